//
// Generated by NVIDIA NVVM Compiler
//
// Compiler Build ID: CL-36424714
// Cuda compilation tools, release 13.0, V13.0.88
// Based on NVVM 20.0.0
//

.version 9.0
.target sm_100
.address_size 64

	// .globl	calc_sha_256
.global .align 4 .b8 _ZZN34_INTERNAL_3bcad728_4_k_cu_e33b5ac813consume_chunkEPjPKhE1k[256] = {152, 47, 138, 66, 145, 68, 55, 113, 207, 251, 192, 181, 165, 219, 181, 233, 91, 194, 86, 57, 241, 17, 241, 89, 164, 130, 63, 146, 213, 94, 28, 171, 152, 170, 7, 216, 1, 91, 131, 18, 190, 133, 49, 36, 195, 125, 12, 85, 116, 93, 190, 114, 254, 177, 222, 128, 167, 6, 220, 155, 116, 241, 155, 193, 193, 105, 155, 228, 134, 71, 190, 239, 198, 157, 193, 15, 204, 161, 12, 36, 111, 44, 233, 45, 170, 132, 116, 74, 220, 169, 176, 92, 218, 136, 249, 118, 82, 81, 62, 152, 109, 198, 49, 168, 200, 39, 3, 176, 199, 127, 89, 191, 243, 11, 224, 198, 71, 145, 167, 213, 81, 99, 202, 6, 103, 41, 41, 20, 133, 10, 183, 39, 56, 33, 27, 46, 252, 109, 44, 77, 19, 13, 56, 83, 84, 115, 10, 101, 187, 10, 106, 118, 46, 201, 194, 129, 133, 44, 114, 146, 161, 232, 191, 162, 75, 102, 26, 168, 112, 139, 75, 194, 163, 81, 108, 199, 25, 232, 146, 209, 36, 6, 153, 214, 133, 53, 14, 244, 112, 160, 106, 16, 22, 193, 164, 25, 8, 108, 55, 30, 76, 119, 72, 39, 181, 188, 176, 52, 179, 12, 28, 57, 74, 170, 216, 78, 79, 202, 156, 91, 243, 111, 46, 104, 238, 130, 143, 116, 111, 99, 165, 120, 20, 120, 200, 132, 8, 2, 199, 140, 250, 255, 190, 144, 235, 108, 80, 164, 247, 163, 249, 190, 242, 120, 113, 198};

.visible .entry calc_sha_256(
	.param .u64 .ptr .align 1 calc_sha_256_param_0,
	.param .u64 .ptr .align 1 calc_sha_256_param_1,
	.param .u64 calc_sha_256_param_2,
	.param .u64 .ptr .align 1 calc_sha_256_param_3,
	.param .u64 .ptr .align 1 calc_sha_256_param_4
)
{
	.local .align 8 .b8 	__local_depot0[128];
	.reg .b64 	%SP;
	.reg .b64 	%SPL;
	.reg .pred 	%p<56>;
	.reg .b16 	%rs<183>;
	.reg .b32 	%r<5834>;
	.reg .b64 	%rd<156>;

	mov.u64 	%SPL, __local_depot0;
	cvta.local.u64 	%SP, %SPL;
	ld.param.u64 	%rd60, [calc_sha_256_param_0];
	cvta.to.global.u64 	%rd61, %rd60;
	add.u64 	%rd62, %SP, 0;
	add.u64 	%rd1, %SPL, 0;
	mov.u32 	%r605, %tid.x;
	mov.u32 	%r606, %ctaid.x;
	mov.u32 	%r607, %ntid.x;
	mad.lo.s32 	%r608, %r606, %r607, %r605;
	mul.wide.s32 	%rd63, %r608, 320;
	add.s64 	%rd129, %rd61, %rd63;
	add.s64 	%rd128, %rd60, %rd63;
	add.s64 	%rd4, %rd62, 8;
	mov.b32 	%r5525, 0;
$L__BB0_1:
	ld.param.u64 	%rd124, [calc_sha_256_param_2];
	setp.eq.s64 	%p1, %rd124, 0;
	shl.b32 	%r609, %r5525, 5;
	cvt.u64.u32 	%rd65, %r609;
	add.s64 	%rd129, %rd129, %rd65;
	add.s64 	%rd128, %rd128, %rd65;
	st.local.u64 	[%rd1], %rd128;
	st.local.u64 	[%rd1+72], %rd4;
	mov.b64 	%rd66, 64;
	st.local.u64 	[%rd1+80], %rd66;
	mov.b32 	%r610, -1150833019;
	mov.b32 	%r611, 1779033703;
	st.local.v2.u32 	[%rd1+96], {%r611, %r610};
	mov.b32 	%r612, -1521486534;
	mov.b32 	%r613, 1013904242;
	st.local.v2.u32 	[%rd1+104], {%r613, %r612};
	mov.b32 	%r614, -1694144372;
	mov.b32 	%r615, 1359893119;
	st.local.v2.u32 	[%rd1+112], {%r615, %r614};
	mov.b32 	%r616, 1541459225;
	mov.b32 	%r617, 528734635;
	st.local.v2.u32 	[%rd1+120], {%r617, %r616};
	st.local.u64 	[%rd1+88], %rd124;
	mov.b64 	%rd152, 63;
	mov.u64 	%rd141, %rd4;
	@%p1 bra 	$L__BB0_24;
	ld.param.u64 	%rd144, [calc_sha_256_param_2];
	ld.param.u64 	%rd123, [calc_sha_256_param_1];
	cvt.u64.u32 	%rd68, %r5525;
	mad.lo.s64 	%rd69, %rd68, %rd144, %rd68;
	mad.lo.s64 	%rd70, %rd144, 10, 10;
	mov.u32 	%r618, %ctaid.x;
	mov.u32 	%r619, %ntid.x;
	mov.u32 	%r620, %tid.x;
	mad.lo.s32 	%r621, %r618, %r619, %r620;
	cvt.s64.s32 	%rd71, %r621;
	mad.lo.s64 	%rd72, %rd70, %rd71, %rd69;
	cvta.to.global.u64 	%rd73, %rd123;
	add.s64 	%rd145, %rd73, %rd72;
	mov.b64 	%rd142, 64;
	mov.u64 	%rd141, %rd4;
	mov.u64 	%rd143, %rd142;
$L__BB0_3:
	setp.ne.s64 	%p2, %rd143, 64;
	setp.lt.u64 	%p3, %rd144, 64;
	or.pred  	%p4, %p3, %p2;
	@%p4 bra 	$L__BB0_10;
	ld.local.v2.u32 	{%r98, %r99}, [%rd1+96];
	ld.local.v2.u32 	{%r100, %r101}, [%rd1+104];
	ld.local.v2.u32 	{%r102, %r103}, [%rd1+112];
	ld.local.v2.u32 	{%r104, %r105}, [%rd1+120];
	mov.b32 	%r5582, 0;
	mov.u32 	%r5574, %r101;
	mov.u32 	%r5575, %r100;
	mov.u32 	%r5576, %r99;
	mov.u32 	%r5577, %r98;
	mov.u32 	%r5578, %r105;
	mov.u32 	%r5579, %r104;
	mov.u32 	%r5580, %r103;
	mov.u32 	%r5581, %r102;
	mov.u64 	%rd135, %rd145;
$L__BB0_5:
	setp.ne.s32 	%p10, %r5582, 0;
	@%p10 bra 	$L__BB0_7;
	ld.global.u8 	%r2419, [%rd135];
	shl.b32 	%r2420, %r2419, 24;
	ld.global.u8 	%r2421, [%rd135+1];
	shl.b32 	%r2422, %r2421, 16;
	or.b32  	%r2423, %r2422, %r2420;
	ld.global.u8 	%rs34, [%rd135+2];
	mul.wide.u16 	%r2424, %rs34, 256;
	or.b32  	%r2425, %r2423, %r2424;
	ld.global.u8 	%r2426, [%rd135+3];
	or.b32  	%r5573, %r2425, %r2426;
	shf.l.wrap.b32 	%r2427, %r5581, %r5581, 26;
	shf.l.wrap.b32 	%r2428, %r5581, %r5581, 21;
	xor.b32  	%r2429, %r2427, %r2428;
	shf.l.wrap.b32 	%r2430, %r5581, %r5581, 7;
	xor.b32  	%r2431, %r2429, %r2430;
	and.b32  	%r2432, %r5580, %r5581;
	not.b32 	%r2433, %r5581;
	and.b32  	%r2434, %r5579, %r2433;
	or.b32  	%r2435, %r2434, %r2432;
	add.s32 	%r2436, %r5578, %r2431;
	add.s32 	%r2437, %r2436, %r2435;
	shl.b32 	%r2438, %r5582, 4;
	mul.wide.u32 	%rd89, %r2438, 4;
	mov.u64 	%rd90, _ZZN34_INTERNAL_3bcad728_4_k_cu_e33b5ac813consume_chunkEPjPKhE1k;
	add.s64 	%rd91, %rd90, %rd89;
	ld.global.nc.u32 	%r2439, [%rd91];
	add.s32 	%r2440, %r2437, %r2439;
	add.s32 	%r2441, %r2440, %r5573;
	shf.l.wrap.b32 	%r2442, %r5577, %r5577, 30;
	shf.l.wrap.b32 	%r2443, %r5577, %r5577, 19;
	xor.b32  	%r2444, %r2442, %r2443;
	shf.l.wrap.b32 	%r2445, %r5577, %r5577, 10;
	xor.b32  	%r2446, %r2444, %r2445;
	xor.b32  	%r2447, %r5575, %r5576;
	and.b32  	%r2448, %r2447, %r5577;
	and.b32  	%r2449, %r5576, %r5575;
	xor.b32  	%r2450, %r2448, %r2449;
	add.s32 	%r2451, %r5574, %r2441;
	add.s32 	%r2452, %r2446, %r2441;
	add.s32 	%r2453, %r2452, %r2450;
	ld.global.u8 	%r2454, [%rd135+4];
	shl.b32 	%r2455, %r2454, 24;
	ld.global.u8 	%r2456, [%rd135+5];
	shl.b32 	%r2457, %r2456, 16;
	or.b32  	%r2458, %r2457, %r2455;
	ld.global.u8 	%rs35, [%rd135+6];
	mul.wide.u16 	%r2459, %rs35, 256;
	or.b32  	%r2460, %r2458, %r2459;
	ld.global.u8 	%r2461, [%rd135+7];
	or.b32  	%r5572, %r2460, %r2461;
	shf.l.wrap.b32 	%r2462, %r2451, %r2451, 26;
	shf.l.wrap.b32 	%r2463, %r2451, %r2451, 21;
	xor.b32  	%r2464, %r2462, %r2463;
	shf.l.wrap.b32 	%r2465, %r2451, %r2451, 7;
	xor.b32  	%r2466, %r2464, %r2465;
	and.b32  	%r2467, %r5581, %r2451;
	not.b32 	%r2468, %r2451;
	and.b32  	%r2469, %r5580, %r2468;
	or.b32  	%r2470, %r2469, %r2467;
	add.s32 	%r2471, %r5579, %r2466;
	add.s32 	%r2472, %r2471, %r2470;
	ld.global.nc.u32 	%r2473, [%rd91+4];
	add.s32 	%r2474, %r2472, %r2473;
	add.s32 	%r2475, %r2474, %r5572;
	shf.l.wrap.b32 	%r2476, %r2453, %r2453, 30;
	shf.l.wrap.b32 	%r2477, %r2453, %r2453, 19;
	xor.b32  	%r2478, %r2476, %r2477;
	shf.l.wrap.b32 	%r2479, %r2453, %r2453, 10;
	xor.b32  	%r2480, %r2478, %r2479;
	xor.b32  	%r2481, %r5576, %r5577;
	and.b32  	%r2482, %r2481, %r2453;
	and.b32  	%r2483, %r5577, %r5576;
	xor.b32  	%r2484, %r2482, %r2483;
	add.s32 	%r2485, %r5575, %r2475;
	add.s32 	%r2486, %r2480, %r2475;
	add.s32 	%r2487, %r2486, %r2484;
	ld.global.u8 	%r2488, [%rd135+8];
	shl.b32 	%r2489, %r2488, 24;
	ld.global.u8 	%r2490, [%rd135+9];
	shl.b32 	%r2491, %r2490, 16;
	or.b32  	%r2492, %r2491, %r2489;
	ld.global.u8 	%rs36, [%rd135+10];
	mul.wide.u16 	%r2493, %rs36, 256;
	or.b32  	%r2494, %r2492, %r2493;
	ld.global.u8 	%r2495, [%rd135+11];
	or.b32  	%r5571, %r2494, %r2495;
	shf.l.wrap.b32 	%r2496, %r2485, %r2485, 26;
	shf.l.wrap.b32 	%r2497, %r2485, %r2485, 21;
	xor.b32  	%r2498, %r2496, %r2497;
	shf.l.wrap.b32 	%r2499, %r2485, %r2485, 7;
	xor.b32  	%r2500, %r2498, %r2499;
	and.b32  	%r2501, %r2451, %r2485;
	not.b32 	%r2502, %r2485;
	and.b32  	%r2503, %r5581, %r2502;
	or.b32  	%r2504, %r2503, %r2501;
	add.s32 	%r2505, %r5580, %r2500;
	add.s32 	%r2506, %r2505, %r2504;
	ld.global.nc.u32 	%r2507, [%rd91+8];
	add.s32 	%r2508, %r2506, %r2507;
	add.s32 	%r2509, %r2508, %r5571;
	shf.l.wrap.b32 	%r2510, %r2487, %r2487, 30;
	shf.l.wrap.b32 	%r2511, %r2487, %r2487, 19;
	xor.b32  	%r2512, %r2510, %r2511;
	shf.l.wrap.b32 	%r2513, %r2487, %r2487, 10;
	xor.b32  	%r2514, %r2512, %r2513;
	xor.b32  	%r2515, %r5577, %r2453;
	and.b32  	%r2516, %r2515, %r2487;
	and.b32  	%r2517, %r2453, %r5577;
	xor.b32  	%r2518, %r2516, %r2517;
	add.s32 	%r2519, %r5576, %r2509;
	add.s32 	%r2520, %r2514, %r2509;
	add.s32 	%r2521, %r2520, %r2518;
	ld.global.u8 	%r2522, [%rd135+12];
	shl.b32 	%r2523, %r2522, 24;
	ld.global.u8 	%r2524, [%rd135+13];
	shl.b32 	%r2525, %r2524, 16;
	or.b32  	%r2526, %r2525, %r2523;
	ld.global.u8 	%rs37, [%rd135+14];
	mul.wide.u16 	%r2527, %rs37, 256;
	or.b32  	%r2528, %r2526, %r2527;
	ld.global.u8 	%r2529, [%rd135+15];
	or.b32  	%r5570, %r2528, %r2529;
	shf.l.wrap.b32 	%r2530, %r2519, %r2519, 26;
	shf.l.wrap.b32 	%r2531, %r2519, %r2519, 21;
	xor.b32  	%r2532, %r2530, %r2531;
	shf.l.wrap.b32 	%r2533, %r2519, %r2519, 7;
	xor.b32  	%r2534, %r2532, %r2533;
	and.b32  	%r2535, %r2485, %r2519;
	not.b32 	%r2536, %r2519;
	and.b32  	%r2537, %r2451, %r2536;
	or.b32  	%r2538, %r2537, %r2535;
	add.s32 	%r2539, %r5581, %r2534;
	add.s32 	%r2540, %r2539, %r2538;
	ld.global.nc.u32 	%r2541, [%rd91+12];
	add.s32 	%r2542, %r2540, %r2541;
	add.s32 	%r2543, %r2542, %r5570;
	shf.l.wrap.b32 	%r2544, %r2521, %r2521, 30;
	shf.l.wrap.b32 	%r2545, %r2521, %r2521, 19;
	xor.b32  	%r2546, %r2544, %r2545;
	shf.l.wrap.b32 	%r2547, %r2521, %r2521, 10;
	xor.b32  	%r2548, %r2546, %r2547;
	xor.b32  	%r2549, %r2453, %r2487;
	and.b32  	%r2550, %r2549, %r2521;
	and.b32  	%r2551, %r2487, %r2453;
	xor.b32  	%r2552, %r2550, %r2551;
	add.s32 	%r2553, %r5577, %r2543;
	add.s32 	%r2554, %r2548, %r2543;
	add.s32 	%r2555, %r2554, %r2552;
	ld.global.u8 	%r2556, [%rd135+16];
	shl.b32 	%r2557, %r2556, 24;
	ld.global.u8 	%r2558, [%rd135+17];
	shl.b32 	%r2559, %r2558, 16;
	or.b32  	%r2560, %r2559, %r2557;
	ld.global.u8 	%rs38, [%rd135+18];
	mul.wide.u16 	%r2561, %rs38, 256;
	or.b32  	%r2562, %r2560, %r2561;
	ld.global.u8 	%r2563, [%rd135+19];
	or.b32  	%r5569, %r2562, %r2563;
	shf.l.wrap.b32 	%r2564, %r2553, %r2553, 26;
	shf.l.wrap.b32 	%r2565, %r2553, %r2553, 21;
	xor.b32  	%r2566, %r2564, %r2565;
	shf.l.wrap.b32 	%r2567, %r2553, %r2553, 7;
	xor.b32  	%r2568, %r2566, %r2567;
	and.b32  	%r2569, %r2519, %r2553;
	not.b32 	%r2570, %r2553;
	and.b32  	%r2571, %r2485, %r2570;
	or.b32  	%r2572, %r2571, %r2569;
	add.s32 	%r2573, %r2451, %r2568;
	add.s32 	%r2574, %r2573, %r2572;
	ld.global.nc.u32 	%r2575, [%rd91+16];
	add.s32 	%r2576, %r2574, %r2575;
	add.s32 	%r2577, %r2576, %r5569;
	shf.l.wrap.b32 	%r2578, %r2555, %r2555, 30;
	shf.l.wrap.b32 	%r2579, %r2555, %r2555, 19;
	xor.b32  	%r2580, %r2578, %r2579;
	shf.l.wrap.b32 	%r2581, %r2555, %r2555, 10;
	xor.b32  	%r2582, %r2580, %r2581;
	xor.b32  	%r2583, %r2487, %r2521;
	and.b32  	%r2584, %r2583, %r2555;
	and.b32  	%r2585, %r2521, %r2487;
	xor.b32  	%r2586, %r2584, %r2585;
	add.s32 	%r2587, %r2453, %r2577;
	add.s32 	%r2588, %r2582, %r2577;
	add.s32 	%r2589, %r2588, %r2586;
	ld.global.u8 	%r2590, [%rd135+20];
	shl.b32 	%r2591, %r2590, 24;
	ld.global.u8 	%r2592, [%rd135+21];
	shl.b32 	%r2593, %r2592, 16;
	or.b32  	%r2594, %r2593, %r2591;
	ld.global.u8 	%rs39, [%rd135+22];
	mul.wide.u16 	%r2595, %rs39, 256;
	or.b32  	%r2596, %r2594, %r2595;
	ld.global.u8 	%r2597, [%rd135+23];
	or.b32  	%r5568, %r2596, %r2597;
	shf.l.wrap.b32 	%r2598, %r2587, %r2587, 26;
	shf.l.wrap.b32 	%r2599, %r2587, %r2587, 21;
	xor.b32  	%r2600, %r2598, %r2599;
	shf.l.wrap.b32 	%r2601, %r2587, %r2587, 7;
	xor.b32  	%r2602, %r2600, %r2601;
	and.b32  	%r2603, %r2553, %r2587;
	not.b32 	%r2604, %r2587;
	and.b32  	%r2605, %r2519, %r2604;
	or.b32  	%r2606, %r2605, %r2603;
	add.s32 	%r2607, %r2485, %r2602;
	add.s32 	%r2608, %r2607, %r2606;
	ld.global.nc.u32 	%r2609, [%rd91+20];
	add.s32 	%r2610, %r2608, %r2609;
	add.s32 	%r2611, %r2610, %r5568;
	shf.l.wrap.b32 	%r2612, %r2589, %r2589, 30;
	shf.l.wrap.b32 	%r2613, %r2589, %r2589, 19;
	xor.b32  	%r2614, %r2612, %r2613;
	shf.l.wrap.b32 	%r2615, %r2589, %r2589, 10;
	xor.b32  	%r2616, %r2614, %r2615;
	xor.b32  	%r2617, %r2521, %r2555;
	and.b32  	%r2618, %r2617, %r2589;
	and.b32  	%r2619, %r2555, %r2521;
	xor.b32  	%r2620, %r2618, %r2619;
	add.s32 	%r2621, %r2487, %r2611;
	add.s32 	%r2622, %r2616, %r2611;
	add.s32 	%r2623, %r2622, %r2620;
	ld.global.u8 	%r2624, [%rd135+24];
	shl.b32 	%r2625, %r2624, 24;
	ld.global.u8 	%r2626, [%rd135+25];
	shl.b32 	%r2627, %r2626, 16;
	or.b32  	%r2628, %r2627, %r2625;
	ld.global.u8 	%rs40, [%rd135+26];
	mul.wide.u16 	%r2629, %rs40, 256;
	or.b32  	%r2630, %r2628, %r2629;
	ld.global.u8 	%r2631, [%rd135+27];
	or.b32  	%r5567, %r2630, %r2631;
	shf.l.wrap.b32 	%r2632, %r2621, %r2621, 26;
	shf.l.wrap.b32 	%r2633, %r2621, %r2621, 21;
	xor.b32  	%r2634, %r2632, %r2633;
	shf.l.wrap.b32 	%r2635, %r2621, %r2621, 7;
	xor.b32  	%r2636, %r2634, %r2635;
	and.b32  	%r2637, %r2587, %r2621;
	not.b32 	%r2638, %r2621;
	and.b32  	%r2639, %r2553, %r2638;
	or.b32  	%r2640, %r2639, %r2637;
	add.s32 	%r2641, %r2519, %r2636;
	add.s32 	%r2642, %r2641, %r2640;
	ld.global.nc.u32 	%r2643, [%rd91+24];
	add.s32 	%r2644, %r2642, %r2643;
	add.s32 	%r2645, %r2644, %r5567;
	shf.l.wrap.b32 	%r2646, %r2623, %r2623, 30;
	shf.l.wrap.b32 	%r2647, %r2623, %r2623, 19;
	xor.b32  	%r2648, %r2646, %r2647;
	shf.l.wrap.b32 	%r2649, %r2623, %r2623, 10;
	xor.b32  	%r2650, %r2648, %r2649;
	xor.b32  	%r2651, %r2555, %r2589;
	and.b32  	%r2652, %r2651, %r2623;
	and.b32  	%r2653, %r2589, %r2555;
	xor.b32  	%r2654, %r2652, %r2653;
	add.s32 	%r2655, %r2521, %r2645;
	add.s32 	%r2656, %r2650, %r2645;
	add.s32 	%r2657, %r2656, %r2654;
	ld.global.u8 	%r2658, [%rd135+28];
	shl.b32 	%r2659, %r2658, 24;
	ld.global.u8 	%r2660, [%rd135+29];
	shl.b32 	%r2661, %r2660, 16;
	or.b32  	%r2662, %r2661, %r2659;
	ld.global.u8 	%rs41, [%rd135+30];
	mul.wide.u16 	%r2663, %rs41, 256;
	or.b32  	%r2664, %r2662, %r2663;
	ld.global.u8 	%r2665, [%rd135+31];
	or.b32  	%r5566, %r2664, %r2665;
	shf.l.wrap.b32 	%r2666, %r2655, %r2655, 26;
	shf.l.wrap.b32 	%r2667, %r2655, %r2655, 21;
	xor.b32  	%r2668, %r2666, %r2667;
	shf.l.wrap.b32 	%r2669, %r2655, %r2655, 7;
	xor.b32  	%r2670, %r2668, %r2669;
	and.b32  	%r2671, %r2621, %r2655;
	not.b32 	%r2672, %r2655;
	and.b32  	%r2673, %r2587, %r2672;
	or.b32  	%r2674, %r2673, %r2671;
	add.s32 	%r2675, %r2553, %r2670;
	add.s32 	%r2676, %r2675, %r2674;
	ld.global.nc.u32 	%r2677, [%rd91+28];
	add.s32 	%r2678, %r2676, %r2677;
	add.s32 	%r2679, %r2678, %r5566;
	shf.l.wrap.b32 	%r2680, %r2657, %r2657, 30;
	shf.l.wrap.b32 	%r2681, %r2657, %r2657, 19;
	xor.b32  	%r2682, %r2680, %r2681;
	shf.l.wrap.b32 	%r2683, %r2657, %r2657, 10;
	xor.b32  	%r2684, %r2682, %r2683;
	xor.b32  	%r2685, %r2589, %r2623;
	and.b32  	%r2686, %r2685, %r2657;
	and.b32  	%r2687, %r2623, %r2589;
	xor.b32  	%r2688, %r2686, %r2687;
	add.s32 	%r2689, %r2555, %r2679;
	add.s32 	%r2690, %r2684, %r2679;
	add.s32 	%r2691, %r2690, %r2688;
	ld.global.u8 	%r2692, [%rd135+32];
	shl.b32 	%r2693, %r2692, 24;
	ld.global.u8 	%r2694, [%rd135+33];
	shl.b32 	%r2695, %r2694, 16;
	or.b32  	%r2696, %r2695, %r2693;
	ld.global.u8 	%rs42, [%rd135+34];
	mul.wide.u16 	%r2697, %rs42, 256;
	or.b32  	%r2698, %r2696, %r2697;
	ld.global.u8 	%r2699, [%rd135+35];
	or.b32  	%r5565, %r2698, %r2699;
	shf.l.wrap.b32 	%r2700, %r2689, %r2689, 26;
	shf.l.wrap.b32 	%r2701, %r2689, %r2689, 21;
	xor.b32  	%r2702, %r2700, %r2701;
	shf.l.wrap.b32 	%r2703, %r2689, %r2689, 7;
	xor.b32  	%r2704, %r2702, %r2703;
	and.b32  	%r2705, %r2655, %r2689;
	not.b32 	%r2706, %r2689;
	and.b32  	%r2707, %r2621, %r2706;
	or.b32  	%r2708, %r2707, %r2705;
	add.s32 	%r2709, %r2587, %r2704;
	add.s32 	%r2710, %r2709, %r2708;
	ld.global.nc.u32 	%r2711, [%rd91+32];
	add.s32 	%r2712, %r2710, %r2711;
	add.s32 	%r2713, %r2712, %r5565;
	shf.l.wrap.b32 	%r2714, %r2691, %r2691, 30;
	shf.l.wrap.b32 	%r2715, %r2691, %r2691, 19;
	xor.b32  	%r2716, %r2714, %r2715;
	shf.l.wrap.b32 	%r2717, %r2691, %r2691, 10;
	xor.b32  	%r2718, %r2716, %r2717;
	xor.b32  	%r2719, %r2623, %r2657;
	and.b32  	%r2720, %r2719, %r2691;
	and.b32  	%r2721, %r2657, %r2623;
	xor.b32  	%r2722, %r2720, %r2721;
	add.s32 	%r2723, %r2589, %r2713;
	add.s32 	%r2724, %r2718, %r2713;
	add.s32 	%r2725, %r2724, %r2722;
	ld.global.u8 	%r2726, [%rd135+36];
	shl.b32 	%r2727, %r2726, 24;
	ld.global.u8 	%r2728, [%rd135+37];
	shl.b32 	%r2729, %r2728, 16;
	or.b32  	%r2730, %r2729, %r2727;
	ld.global.u8 	%rs43, [%rd135+38];
	mul.wide.u16 	%r2731, %rs43, 256;
	or.b32  	%r2732, %r2730, %r2731;
	ld.global.u8 	%r2733, [%rd135+39];
	or.b32  	%r5564, %r2732, %r2733;
	shf.l.wrap.b32 	%r2734, %r2723, %r2723, 26;
	shf.l.wrap.b32 	%r2735, %r2723, %r2723, 21;
	xor.b32  	%r2736, %r2734, %r2735;
	shf.l.wrap.b32 	%r2737, %r2723, %r2723, 7;
	xor.b32  	%r2738, %r2736, %r2737;
	and.b32  	%r2739, %r2689, %r2723;
	not.b32 	%r2740, %r2723;
	and.b32  	%r2741, %r2655, %r2740;
	or.b32  	%r2742, %r2741, %r2739;
	add.s32 	%r2743, %r2621, %r2738;
	add.s32 	%r2744, %r2743, %r2742;
	ld.global.nc.u32 	%r2745, [%rd91+36];
	add.s32 	%r2746, %r2744, %r2745;
	add.s32 	%r2747, %r2746, %r5564;
	shf.l.wrap.b32 	%r2748, %r2725, %r2725, 30;
	shf.l.wrap.b32 	%r2749, %r2725, %r2725, 19;
	xor.b32  	%r2750, %r2748, %r2749;
	shf.l.wrap.b32 	%r2751, %r2725, %r2725, 10;
	xor.b32  	%r2752, %r2750, %r2751;
	xor.b32  	%r2753, %r2657, %r2691;
	and.b32  	%r2754, %r2753, %r2725;
	and.b32  	%r2755, %r2691, %r2657;
	xor.b32  	%r2756, %r2754, %r2755;
	add.s32 	%r2757, %r2623, %r2747;
	add.s32 	%r2758, %r2752, %r2747;
	add.s32 	%r2759, %r2758, %r2756;
	ld.global.u8 	%r2760, [%rd135+40];
	shl.b32 	%r2761, %r2760, 24;
	ld.global.u8 	%r2762, [%rd135+41];
	shl.b32 	%r2763, %r2762, 16;
	or.b32  	%r2764, %r2763, %r2761;
	ld.global.u8 	%rs44, [%rd135+42];
	mul.wide.u16 	%r2765, %rs44, 256;
	or.b32  	%r2766, %r2764, %r2765;
	ld.global.u8 	%r2767, [%rd135+43];
	or.b32  	%r5563, %r2766, %r2767;
	shf.l.wrap.b32 	%r2768, %r2757, %r2757, 26;
	shf.l.wrap.b32 	%r2769, %r2757, %r2757, 21;
	xor.b32  	%r2770, %r2768, %r2769;
	shf.l.wrap.b32 	%r2771, %r2757, %r2757, 7;
	xor.b32  	%r2772, %r2770, %r2771;
	and.b32  	%r2773, %r2723, %r2757;
	not.b32 	%r2774, %r2757;
	and.b32  	%r2775, %r2689, %r2774;
	or.b32  	%r2776, %r2775, %r2773;
	add.s32 	%r2777, %r2655, %r2772;
	add.s32 	%r2778, %r2777, %r2776;
	ld.global.nc.u32 	%r2779, [%rd91+40];
	add.s32 	%r2780, %r2778, %r2779;
	add.s32 	%r2781, %r2780, %r5563;
	shf.l.wrap.b32 	%r2782, %r2759, %r2759, 30;
	shf.l.wrap.b32 	%r2783, %r2759, %r2759, 19;
	xor.b32  	%r2784, %r2782, %r2783;
	shf.l.wrap.b32 	%r2785, %r2759, %r2759, 10;
	xor.b32  	%r2786, %r2784, %r2785;
	xor.b32  	%r2787, %r2691, %r2725;
	and.b32  	%r2788, %r2787, %r2759;
	and.b32  	%r2789, %r2725, %r2691;
	xor.b32  	%r2790, %r2788, %r2789;
	add.s32 	%r2791, %r2657, %r2781;
	add.s32 	%r2792, %r2786, %r2781;
	add.s32 	%r2793, %r2792, %r2790;
	ld.global.u8 	%r2794, [%rd135+44];
	shl.b32 	%r2795, %r2794, 24;
	ld.global.u8 	%r2796, [%rd135+45];
	shl.b32 	%r2797, %r2796, 16;
	or.b32  	%r2798, %r2797, %r2795;
	ld.global.u8 	%rs45, [%rd135+46];
	mul.wide.u16 	%r2799, %rs45, 256;
	or.b32  	%r2800, %r2798, %r2799;
	ld.global.u8 	%r2801, [%rd135+47];
	or.b32  	%r5562, %r2800, %r2801;
	shf.l.wrap.b32 	%r2802, %r2791, %r2791, 26;
	shf.l.wrap.b32 	%r2803, %r2791, %r2791, 21;
	xor.b32  	%r2804, %r2802, %r2803;
	shf.l.wrap.b32 	%r2805, %r2791, %r2791, 7;
	xor.b32  	%r2806, %r2804, %r2805;
	and.b32  	%r2807, %r2757, %r2791;
	not.b32 	%r2808, %r2791;
	and.b32  	%r2809, %r2723, %r2808;
	or.b32  	%r2810, %r2809, %r2807;
	add.s32 	%r2811, %r2689, %r2806;
	add.s32 	%r2812, %r2811, %r2810;
	ld.global.nc.u32 	%r2813, [%rd91+44];
	add.s32 	%r2814, %r2812, %r2813;
	add.s32 	%r2815, %r2814, %r5562;
	shf.l.wrap.b32 	%r2816, %r2793, %r2793, 30;
	shf.l.wrap.b32 	%r2817, %r2793, %r2793, 19;
	xor.b32  	%r2818, %r2816, %r2817;
	shf.l.wrap.b32 	%r2819, %r2793, %r2793, 10;
	xor.b32  	%r2820, %r2818, %r2819;
	xor.b32  	%r2821, %r2725, %r2759;
	and.b32  	%r2822, %r2821, %r2793;
	and.b32  	%r2823, %r2759, %r2725;
	xor.b32  	%r2824, %r2822, %r2823;
	add.s32 	%r2825, %r2691, %r2815;
	add.s32 	%r2826, %r2820, %r2815;
	add.s32 	%r2827, %r2826, %r2824;
	ld.global.u8 	%r2828, [%rd135+48];
	shl.b32 	%r2829, %r2828, 24;
	ld.global.u8 	%r2830, [%rd135+49];
	shl.b32 	%r2831, %r2830, 16;
	or.b32  	%r2832, %r2831, %r2829;
	ld.global.u8 	%rs46, [%rd135+50];
	mul.wide.u16 	%r2833, %rs46, 256;
	or.b32  	%r2834, %r2832, %r2833;
	ld.global.u8 	%r2835, [%rd135+51];
	or.b32  	%r5561, %r2834, %r2835;
	shf.l.wrap.b32 	%r2836, %r2825, %r2825, 26;
	shf.l.wrap.b32 	%r2837, %r2825, %r2825, 21;
	xor.b32  	%r2838, %r2836, %r2837;
	shf.l.wrap.b32 	%r2839, %r2825, %r2825, 7;
	xor.b32  	%r2840, %r2838, %r2839;
	and.b32  	%r2841, %r2791, %r2825;
	not.b32 	%r2842, %r2825;
	and.b32  	%r2843, %r2757, %r2842;
	or.b32  	%r2844, %r2843, %r2841;
	add.s32 	%r2845, %r2723, %r2840;
	add.s32 	%r2846, %r2845, %r2844;
	ld.global.nc.u32 	%r2847, [%rd91+48];
	add.s32 	%r2848, %r2846, %r2847;
	add.s32 	%r2849, %r2848, %r5561;
	shf.l.wrap.b32 	%r2850, %r2827, %r2827, 30;
	shf.l.wrap.b32 	%r2851, %r2827, %r2827, 19;
	xor.b32  	%r2852, %r2850, %r2851;
	shf.l.wrap.b32 	%r2853, %r2827, %r2827, 10;
	xor.b32  	%r2854, %r2852, %r2853;
	xor.b32  	%r2855, %r2759, %r2793;
	and.b32  	%r2856, %r2855, %r2827;
	and.b32  	%r2857, %r2793, %r2759;
	xor.b32  	%r2858, %r2856, %r2857;
	add.s32 	%r5578, %r2725, %r2849;
	add.s32 	%r2859, %r2854, %r2849;
	add.s32 	%r5574, %r2859, %r2858;
	ld.global.u8 	%r2860, [%rd135+52];
	shl.b32 	%r2861, %r2860, 24;
	ld.global.u8 	%r2862, [%rd135+53];
	shl.b32 	%r2863, %r2862, 16;
	or.b32  	%r2864, %r2863, %r2861;
	ld.global.u8 	%rs47, [%rd135+54];
	mul.wide.u16 	%r2865, %rs47, 256;
	or.b32  	%r2866, %r2864, %r2865;
	ld.global.u8 	%r2867, [%rd135+55];
	or.b32  	%r5560, %r2866, %r2867;
	shf.l.wrap.b32 	%r2868, %r5578, %r5578, 26;
	shf.l.wrap.b32 	%r2869, %r5578, %r5578, 21;
	xor.b32  	%r2870, %r2868, %r2869;
	shf.l.wrap.b32 	%r2871, %r5578, %r5578, 7;
	xor.b32  	%r2872, %r2870, %r2871;
	and.b32  	%r2873, %r2825, %r5578;
	not.b32 	%r2874, %r5578;
	and.b32  	%r2875, %r2791, %r2874;
	or.b32  	%r2876, %r2875, %r2873;
	add.s32 	%r2877, %r2757, %r2872;
	add.s32 	%r2878, %r2877, %r2876;
	ld.global.nc.u32 	%r2879, [%rd91+52];
	add.s32 	%r2880, %r2878, %r2879;
	add.s32 	%r2881, %r2880, %r5560;
	shf.l.wrap.b32 	%r2882, %r5574, %r5574, 30;
	shf.l.wrap.b32 	%r2883, %r5574, %r5574, 19;
	xor.b32  	%r2884, %r2882, %r2883;
	shf.l.wrap.b32 	%r2885, %r5574, %r5574, 10;
	xor.b32  	%r2886, %r2884, %r2885;
	xor.b32  	%r2887, %r2793, %r2827;
	and.b32  	%r2888, %r2887, %r5574;
	and.b32  	%r2889, %r2827, %r2793;
	xor.b32  	%r2890, %r2888, %r2889;
	add.s32 	%r5579, %r2759, %r2881;
	add.s32 	%r2891, %r2886, %r2881;
	add.s32 	%r5575, %r2891, %r2890;
	ld.global.u8 	%r2892, [%rd135+56];
	shl.b32 	%r2893, %r2892, 24;
	ld.global.u8 	%r2894, [%rd135+57];
	shl.b32 	%r2895, %r2894, 16;
	or.b32  	%r2896, %r2895, %r2893;
	ld.global.u8 	%rs48, [%rd135+58];
	mul.wide.u16 	%r2897, %rs48, 256;
	or.b32  	%r2898, %r2896, %r2897;
	ld.global.u8 	%r2899, [%rd135+59];
	or.b32  	%r5559, %r2898, %r2899;
	shf.l.wrap.b32 	%r2900, %r5579, %r5579, 26;
	shf.l.wrap.b32 	%r2901, %r5579, %r5579, 21;
	xor.b32  	%r2902, %r2900, %r2901;
	shf.l.wrap.b32 	%r2903, %r5579, %r5579, 7;
	xor.b32  	%r2904, %r2902, %r2903;
	and.b32  	%r2905, %r5578, %r5579;
	not.b32 	%r2906, %r5579;
	and.b32  	%r2907, %r2825, %r2906;
	or.b32  	%r2908, %r2907, %r2905;
	add.s32 	%r2909, %r2791, %r2904;
	add.s32 	%r2910, %r2909, %r2908;
	ld.global.nc.u32 	%r2911, [%rd91+56];
	add.s32 	%r2912, %r2910, %r2911;
	add.s32 	%r2913, %r2912, %r5559;
	shf.l.wrap.b32 	%r2914, %r5575, %r5575, 30;
	shf.l.wrap.b32 	%r2915, %r5575, %r5575, 19;
	xor.b32  	%r2916, %r2914, %r2915;
	shf.l.wrap.b32 	%r2917, %r5575, %r5575, 10;
	xor.b32  	%r2918, %r2916, %r2917;
	xor.b32  	%r2919, %r2827, %r5574;
	and.b32  	%r2920, %r2919, %r5575;
	and.b32  	%r2921, %r5574, %r2827;
	xor.b32  	%r2922, %r2920, %r2921;
	add.s32 	%r5580, %r2793, %r2913;
	add.s32 	%r2923, %r2918, %r2913;
	add.s32 	%r5576, %r2923, %r2922;
	ld.global.u8 	%r2924, [%rd135+60];
	shl.b32 	%r2925, %r2924, 24;
	ld.global.u8 	%r2926, [%rd135+61];
	shl.b32 	%r2927, %r2926, 16;
	or.b32  	%r2928, %r2927, %r2925;
	ld.global.u8 	%rs49, [%rd135+62];
	mul.wide.u16 	%r2929, %rs49, 256;
	or.b32  	%r2930, %r2928, %r2929;
	ld.global.u8 	%r2931, [%rd135+63];
	or.b32  	%r5558, %r2930, %r2931;
	add.s64 	%rd135, %rd135, 64;
	shf.l.wrap.b32 	%r2932, %r5580, %r5580, 26;
	shf.l.wrap.b32 	%r2933, %r5580, %r5580, 21;
	xor.b32  	%r2934, %r2932, %r2933;
	shf.l.wrap.b32 	%r2935, %r5580, %r5580, 7;
	xor.b32  	%r2936, %r2934, %r2935;
	and.b32  	%r2937, %r5579, %r5580;
	not.b32 	%r2938, %r5580;
	and.b32  	%r2939, %r5578, %r2938;
	or.b32  	%r2940, %r2939, %r2937;
	add.s32 	%r2941, %r2825, %r2936;
	add.s32 	%r2942, %r2941, %r2940;
	ld.global.nc.u32 	%r2943, [%rd91+60];
	add.s32 	%r2944, %r2942, %r2943;
	add.s32 	%r2945, %r2944, %r5558;
	shf.l.wrap.b32 	%r2946, %r5576, %r5576, 30;
	shf.l.wrap.b32 	%r2947, %r5576, %r5576, 19;
	xor.b32  	%r2948, %r2946, %r2947;
	shf.l.wrap.b32 	%r2949, %r5576, %r5576, 10;
	xor.b32  	%r2950, %r2948, %r2949;
	xor.b32  	%r2951, %r5574, %r5575;
	and.b32  	%r2952, %r2951, %r5576;
	and.b32  	%r2953, %r5575, %r5574;
	xor.b32  	%r2954, %r2952, %r2953;
	add.s32 	%r5581, %r2827, %r2945;
	add.s32 	%r2955, %r2950, %r2945;
	add.s32 	%r5577, %r2955, %r2954;
	bra.uni 	$L__BB0_8;
$L__BB0_7:
	shf.l.wrap.b32 	%r1818, %r5572, %r5572, 25;
	shf.l.wrap.b32 	%r1819, %r5572, %r5572, 14;
	xor.b32  	%r1820, %r1818, %r1819;
	shr.u32 	%r1821, %r5572, 3;
	xor.b32  	%r1822, %r1820, %r1821;
	shf.l.wrap.b32 	%r1823, %r5559, %r5559, 15;
	shf.l.wrap.b32 	%r1824, %r5559, %r5559, 13;
	xor.b32  	%r1825, %r1823, %r1824;
	shr.u32 	%r1826, %r5559, 10;
	xor.b32  	%r1827, %r1825, %r1826;
	add.s32 	%r1828, %r1822, %r5573;
	add.s32 	%r1829, %r1828, %r5564;
	add.s32 	%r5573, %r1829, %r1827;
	shf.l.wrap.b32 	%r1830, %r5581, %r5581, 26;
	shf.l.wrap.b32 	%r1831, %r5581, %r5581, 21;
	xor.b32  	%r1832, %r1830, %r1831;
	shf.l.wrap.b32 	%r1833, %r5581, %r5581, 7;
	xor.b32  	%r1834, %r1832, %r1833;
	and.b32  	%r1835, %r5580, %r5581;
	not.b32 	%r1836, %r5581;
	and.b32  	%r1837, %r5579, %r1836;
	or.b32  	%r1838, %r1837, %r1835;
	add.s32 	%r1839, %r5578, %r1834;
	add.s32 	%r1840, %r1839, %r1838;
	shl.b32 	%r1841, %r5582, 4;
	mul.wide.u32 	%rd86, %r1841, 4;
	mov.u64 	%rd87, _ZZN34_INTERNAL_3bcad728_4_k_cu_e33b5ac813consume_chunkEPjPKhE1k;
	add.s64 	%rd88, %rd87, %rd86;
	ld.global.nc.u32 	%r1842, [%rd88];
	add.s32 	%r1843, %r1840, %r1842;
	add.s32 	%r1844, %r1843, %r5573;
	shf.l.wrap.b32 	%r1845, %r5577, %r5577, 30;
	shf.l.wrap.b32 	%r1846, %r5577, %r5577, 19;
	xor.b32  	%r1847, %r1845, %r1846;
	shf.l.wrap.b32 	%r1848, %r5577, %r5577, 10;
	xor.b32  	%r1849, %r1847, %r1848;
	xor.b32  	%r1850, %r5575, %r5576;
	and.b32  	%r1851, %r1850, %r5577;
	and.b32  	%r1852, %r5576, %r5575;
	xor.b32  	%r1853, %r1851, %r1852;
	add.s32 	%r1854, %r5574, %r1844;
	add.s32 	%r1855, %r1849, %r1844;
	add.s32 	%r1856, %r1855, %r1853;
	shf.l.wrap.b32 	%r1857, %r5571, %r5571, 25;
	shf.l.wrap.b32 	%r1858, %r5571, %r5571, 14;
	xor.b32  	%r1859, %r1857, %r1858;
	shr.u32 	%r1860, %r5571, 3;
	xor.b32  	%r1861, %r1859, %r1860;
	shf.l.wrap.b32 	%r1862, %r5558, %r5558, 15;
	shf.l.wrap.b32 	%r1863, %r5558, %r5558, 13;
	xor.b32  	%r1864, %r1862, %r1863;
	shr.u32 	%r1865, %r5558, 10;
	xor.b32  	%r1866, %r1864, %r1865;
	add.s32 	%r1867, %r1861, %r5572;
	add.s32 	%r1868, %r1867, %r5563;
	add.s32 	%r5572, %r1868, %r1866;
	shf.l.wrap.b32 	%r1869, %r1854, %r1854, 26;
	shf.l.wrap.b32 	%r1870, %r1854, %r1854, 21;
	xor.b32  	%r1871, %r1869, %r1870;
	shf.l.wrap.b32 	%r1872, %r1854, %r1854, 7;
	xor.b32  	%r1873, %r1871, %r1872;
	and.b32  	%r1874, %r5581, %r1854;
	not.b32 	%r1875, %r1854;
	and.b32  	%r1876, %r5580, %r1875;
	or.b32  	%r1877, %r1876, %r1874;
	add.s32 	%r1878, %r5579, %r1873;
	add.s32 	%r1879, %r1878, %r1877;
	ld.global.nc.u32 	%r1880, [%rd88+4];
	add.s32 	%r1881, %r1879, %r1880;
	add.s32 	%r1882, %r1881, %r5572;
	shf.l.wrap.b32 	%r1883, %r1856, %r1856, 30;
	shf.l.wrap.b32 	%r1884, %r1856, %r1856, 19;
	xor.b32  	%r1885, %r1883, %r1884;
	shf.l.wrap.b32 	%r1886, %r1856, %r1856, 10;
	xor.b32  	%r1887, %r1885, %r1886;
	xor.b32  	%r1888, %r5576, %r5577;
	and.b32  	%r1889, %r1888, %r1856;
	and.b32  	%r1890, %r5577, %r5576;
	xor.b32  	%r1891, %r1889, %r1890;
	add.s32 	%r1892, %r5575, %r1882;
	add.s32 	%r1893, %r1887, %r1882;
	add.s32 	%r1894, %r1893, %r1891;
	shf.l.wrap.b32 	%r1895, %r5570, %r5570, 25;
	shf.l.wrap.b32 	%r1896, %r5570, %r5570, 14;
	xor.b32  	%r1897, %r1895, %r1896;
	shr.u32 	%r1898, %r5570, 3;
	xor.b32  	%r1899, %r1897, %r1898;
	shf.l.wrap.b32 	%r1900, %r5573, %r5573, 15;
	shf.l.wrap.b32 	%r1901, %r5573, %r5573, 13;
	xor.b32  	%r1902, %r1900, %r1901;
	shr.u32 	%r1903, %r5573, 10;
	xor.b32  	%r1904, %r1902, %r1903;
	add.s32 	%r1905, %r1899, %r5571;
	add.s32 	%r1906, %r1905, %r5562;
	add.s32 	%r5571, %r1906, %r1904;
	shf.l.wrap.b32 	%r1907, %r1892, %r1892, 26;
	shf.l.wrap.b32 	%r1908, %r1892, %r1892, 21;
	xor.b32  	%r1909, %r1907, %r1908;
	shf.l.wrap.b32 	%r1910, %r1892, %r1892, 7;
	xor.b32  	%r1911, %r1909, %r1910;
	and.b32  	%r1912, %r1854, %r1892;
	not.b32 	%r1913, %r1892;
	and.b32  	%r1914, %r5581, %r1913;
	or.b32  	%r1915, %r1914, %r1912;
	add.s32 	%r1916, %r5580, %r1911;
	add.s32 	%r1917, %r1916, %r1915;
	ld.global.nc.u32 	%r1918, [%rd88+8];
	add.s32 	%r1919, %r1917, %r1918;
	add.s32 	%r1920, %r1919, %r5571;
	shf.l.wrap.b32 	%r1921, %r1894, %r1894, 30;
	shf.l.wrap.b32 	%r1922, %r1894, %r1894, 19;
	xor.b32  	%r1923, %r1921, %r1922;
	shf.l.wrap.b32 	%r1924, %r1894, %r1894, 10;
	xor.b32  	%r1925, %r1923, %r1924;
	xor.b32  	%r1926, %r5577, %r1856;
	and.b32  	%r1927, %r1926, %r1894;
	and.b32  	%r1928, %r1856, %r5577;
	xor.b32  	%r1929, %r1927, %r1928;
	add.s32 	%r1930, %r5576, %r1920;
	add.s32 	%r1931, %r1925, %r1920;
	add.s32 	%r1932, %r1931, %r1929;
	shf.l.wrap.b32 	%r1933, %r5569, %r5569, 25;
	shf.l.wrap.b32 	%r1934, %r5569, %r5569, 14;
	xor.b32  	%r1935, %r1933, %r1934;
	shr.u32 	%r1936, %r5569, 3;
	xor.b32  	%r1937, %r1935, %r1936;
	shf.l.wrap.b32 	%r1938, %r5572, %r5572, 15;
	shf.l.wrap.b32 	%r1939, %r5572, %r5572, 13;
	xor.b32  	%r1940, %r1938, %r1939;
	shr.u32 	%r1941, %r5572, 10;
	xor.b32  	%r1942, %r1940, %r1941;
	add.s32 	%r1943, %r1937, %r5570;
	add.s32 	%r1944, %r1943, %r5561;
	add.s32 	%r5570, %r1944, %r1942;
	shf.l.wrap.b32 	%r1945, %r1930, %r1930, 26;
	shf.l.wrap.b32 	%r1946, %r1930, %r1930, 21;
	xor.b32  	%r1947, %r1945, %r1946;
	shf.l.wrap.b32 	%r1948, %r1930, %r1930, 7;
	xor.b32  	%r1949, %r1947, %r1948;
	and.b32  	%r1950, %r1892, %r1930;
	not.b32 	%r1951, %r1930;
	and.b32  	%r1952, %r1854, %r1951;
	or.b32  	%r1953, %r1952, %r1950;
	add.s32 	%r1954, %r5581, %r1949;
	add.s32 	%r1955, %r1954, %r1953;
	ld.global.nc.u32 	%r1956, [%rd88+12];
	add.s32 	%r1957, %r1955, %r1956;
	add.s32 	%r1958, %r1957, %r5570;
	shf.l.wrap.b32 	%r1959, %r1932, %r1932, 30;
	shf.l.wrap.b32 	%r1960, %r1932, %r1932, 19;
	xor.b32  	%r1961, %r1959, %r1960;
	shf.l.wrap.b32 	%r1962, %r1932, %r1932, 10;
	xor.b32  	%r1963, %r1961, %r1962;
	xor.b32  	%r1964, %r1856, %r1894;
	and.b32  	%r1965, %r1964, %r1932;
	and.b32  	%r1966, %r1894, %r1856;
	xor.b32  	%r1967, %r1965, %r1966;
	add.s32 	%r1968, %r5577, %r1958;
	add.s32 	%r1969, %r1963, %r1958;
	add.s32 	%r1970, %r1969, %r1967;
	shf.l.wrap.b32 	%r1971, %r5568, %r5568, 25;
	shf.l.wrap.b32 	%r1972, %r5568, %r5568, 14;
	xor.b32  	%r1973, %r1971, %r1972;
	shr.u32 	%r1974, %r5568, 3;
	xor.b32  	%r1975, %r1973, %r1974;
	shf.l.wrap.b32 	%r1976, %r5571, %r5571, 15;
	shf.l.wrap.b32 	%r1977, %r5571, %r5571, 13;
	xor.b32  	%r1978, %r1976, %r1977;
	shr.u32 	%r1979, %r5571, 10;
	xor.b32  	%r1980, %r1978, %r1979;
	add.s32 	%r1981, %r1975, %r5569;
	add.s32 	%r1982, %r1981, %r5560;
	add.s32 	%r5569, %r1982, %r1980;
	shf.l.wrap.b32 	%r1983, %r1968, %r1968, 26;
	shf.l.wrap.b32 	%r1984, %r1968, %r1968, 21;
	xor.b32  	%r1985, %r1983, %r1984;
	shf.l.wrap.b32 	%r1986, %r1968, %r1968, 7;
	xor.b32  	%r1987, %r1985, %r1986;
	and.b32  	%r1988, %r1930, %r1968;
	not.b32 	%r1989, %r1968;
	and.b32  	%r1990, %r1892, %r1989;
	or.b32  	%r1991, %r1990, %r1988;
	add.s32 	%r1992, %r1854, %r1987;
	add.s32 	%r1993, %r1992, %r1991;
	ld.global.nc.u32 	%r1994, [%rd88+16];
	add.s32 	%r1995, %r1993, %r1994;
	add.s32 	%r1996, %r1995, %r5569;
	shf.l.wrap.b32 	%r1997, %r1970, %r1970, 30;
	shf.l.wrap.b32 	%r1998, %r1970, %r1970, 19;
	xor.b32  	%r1999, %r1997, %r1998;
	shf.l.wrap.b32 	%r2000, %r1970, %r1970, 10;
	xor.b32  	%r2001, %r1999, %r2000;
	xor.b32  	%r2002, %r1894, %r1932;
	and.b32  	%r2003, %r2002, %r1970;
	and.b32  	%r2004, %r1932, %r1894;
	xor.b32  	%r2005, %r2003, %r2004;
	add.s32 	%r2006, %r1856, %r1996;
	add.s32 	%r2007, %r2001, %r1996;
	add.s32 	%r2008, %r2007, %r2005;
	shf.l.wrap.b32 	%r2009, %r5567, %r5567, 25;
	shf.l.wrap.b32 	%r2010, %r5567, %r5567, 14;
	xor.b32  	%r2011, %r2009, %r2010;
	shr.u32 	%r2012, %r5567, 3;
	xor.b32  	%r2013, %r2011, %r2012;
	shf.l.wrap.b32 	%r2014, %r5570, %r5570, 15;
	shf.l.wrap.b32 	%r2015, %r5570, %r5570, 13;
	xor.b32  	%r2016, %r2014, %r2015;
	shr.u32 	%r2017, %r5570, 10;
	xor.b32  	%r2018, %r2016, %r2017;
	add.s32 	%r2019, %r2013, %r5568;
	add.s32 	%r2020, %r2019, %r5559;
	add.s32 	%r5568, %r2020, %r2018;
	shf.l.wrap.b32 	%r2021, %r2006, %r2006, 26;
	shf.l.wrap.b32 	%r2022, %r2006, %r2006, 21;
	xor.b32  	%r2023, %r2021, %r2022;
	shf.l.wrap.b32 	%r2024, %r2006, %r2006, 7;
	xor.b32  	%r2025, %r2023, %r2024;
	and.b32  	%r2026, %r1968, %r2006;
	not.b32 	%r2027, %r2006;
	and.b32  	%r2028, %r1930, %r2027;
	or.b32  	%r2029, %r2028, %r2026;
	add.s32 	%r2030, %r1892, %r2025;
	add.s32 	%r2031, %r2030, %r2029;
	ld.global.nc.u32 	%r2032, [%rd88+20];
	add.s32 	%r2033, %r2031, %r2032;
	add.s32 	%r2034, %r2033, %r5568;
	shf.l.wrap.b32 	%r2035, %r2008, %r2008, 30;
	shf.l.wrap.b32 	%r2036, %r2008, %r2008, 19;
	xor.b32  	%r2037, %r2035, %r2036;
	shf.l.wrap.b32 	%r2038, %r2008, %r2008, 10;
	xor.b32  	%r2039, %r2037, %r2038;
	xor.b32  	%r2040, %r1932, %r1970;
	and.b32  	%r2041, %r2040, %r2008;
	and.b32  	%r2042, %r1970, %r1932;
	xor.b32  	%r2043, %r2041, %r2042;
	add.s32 	%r2044, %r1894, %r2034;
	add.s32 	%r2045, %r2039, %r2034;
	add.s32 	%r2046, %r2045, %r2043;
	shf.l.wrap.b32 	%r2047, %r5566, %r5566, 25;
	shf.l.wrap.b32 	%r2048, %r5566, %r5566, 14;
	xor.b32  	%r2049, %r2047, %r2048;
	shr.u32 	%r2050, %r5566, 3;
	xor.b32  	%r2051, %r2049, %r2050;
	shf.l.wrap.b32 	%r2052, %r5569, %r5569, 15;
	shf.l.wrap.b32 	%r2053, %r5569, %r5569, 13;
	xor.b32  	%r2054, %r2052, %r2053;
	shr.u32 	%r2055, %r5569, 10;
	xor.b32  	%r2056, %r2054, %r2055;
	add.s32 	%r2057, %r2051, %r5567;
	add.s32 	%r2058, %r2057, %r5558;
	add.s32 	%r5567, %r2058, %r2056;
	shf.l.wrap.b32 	%r2059, %r2044, %r2044, 26;
	shf.l.wrap.b32 	%r2060, %r2044, %r2044, 21;
	xor.b32  	%r2061, %r2059, %r2060;
	shf.l.wrap.b32 	%r2062, %r2044, %r2044, 7;
	xor.b32  	%r2063, %r2061, %r2062;
	and.b32  	%r2064, %r2006, %r2044;
	not.b32 	%r2065, %r2044;
	and.b32  	%r2066, %r1968, %r2065;
	or.b32  	%r2067, %r2066, %r2064;
	add.s32 	%r2068, %r1930, %r2063;
	add.s32 	%r2069, %r2068, %r2067;
	ld.global.nc.u32 	%r2070, [%rd88+24];
	add.s32 	%r2071, %r2069, %r2070;
	add.s32 	%r2072, %r2071, %r5567;
	shf.l.wrap.b32 	%r2073, %r2046, %r2046, 30;
	shf.l.wrap.b32 	%r2074, %r2046, %r2046, 19;
	xor.b32  	%r2075, %r2073, %r2074;
	shf.l.wrap.b32 	%r2076, %r2046, %r2046, 10;
	xor.b32  	%r2077, %r2075, %r2076;
	xor.b32  	%r2078, %r1970, %r2008;
	and.b32  	%r2079, %r2078, %r2046;
	and.b32  	%r2080, %r2008, %r1970;
	xor.b32  	%r2081, %r2079, %r2080;
	add.s32 	%r2082, %r1932, %r2072;
	add.s32 	%r2083, %r2077, %r2072;
	add.s32 	%r2084, %r2083, %r2081;
	shf.l.wrap.b32 	%r2085, %r5565, %r5565, 25;
	shf.l.wrap.b32 	%r2086, %r5565, %r5565, 14;
	xor.b32  	%r2087, %r2085, %r2086;
	shr.u32 	%r2088, %r5565, 3;
	xor.b32  	%r2089, %r2087, %r2088;
	shf.l.wrap.b32 	%r2090, %r5568, %r5568, 15;
	shf.l.wrap.b32 	%r2091, %r5568, %r5568, 13;
	xor.b32  	%r2092, %r2090, %r2091;
	shr.u32 	%r2093, %r5568, 10;
	xor.b32  	%r2094, %r2092, %r2093;
	add.s32 	%r2095, %r2089, %r5566;
	add.s32 	%r2096, %r2095, %r5573;
	add.s32 	%r5566, %r2096, %r2094;
	shf.l.wrap.b32 	%r2097, %r2082, %r2082, 26;
	shf.l.wrap.b32 	%r2098, %r2082, %r2082, 21;
	xor.b32  	%r2099, %r2097, %r2098;
	shf.l.wrap.b32 	%r2100, %r2082, %r2082, 7;
	xor.b32  	%r2101, %r2099, %r2100;
	and.b32  	%r2102, %r2044, %r2082;
	not.b32 	%r2103, %r2082;
	and.b32  	%r2104, %r2006, %r2103;
	or.b32  	%r2105, %r2104, %r2102;
	add.s32 	%r2106, %r1968, %r2101;
	add.s32 	%r2107, %r2106, %r2105;
	ld.global.nc.u32 	%r2108, [%rd88+28];
	add.s32 	%r2109, %r2107, %r2108;
	add.s32 	%r2110, %r2109, %r5566;
	shf.l.wrap.b32 	%r2111, %r2084, %r2084, 30;
	shf.l.wrap.b32 	%r2112, %r2084, %r2084, 19;
	xor.b32  	%r2113, %r2111, %r2112;
	shf.l.wrap.b32 	%r2114, %r2084, %r2084, 10;
	xor.b32  	%r2115, %r2113, %r2114;
	xor.b32  	%r2116, %r2008, %r2046;
	and.b32  	%r2117, %r2116, %r2084;
	and.b32  	%r2118, %r2046, %r2008;
	xor.b32  	%r2119, %r2117, %r2118;
	add.s32 	%r2120, %r1970, %r2110;
	add.s32 	%r2121, %r2115, %r2110;
	add.s32 	%r2122, %r2121, %r2119;
	shf.l.wrap.b32 	%r2123, %r5564, %r5564, 25;
	shf.l.wrap.b32 	%r2124, %r5564, %r5564, 14;
	xor.b32  	%r2125, %r2123, %r2124;
	shr.u32 	%r2126, %r5564, 3;
	xor.b32  	%r2127, %r2125, %r2126;
	shf.l.wrap.b32 	%r2128, %r5567, %r5567, 15;
	shf.l.wrap.b32 	%r2129, %r5567, %r5567, 13;
	xor.b32  	%r2130, %r2128, %r2129;
	shr.u32 	%r2131, %r5567, 10;
	xor.b32  	%r2132, %r2130, %r2131;
	add.s32 	%r2133, %r2127, %r5565;
	add.s32 	%r2134, %r2133, %r5572;
	add.s32 	%r5565, %r2134, %r2132;
	shf.l.wrap.b32 	%r2135, %r2120, %r2120, 26;
	shf.l.wrap.b32 	%r2136, %r2120, %r2120, 21;
	xor.b32  	%r2137, %r2135, %r2136;
	shf.l.wrap.b32 	%r2138, %r2120, %r2120, 7;
	xor.b32  	%r2139, %r2137, %r2138;
	and.b32  	%r2140, %r2082, %r2120;
	not.b32 	%r2141, %r2120;
	and.b32  	%r2142, %r2044, %r2141;
	or.b32  	%r2143, %r2142, %r2140;
	add.s32 	%r2144, %r2006, %r2139;
	add.s32 	%r2145, %r2144, %r2143;
	ld.global.nc.u32 	%r2146, [%rd88+32];
	add.s32 	%r2147, %r2145, %r2146;
	add.s32 	%r2148, %r2147, %r5565;
	shf.l.wrap.b32 	%r2149, %r2122, %r2122, 30;
	shf.l.wrap.b32 	%r2150, %r2122, %r2122, 19;
	xor.b32  	%r2151, %r2149, %r2150;
	shf.l.wrap.b32 	%r2152, %r2122, %r2122, 10;
	xor.b32  	%r2153, %r2151, %r2152;
	xor.b32  	%r2154, %r2046, %r2084;
	and.b32  	%r2155, %r2154, %r2122;
	and.b32  	%r2156, %r2084, %r2046;
	xor.b32  	%r2157, %r2155, %r2156;
	add.s32 	%r2158, %r2008, %r2148;
	add.s32 	%r2159, %r2153, %r2148;
	add.s32 	%r2160, %r2159, %r2157;
	shf.l.wrap.b32 	%r2161, %r5563, %r5563, 25;
	shf.l.wrap.b32 	%r2162, %r5563, %r5563, 14;
	xor.b32  	%r2163, %r2161, %r2162;
	shr.u32 	%r2164, %r5563, 3;
	xor.b32  	%r2165, %r2163, %r2164;
	shf.l.wrap.b32 	%r2166, %r5566, %r5566, 15;
	shf.l.wrap.b32 	%r2167, %r5566, %r5566, 13;
	xor.b32  	%r2168, %r2166, %r2167;
	shr.u32 	%r2169, %r5566, 10;
	xor.b32  	%r2170, %r2168, %r2169;
	add.s32 	%r2171, %r2165, %r5564;
	add.s32 	%r2172, %r2171, %r5571;
	add.s32 	%r5564, %r2172, %r2170;
	shf.l.wrap.b32 	%r2173, %r2158, %r2158, 26;
	shf.l.wrap.b32 	%r2174, %r2158, %r2158, 21;
	xor.b32  	%r2175, %r2173, %r2174;
	shf.l.wrap.b32 	%r2176, %r2158, %r2158, 7;
	xor.b32  	%r2177, %r2175, %r2176;
	and.b32  	%r2178, %r2120, %r2158;
	not.b32 	%r2179, %r2158;
	and.b32  	%r2180, %r2082, %r2179;
	or.b32  	%r2181, %r2180, %r2178;
	add.s32 	%r2182, %r2044, %r2177;
	add.s32 	%r2183, %r2182, %r2181;
	ld.global.nc.u32 	%r2184, [%rd88+36];
	add.s32 	%r2185, %r2183, %r2184;
	add.s32 	%r2186, %r2185, %r5564;
	shf.l.wrap.b32 	%r2187, %r2160, %r2160, 30;
	shf.l.wrap.b32 	%r2188, %r2160, %r2160, 19;
	xor.b32  	%r2189, %r2187, %r2188;
	shf.l.wrap.b32 	%r2190, %r2160, %r2160, 10;
	xor.b32  	%r2191, %r2189, %r2190;
	xor.b32  	%r2192, %r2084, %r2122;
	and.b32  	%r2193, %r2192, %r2160;
	and.b32  	%r2194, %r2122, %r2084;
	xor.b32  	%r2195, %r2193, %r2194;
	add.s32 	%r2196, %r2046, %r2186;
	add.s32 	%r2197, %r2191, %r2186;
	add.s32 	%r2198, %r2197, %r2195;
	shf.l.wrap.b32 	%r2199, %r5562, %r5562, 25;
	shf.l.wrap.b32 	%r2200, %r5562, %r5562, 14;
	xor.b32  	%r2201, %r2199, %r2200;
	shr.u32 	%r2202, %r5562, 3;
	xor.b32  	%r2203, %r2201, %r2202;
	shf.l.wrap.b32 	%r2204, %r5565, %r5565, 15;
	shf.l.wrap.b32 	%r2205, %r5565, %r5565, 13;
	xor.b32  	%r2206, %r2204, %r2205;
	shr.u32 	%r2207, %r5565, 10;
	xor.b32  	%r2208, %r2206, %r2207;
	add.s32 	%r2209, %r2203, %r5563;
	add.s32 	%r2210, %r2209, %r5570;
	add.s32 	%r5563, %r2210, %r2208;
	shf.l.wrap.b32 	%r2211, %r2196, %r2196, 26;
	shf.l.wrap.b32 	%r2212, %r2196, %r2196, 21;
	xor.b32  	%r2213, %r2211, %r2212;
	shf.l.wrap.b32 	%r2214, %r2196, %r2196, 7;
	xor.b32  	%r2215, %r2213, %r2214;
	and.b32  	%r2216, %r2158, %r2196;
	not.b32 	%r2217, %r2196;
	and.b32  	%r2218, %r2120, %r2217;
	or.b32  	%r2219, %r2218, %r2216;
	add.s32 	%r2220, %r2082, %r2215;
	add.s32 	%r2221, %r2220, %r2219;
	ld.global.nc.u32 	%r2222, [%rd88+40];
	add.s32 	%r2223, %r2221, %r2222;
	add.s32 	%r2224, %r2223, %r5563;
	shf.l.wrap.b32 	%r2225, %r2198, %r2198, 30;
	shf.l.wrap.b32 	%r2226, %r2198, %r2198, 19;
	xor.b32  	%r2227, %r2225, %r2226;
	shf.l.wrap.b32 	%r2228, %r2198, %r2198, 10;
	xor.b32  	%r2229, %r2227, %r2228;
	xor.b32  	%r2230, %r2122, %r2160;
	and.b32  	%r2231, %r2230, %r2198;
	and.b32  	%r2232, %r2160, %r2122;
	xor.b32  	%r2233, %r2231, %r2232;
	add.s32 	%r2234, %r2084, %r2224;
	add.s32 	%r2235, %r2229, %r2224;
	add.s32 	%r2236, %r2235, %r2233;
	shf.l.wrap.b32 	%r2237, %r5561, %r5561, 25;
	shf.l.wrap.b32 	%r2238, %r5561, %r5561, 14;
	xor.b32  	%r2239, %r2237, %r2238;
	shr.u32 	%r2240, %r5561, 3;
	xor.b32  	%r2241, %r2239, %r2240;
	shf.l.wrap.b32 	%r2242, %r5564, %r5564, 15;
	shf.l.wrap.b32 	%r2243, %r5564, %r5564, 13;
	xor.b32  	%r2244, %r2242, %r2243;
	shr.u32 	%r2245, %r5564, 10;
	xor.b32  	%r2246, %r2244, %r2245;
	add.s32 	%r2247, %r2241, %r5562;
	add.s32 	%r2248, %r2247, %r5569;
	add.s32 	%r5562, %r2248, %r2246;
	shf.l.wrap.b32 	%r2249, %r2234, %r2234, 26;
	shf.l.wrap.b32 	%r2250, %r2234, %r2234, 21;
	xor.b32  	%r2251, %r2249, %r2250;
	shf.l.wrap.b32 	%r2252, %r2234, %r2234, 7;
	xor.b32  	%r2253, %r2251, %r2252;
	and.b32  	%r2254, %r2196, %r2234;
	not.b32 	%r2255, %r2234;
	and.b32  	%r2256, %r2158, %r2255;
	or.b32  	%r2257, %r2256, %r2254;
	add.s32 	%r2258, %r2120, %r2253;
	add.s32 	%r2259, %r2258, %r2257;
	ld.global.nc.u32 	%r2260, [%rd88+44];
	add.s32 	%r2261, %r2259, %r2260;
	add.s32 	%r2262, %r2261, %r5562;
	shf.l.wrap.b32 	%r2263, %r2236, %r2236, 30;
	shf.l.wrap.b32 	%r2264, %r2236, %r2236, 19;
	xor.b32  	%r2265, %r2263, %r2264;
	shf.l.wrap.b32 	%r2266, %r2236, %r2236, 10;
	xor.b32  	%r2267, %r2265, %r2266;
	xor.b32  	%r2268, %r2160, %r2198;
	and.b32  	%r2269, %r2268, %r2236;
	and.b32  	%r2270, %r2198, %r2160;
	xor.b32  	%r2271, %r2269, %r2270;
	add.s32 	%r2272, %r2122, %r2262;
	add.s32 	%r2273, %r2267, %r2262;
	add.s32 	%r2274, %r2273, %r2271;
	shf.l.wrap.b32 	%r2275, %r5560, %r5560, 25;
	shf.l.wrap.b32 	%r2276, %r5560, %r5560, 14;
	xor.b32  	%r2277, %r2275, %r2276;
	shr.u32 	%r2278, %r5560, 3;
	xor.b32  	%r2279, %r2277, %r2278;
	shf.l.wrap.b32 	%r2280, %r5563, %r5563, 15;
	shf.l.wrap.b32 	%r2281, %r5563, %r5563, 13;
	xor.b32  	%r2282, %r2280, %r2281;
	shr.u32 	%r2283, %r5563, 10;
	xor.b32  	%r2284, %r2282, %r2283;
	add.s32 	%r2285, %r2279, %r5561;
	add.s32 	%r2286, %r2285, %r5568;
	add.s32 	%r5561, %r2286, %r2284;
	shf.l.wrap.b32 	%r2287, %r2272, %r2272, 26;
	shf.l.wrap.b32 	%r2288, %r2272, %r2272, 21;
	xor.b32  	%r2289, %r2287, %r2288;
	shf.l.wrap.b32 	%r2290, %r2272, %r2272, 7;
	xor.b32  	%r2291, %r2289, %r2290;
	and.b32  	%r2292, %r2234, %r2272;
	not.b32 	%r2293, %r2272;
	and.b32  	%r2294, %r2196, %r2293;
	or.b32  	%r2295, %r2294, %r2292;
	add.s32 	%r2296, %r2158, %r2291;
	add.s32 	%r2297, %r2296, %r2295;
	ld.global.nc.u32 	%r2298, [%rd88+48];
	add.s32 	%r2299, %r2297, %r2298;
	add.s32 	%r2300, %r2299, %r5561;
	shf.l.wrap.b32 	%r2301, %r2274, %r2274, 30;
	shf.l.wrap.b32 	%r2302, %r2274, %r2274, 19;
	xor.b32  	%r2303, %r2301, %r2302;
	shf.l.wrap.b32 	%r2304, %r2274, %r2274, 10;
	xor.b32  	%r2305, %r2303, %r2304;
	xor.b32  	%r2306, %r2198, %r2236;
	and.b32  	%r2307, %r2306, %r2274;
	and.b32  	%r2308, %r2236, %r2198;
	xor.b32  	%r2309, %r2307, %r2308;
	add.s32 	%r5578, %r2160, %r2300;
	add.s32 	%r2310, %r2305, %r2300;
	add.s32 	%r5574, %r2310, %r2309;
	shf.l.wrap.b32 	%r2311, %r5559, %r5559, 25;
	shf.l.wrap.b32 	%r2312, %r5559, %r5559, 14;
	xor.b32  	%r2313, %r2311, %r2312;
	shr.u32 	%r2314, %r5559, 3;
	xor.b32  	%r2315, %r2313, %r2314;
	shf.l.wrap.b32 	%r2316, %r5562, %r5562, 15;
	shf.l.wrap.b32 	%r2317, %r5562, %r5562, 13;
	xor.b32  	%r2318, %r2316, %r2317;
	shr.u32 	%r2319, %r5562, 10;
	xor.b32  	%r2320, %r2318, %r2319;
	add.s32 	%r2321, %r2315, %r5560;
	add.s32 	%r2322, %r2321, %r5567;
	add.s32 	%r5560, %r2322, %r2320;
	shf.l.wrap.b32 	%r2323, %r5578, %r5578, 26;
	shf.l.wrap.b32 	%r2324, %r5578, %r5578, 21;
	xor.b32  	%r2325, %r2323, %r2324;
	shf.l.wrap.b32 	%r2326, %r5578, %r5578, 7;
	xor.b32  	%r2327, %r2325, %r2326;
	and.b32  	%r2328, %r2272, %r5578;
	not.b32 	%r2329, %r5578;
	and.b32  	%r2330, %r2234, %r2329;
	or.b32  	%r2331, %r2330, %r2328;
	add.s32 	%r2332, %r2196, %r2327;
	add.s32 	%r2333, %r2332, %r2331;
	ld.global.nc.u32 	%r2334, [%rd88+52];
	add.s32 	%r2335, %r2333, %r2334;
	add.s32 	%r2336, %r2335, %r5560;
	shf.l.wrap.b32 	%r2337, %r5574, %r5574, 30;
	shf.l.wrap.b32 	%r2338, %r5574, %r5574, 19;
	xor.b32  	%r2339, %r2337, %r2338;
	shf.l.wrap.b32 	%r2340, %r5574, %r5574, 10;
	xor.b32  	%r2341, %r2339, %r2340;
	xor.b32  	%r2342, %r2236, %r2274;
	and.b32  	%r2343, %r2342, %r5574;
	and.b32  	%r2344, %r2274, %r2236;
	xor.b32  	%r2345, %r2343, %r2344;
	add.s32 	%r5579, %r2198, %r2336;
	add.s32 	%r2346, %r2341, %r2336;
	add.s32 	%r5575, %r2346, %r2345;
	shf.l.wrap.b32 	%r2347, %r5558, %r5558, 25;
	shf.l.wrap.b32 	%r2348, %r5558, %r5558, 14;
	xor.b32  	%r2349, %r2347, %r2348;
	shr.u32 	%r2350, %r5558, 3;
	xor.b32  	%r2351, %r2349, %r2350;
	shf.l.wrap.b32 	%r2352, %r5561, %r5561, 15;
	shf.l.wrap.b32 	%r2353, %r5561, %r5561, 13;
	xor.b32  	%r2354, %r2352, %r2353;
	shr.u32 	%r2355, %r5561, 10;
	xor.b32  	%r2356, %r2354, %r2355;
	add.s32 	%r2357, %r2351, %r5559;
	add.s32 	%r2358, %r2357, %r5566;
	add.s32 	%r5559, %r2358, %r2356;
	shf.l.wrap.b32 	%r2359, %r5579, %r5579, 26;
	shf.l.wrap.b32 	%r2360, %r5579, %r5579, 21;
	xor.b32  	%r2361, %r2359, %r2360;
	shf.l.wrap.b32 	%r2362, %r5579, %r5579, 7;
	xor.b32  	%r2363, %r2361, %r2362;
	and.b32  	%r2364, %r5578, %r5579;
	not.b32 	%r2365, %r5579;
	and.b32  	%r2366, %r2272, %r2365;
	or.b32  	%r2367, %r2366, %r2364;
	add.s32 	%r2368, %r2234, %r2363;
	add.s32 	%r2369, %r2368, %r2367;
	ld.global.nc.u32 	%r2370, [%rd88+56];
	add.s32 	%r2371, %r2369, %r2370;
	add.s32 	%r2372, %r2371, %r5559;
	shf.l.wrap.b32 	%r2373, %r5575, %r5575, 30;
	shf.l.wrap.b32 	%r2374, %r5575, %r5575, 19;
	xor.b32  	%r2375, %r2373, %r2374;
	shf.l.wrap.b32 	%r2376, %r5575, %r5575, 10;
	xor.b32  	%r2377, %r2375, %r2376;
	xor.b32  	%r2378, %r2274, %r5574;
	and.b32  	%r2379, %r2378, %r5575;
	and.b32  	%r2380, %r5574, %r2274;
	xor.b32  	%r2381, %r2379, %r2380;
	add.s32 	%r5580, %r2236, %r2372;
	add.s32 	%r2382, %r2377, %r2372;
	add.s32 	%r5576, %r2382, %r2381;
	shf.l.wrap.b32 	%r2383, %r5573, %r5573, 25;
	shf.l.wrap.b32 	%r2384, %r5573, %r5573, 14;
	xor.b32  	%r2385, %r2383, %r2384;
	shr.u32 	%r2386, %r5573, 3;
	xor.b32  	%r2387, %r2385, %r2386;
	shf.l.wrap.b32 	%r2388, %r5560, %r5560, 15;
	shf.l.wrap.b32 	%r2389, %r5560, %r5560, 13;
	xor.b32  	%r2390, %r2388, %r2389;
	shr.u32 	%r2391, %r5560, 10;
	xor.b32  	%r2392, %r2390, %r2391;
	add.s32 	%r2393, %r2387, %r5558;
	add.s32 	%r2394, %r2393, %r5565;
	add.s32 	%r5558, %r2394, %r2392;
	shf.l.wrap.b32 	%r2395, %r5580, %r5580, 26;
	shf.l.wrap.b32 	%r2396, %r5580, %r5580, 21;
	xor.b32  	%r2397, %r2395, %r2396;
	shf.l.wrap.b32 	%r2398, %r5580, %r5580, 7;
	xor.b32  	%r2399, %r2397, %r2398;
	and.b32  	%r2400, %r5579, %r5580;
	not.b32 	%r2401, %r5580;
	and.b32  	%r2402, %r5578, %r2401;
	or.b32  	%r2403, %r2402, %r2400;
	add.s32 	%r2404, %r2272, %r2399;
	add.s32 	%r2405, %r2404, %r2403;
	ld.global.nc.u32 	%r2406, [%rd88+60];
	add.s32 	%r2407, %r2405, %r2406;
	add.s32 	%r2408, %r2407, %r5558;
	shf.l.wrap.b32 	%r2409, %r5576, %r5576, 30;
	shf.l.wrap.b32 	%r2410, %r5576, %r5576, 19;
	xor.b32  	%r2411, %r2409, %r2410;
	shf.l.wrap.b32 	%r2412, %r5576, %r5576, 10;
	xor.b32  	%r2413, %r2411, %r2412;
	xor.b32  	%r2414, %r5574, %r5575;
	and.b32  	%r2415, %r2414, %r5576;
	and.b32  	%r2416, %r5575, %r5574;
	xor.b32  	%r2417, %r2415, %r2416;
	add.s32 	%r5581, %r2274, %r2408;
	add.s32 	%r2418, %r2413, %r2408;
	add.s32 	%r5577, %r2418, %r2417;
$L__BB0_8:
	add.s32 	%r5582, %r5582, 1;
	setp.ne.s32 	%p11, %r5582, 4;
	@%p11 bra 	$L__BB0_5;
	add.s32 	%r2956, %r98, %r5577;
	add.s32 	%r2957, %r99, %r5576;
	st.local.v2.u32 	[%rd1+96], {%r2956, %r2957};
	add.s32 	%r2958, %r100, %r5575;
	add.s32 	%r2959, %r101, %r5574;
	st.local.v2.u32 	[%rd1+104], {%r2958, %r2959};
	add.s32 	%r2960, %r102, %r5581;
	add.s32 	%r2961, %r103, %r5580;
	st.local.v2.u32 	[%rd1+112], {%r2960, %r2961};
	add.s32 	%r2962, %r104, %r5579;
	add.s32 	%r2963, %r105, %r5578;
	st.local.v2.u32 	[%rd1+120], {%r2962, %r2963};
	add.s64 	%rd144, %rd144, -64;
	add.s64 	%rd145, %rd145, 64;
	mov.b64 	%rd143, 64;
	bra.uni 	$L__BB0_22;
$L__BB0_10:
	min.u64 	%rd20, %rd144, %rd142;
	setp.eq.s64 	%p5, %rd142, 0;
	mov.b64 	%rd138, 0;
	@%p5 bra 	$L__BB0_14;
	mov.b64 	%rd137, 0;
$L__BB0_12:
	add.s64 	%rd76, %rd145, %rd137;
	ld.global.u8 	%rs1, [%rd76];
	add.s64 	%rd77, %rd141, %rd137;
	st.u8 	[%rd77], %rs1;
	add.s64 	%rd137, %rd137, 1;
	setp.lt.u64 	%p6, %rd137, %rd20;
	@%p6 bra 	$L__BB0_12;
	ld.local.u64 	%rd138, [%rd1+80];
$L__BB0_14:
	sub.s64 	%rd142, %rd138, %rd20;
	st.local.u64 	[%rd1+80], %rd142;
	sub.s64 	%rd144, %rd144, %rd20;
	add.s64 	%rd145, %rd145, %rd20;
	setp.ne.s64 	%p7, %rd142, 0;
	@%p7 bra 	$L__BB0_21;
	add.s64 	%rd139, %rd1, 8;
	ld.local.v2.u32 	{%r204, %r205}, [%rd1+96];
	ld.local.v2.u32 	{%r206, %r207}, [%rd1+104];
	ld.local.v2.u32 	{%r208, %r209}, [%rd1+112];
	ld.local.v2.u32 	{%r210, %r211}, [%rd1+120];
	mov.b32 	%r5631, 0;
	mov.u32 	%r5623, %r207;
	mov.u32 	%r5624, %r206;
	mov.u32 	%r5625, %r205;
	mov.u32 	%r5626, %r204;
	mov.u32 	%r5627, %r211;
	mov.u32 	%r5628, %r210;
	mov.u32 	%r5629, %r209;
	mov.u32 	%r5630, %r208;
$L__BB0_16:
	setp.ne.s32 	%p8, %r5631, 0;
	@%p8 bra 	$L__BB0_18;
	ld.local.v2.b32 	{%r1224, %r1225}, [%rd139];
	bfe.u32 	%r1226, %r1225, 16, 8;
	cvt.u16.u32 	%rs2, %r1226;
	bfe.u32 	%r1227, %r1225, 8, 8;
	bfe.u32 	%r1228, %r1225, 0, 8;
	bfe.u32 	%r1229, %r1224, 16, 8;
	cvt.u16.u32 	%rs3, %r1229;
	bfe.u32 	%r1230, %r1224, 8, 8;
	bfe.u32 	%r1231, %r1224, 0, 8;
	shl.b32 	%r1232, %r1231, 24;
	shl.b32 	%r1233, %r1230, 16;
	and.b32  	%r1234, %r1233, 16711680;
	or.b32  	%r1235, %r1234, %r1232;
	and.b16  	%rs4, %rs3, 255;
	mul.wide.u16 	%r1236, %rs4, 256;
	or.b32  	%r1237, %r1235, %r1236;
	bfe.u32 	%r1238, %r1224, 24, 8;
	or.b32  	%r5622, %r1237, %r1238;
	shf.l.wrap.b32 	%r1239, %r5630, %r5630, 26;
	shf.l.wrap.b32 	%r1240, %r5630, %r5630, 21;
	xor.b32  	%r1241, %r1239, %r1240;
	shf.l.wrap.b32 	%r1242, %r5630, %r5630, 7;
	xor.b32  	%r1243, %r1241, %r1242;
	and.b32  	%r1244, %r5629, %r5630;
	not.b32 	%r1245, %r5630;
	and.b32  	%r1246, %r5628, %r1245;
	or.b32  	%r1247, %r1246, %r1244;
	add.s32 	%r1248, %r5627, %r1243;
	add.s32 	%r1249, %r1248, %r1247;
	shl.b32 	%r1250, %r5631, 4;
	mul.wide.u32 	%rd82, %r1250, 4;
	mov.u64 	%rd83, _ZZN34_INTERNAL_3bcad728_4_k_cu_e33b5ac813consume_chunkEPjPKhE1k;
	add.s64 	%rd84, %rd83, %rd82;
	ld.global.nc.u32 	%r1251, [%rd84];
	add.s32 	%r1252, %r1249, %r1251;
	add.s32 	%r1253, %r1252, %r5622;
	shf.l.wrap.b32 	%r1254, %r5626, %r5626, 30;
	shf.l.wrap.b32 	%r1255, %r5626, %r5626, 19;
	xor.b32  	%r1256, %r1254, %r1255;
	shf.l.wrap.b32 	%r1257, %r5626, %r5626, 10;
	xor.b32  	%r1258, %r1256, %r1257;
	xor.b32  	%r1259, %r5624, %r5625;
	and.b32  	%r1260, %r1259, %r5626;
	and.b32  	%r1261, %r5625, %r5624;
	xor.b32  	%r1262, %r1260, %r1261;
	add.s32 	%r1263, %r5623, %r1253;
	add.s32 	%r1264, %r1258, %r1253;
	add.s32 	%r1265, %r1264, %r1262;
	shl.b32 	%r1266, %r1228, 24;
	shl.b32 	%r1267, %r1227, 16;
	and.b32  	%r1268, %r1267, 16711680;
	or.b32  	%r1269, %r1268, %r1266;
	and.b16  	%rs5, %rs2, 255;
	mul.wide.u16 	%r1270, %rs5, 256;
	or.b32  	%r1271, %r1269, %r1270;
	bfe.u32 	%r1272, %r1225, 24, 8;
	or.b32  	%r5621, %r1271, %r1272;
	shf.l.wrap.b32 	%r1273, %r1263, %r1263, 26;
	shf.l.wrap.b32 	%r1274, %r1263, %r1263, 21;
	xor.b32  	%r1275, %r1273, %r1274;
	shf.l.wrap.b32 	%r1276, %r1263, %r1263, 7;
	xor.b32  	%r1277, %r1275, %r1276;
	and.b32  	%r1278, %r5630, %r1263;
	not.b32 	%r1279, %r1263;
	and.b32  	%r1280, %r5629, %r1279;
	or.b32  	%r1281, %r1280, %r1278;
	add.s32 	%r1282, %r5628, %r1277;
	add.s32 	%r1283, %r1282, %r1281;
	ld.global.nc.u32 	%r1284, [%rd84+4];
	add.s32 	%r1285, %r1283, %r1284;
	add.s32 	%r1286, %r1285, %r5621;
	shf.l.wrap.b32 	%r1287, %r1265, %r1265, 30;
	shf.l.wrap.b32 	%r1288, %r1265, %r1265, 19;
	xor.b32  	%r1289, %r1287, %r1288;
	shf.l.wrap.b32 	%r1290, %r1265, %r1265, 10;
	xor.b32  	%r1291, %r1289, %r1290;
	xor.b32  	%r1292, %r5625, %r5626;
	and.b32  	%r1293, %r1292, %r1265;
	and.b32  	%r1294, %r5626, %r5625;
	xor.b32  	%r1295, %r1293, %r1294;
	add.s32 	%r1296, %r5624, %r1286;
	add.s32 	%r1297, %r1291, %r1286;
	add.s32 	%r1298, %r1297, %r1295;
	ld.local.v2.b32 	{%r1299, %r1300}, [%rd139+8];
	bfe.u32 	%r1301, %r1300, 16, 8;
	cvt.u16.u32 	%rs6, %r1301;
	bfe.u32 	%r1302, %r1300, 8, 8;
	bfe.u32 	%r1303, %r1300, 0, 8;
	bfe.u32 	%r1304, %r1299, 16, 8;
	cvt.u16.u32 	%rs7, %r1304;
	bfe.u32 	%r1305, %r1299, 8, 8;
	bfe.u32 	%r1306, %r1299, 0, 8;
	shl.b32 	%r1307, %r1306, 24;
	shl.b32 	%r1308, %r1305, 16;
	and.b32  	%r1309, %r1308, 16711680;
	or.b32  	%r1310, %r1309, %r1307;
	and.b16  	%rs8, %rs7, 255;
	mul.wide.u16 	%r1311, %rs8, 256;
	or.b32  	%r1312, %r1310, %r1311;
	bfe.u32 	%r1313, %r1299, 24, 8;
	or.b32  	%r5620, %r1312, %r1313;
	shf.l.wrap.b32 	%r1314, %r1296, %r1296, 26;
	shf.l.wrap.b32 	%r1315, %r1296, %r1296, 21;
	xor.b32  	%r1316, %r1314, %r1315;
	shf.l.wrap.b32 	%r1317, %r1296, %r1296, 7;
	xor.b32  	%r1318, %r1316, %r1317;
	and.b32  	%r1319, %r1263, %r1296;
	not.b32 	%r1320, %r1296;
	and.b32  	%r1321, %r5630, %r1320;
	or.b32  	%r1322, %r1321, %r1319;
	add.s32 	%r1323, %r5629, %r1318;
	add.s32 	%r1324, %r1323, %r1322;
	ld.global.nc.u32 	%r1325, [%rd84+8];
	add.s32 	%r1326, %r1324, %r1325;
	add.s32 	%r1327, %r1326, %r5620;
	shf.l.wrap.b32 	%r1328, %r1298, %r1298, 30;
	shf.l.wrap.b32 	%r1329, %r1298, %r1298, 19;
	xor.b32  	%r1330, %r1328, %r1329;
	shf.l.wrap.b32 	%r1331, %r1298, %r1298, 10;
	xor.b32  	%r1332, %r1330, %r1331;
	xor.b32  	%r1333, %r5626, %r1265;
	and.b32  	%r1334, %r1333, %r1298;
	and.b32  	%r1335, %r1265, %r5626;
	xor.b32  	%r1336, %r1334, %r1335;
	add.s32 	%r1337, %r5625, %r1327;
	add.s32 	%r1338, %r1332, %r1327;
	add.s32 	%r1339, %r1338, %r1336;
	shl.b32 	%r1340, %r1303, 24;
	shl.b32 	%r1341, %r1302, 16;
	and.b32  	%r1342, %r1341, 16711680;
	or.b32  	%r1343, %r1342, %r1340;
	and.b16  	%rs9, %rs6, 255;
	mul.wide.u16 	%r1344, %rs9, 256;
	or.b32  	%r1345, %r1343, %r1344;
	bfe.u32 	%r1346, %r1300, 24, 8;
	or.b32  	%r5619, %r1345, %r1346;
	shf.l.wrap.b32 	%r1347, %r1337, %r1337, 26;
	shf.l.wrap.b32 	%r1348, %r1337, %r1337, 21;
	xor.b32  	%r1349, %r1347, %r1348;
	shf.l.wrap.b32 	%r1350, %r1337, %r1337, 7;
	xor.b32  	%r1351, %r1349, %r1350;
	and.b32  	%r1352, %r1296, %r1337;
	not.b32 	%r1353, %r1337;
	and.b32  	%r1354, %r1263, %r1353;
	or.b32  	%r1355, %r1354, %r1352;
	add.s32 	%r1356, %r5630, %r1351;
	add.s32 	%r1357, %r1356, %r1355;
	ld.global.nc.u32 	%r1358, [%rd84+12];
	add.s32 	%r1359, %r1357, %r1358;
	add.s32 	%r1360, %r1359, %r5619;
	shf.l.wrap.b32 	%r1361, %r1339, %r1339, 30;
	shf.l.wrap.b32 	%r1362, %r1339, %r1339, 19;
	xor.b32  	%r1363, %r1361, %r1362;
	shf.l.wrap.b32 	%r1364, %r1339, %r1339, 10;
	xor.b32  	%r1365, %r1363, %r1364;
	xor.b32  	%r1366, %r1265, %r1298;
	and.b32  	%r1367, %r1366, %r1339;
	and.b32  	%r1368, %r1298, %r1265;
	xor.b32  	%r1369, %r1367, %r1368;
	add.s32 	%r1370, %r5626, %r1360;
	add.s32 	%r1371, %r1365, %r1360;
	add.s32 	%r1372, %r1371, %r1369;
	ld.local.v2.b32 	{%r1373, %r1374}, [%rd139+16];
	bfe.u32 	%r1375, %r1374, 16, 8;
	cvt.u16.u32 	%rs10, %r1375;
	bfe.u32 	%r1376, %r1374, 8, 8;
	bfe.u32 	%r1377, %r1374, 0, 8;
	bfe.u32 	%r1378, %r1373, 16, 8;
	cvt.u16.u32 	%rs11, %r1378;
	bfe.u32 	%r1379, %r1373, 8, 8;
	bfe.u32 	%r1380, %r1373, 0, 8;
	shl.b32 	%r1381, %r1380, 24;
	shl.b32 	%r1382, %r1379, 16;
	and.b32  	%r1383, %r1382, 16711680;
	or.b32  	%r1384, %r1383, %r1381;
	and.b16  	%rs12, %rs11, 255;
	mul.wide.u16 	%r1385, %rs12, 256;
	or.b32  	%r1386, %r1384, %r1385;
	bfe.u32 	%r1387, %r1373, 24, 8;
	or.b32  	%r5618, %r1386, %r1387;
	shf.l.wrap.b32 	%r1388, %r1370, %r1370, 26;
	shf.l.wrap.b32 	%r1389, %r1370, %r1370, 21;
	xor.b32  	%r1390, %r1388, %r1389;
	shf.l.wrap.b32 	%r1391, %r1370, %r1370, 7;
	xor.b32  	%r1392, %r1390, %r1391;
	and.b32  	%r1393, %r1337, %r1370;
	not.b32 	%r1394, %r1370;
	and.b32  	%r1395, %r1296, %r1394;
	or.b32  	%r1396, %r1395, %r1393;
	add.s32 	%r1397, %r1263, %r1392;
	add.s32 	%r1398, %r1397, %r1396;
	ld.global.nc.u32 	%r1399, [%rd84+16];
	add.s32 	%r1400, %r1398, %r1399;
	add.s32 	%r1401, %r1400, %r5618;
	shf.l.wrap.b32 	%r1402, %r1372, %r1372, 30;
	shf.l.wrap.b32 	%r1403, %r1372, %r1372, 19;
	xor.b32  	%r1404, %r1402, %r1403;
	shf.l.wrap.b32 	%r1405, %r1372, %r1372, 10;
	xor.b32  	%r1406, %r1404, %r1405;
	xor.b32  	%r1407, %r1298, %r1339;
	and.b32  	%r1408, %r1407, %r1372;
	and.b32  	%r1409, %r1339, %r1298;
	xor.b32  	%r1410, %r1408, %r1409;
	add.s32 	%r1411, %r1265, %r1401;
	add.s32 	%r1412, %r1406, %r1401;
	add.s32 	%r1413, %r1412, %r1410;
	shl.b32 	%r1414, %r1377, 24;
	shl.b32 	%r1415, %r1376, 16;
	and.b32  	%r1416, %r1415, 16711680;
	or.b32  	%r1417, %r1416, %r1414;
	and.b16  	%rs13, %rs10, 255;
	mul.wide.u16 	%r1418, %rs13, 256;
	or.b32  	%r1419, %r1417, %r1418;
	bfe.u32 	%r1420, %r1374, 24, 8;
	or.b32  	%r5617, %r1419, %r1420;
	shf.l.wrap.b32 	%r1421, %r1411, %r1411, 26;
	shf.l.wrap.b32 	%r1422, %r1411, %r1411, 21;
	xor.b32  	%r1423, %r1421, %r1422;
	shf.l.wrap.b32 	%r1424, %r1411, %r1411, 7;
	xor.b32  	%r1425, %r1423, %r1424;
	and.b32  	%r1426, %r1370, %r1411;
	not.b32 	%r1427, %r1411;
	and.b32  	%r1428, %r1337, %r1427;
	or.b32  	%r1429, %r1428, %r1426;
	add.s32 	%r1430, %r1296, %r1425;
	add.s32 	%r1431, %r1430, %r1429;
	ld.global.nc.u32 	%r1432, [%rd84+20];
	add.s32 	%r1433, %r1431, %r1432;
	add.s32 	%r1434, %r1433, %r5617;
	shf.l.wrap.b32 	%r1435, %r1413, %r1413, 30;
	shf.l.wrap.b32 	%r1436, %r1413, %r1413, 19;
	xor.b32  	%r1437, %r1435, %r1436;
	shf.l.wrap.b32 	%r1438, %r1413, %r1413, 10;
	xor.b32  	%r1439, %r1437, %r1438;
	xor.b32  	%r1440, %r1339, %r1372;
	and.b32  	%r1441, %r1440, %r1413;
	and.b32  	%r1442, %r1372, %r1339;
	xor.b32  	%r1443, %r1441, %r1442;
	add.s32 	%r1444, %r1298, %r1434;
	add.s32 	%r1445, %r1439, %r1434;
	add.s32 	%r1446, %r1445, %r1443;
	ld.local.v2.b32 	{%r1447, %r1448}, [%rd139+24];
	bfe.u32 	%r1449, %r1448, 16, 8;
	cvt.u16.u32 	%rs14, %r1449;
	bfe.u32 	%r1450, %r1448, 8, 8;
	bfe.u32 	%r1451, %r1448, 0, 8;
	bfe.u32 	%r1452, %r1447, 16, 8;
	cvt.u16.u32 	%rs15, %r1452;
	bfe.u32 	%r1453, %r1447, 8, 8;
	bfe.u32 	%r1454, %r1447, 0, 8;
	shl.b32 	%r1455, %r1454, 24;
	shl.b32 	%r1456, %r1453, 16;
	and.b32  	%r1457, %r1456, 16711680;
	or.b32  	%r1458, %r1457, %r1455;
	and.b16  	%rs16, %rs15, 255;
	mul.wide.u16 	%r1459, %rs16, 256;
	or.b32  	%r1460, %r1458, %r1459;
	bfe.u32 	%r1461, %r1447, 24, 8;
	or.b32  	%r5616, %r1460, %r1461;
	shf.l.wrap.b32 	%r1462, %r1444, %r1444, 26;
	shf.l.wrap.b32 	%r1463, %r1444, %r1444, 21;
	xor.b32  	%r1464, %r1462, %r1463;
	shf.l.wrap.b32 	%r1465, %r1444, %r1444, 7;
	xor.b32  	%r1466, %r1464, %r1465;
	and.b32  	%r1467, %r1411, %r1444;
	not.b32 	%r1468, %r1444;
	and.b32  	%r1469, %r1370, %r1468;
	or.b32  	%r1470, %r1469, %r1467;
	add.s32 	%r1471, %r1337, %r1466;
	add.s32 	%r1472, %r1471, %r1470;
	ld.global.nc.u32 	%r1473, [%rd84+24];
	add.s32 	%r1474, %r1472, %r1473;
	add.s32 	%r1475, %r1474, %r5616;
	shf.l.wrap.b32 	%r1476, %r1446, %r1446, 30;
	shf.l.wrap.b32 	%r1477, %r1446, %r1446, 19;
	xor.b32  	%r1478, %r1476, %r1477;
	shf.l.wrap.b32 	%r1479, %r1446, %r1446, 10;
	xor.b32  	%r1480, %r1478, %r1479;
	xor.b32  	%r1481, %r1372, %r1413;
	and.b32  	%r1482, %r1481, %r1446;
	and.b32  	%r1483, %r1413, %r1372;
	xor.b32  	%r1484, %r1482, %r1483;
	add.s32 	%r1485, %r1339, %r1475;
	add.s32 	%r1486, %r1480, %r1475;
	add.s32 	%r1487, %r1486, %r1484;
	shl.b32 	%r1488, %r1451, 24;
	shl.b32 	%r1489, %r1450, 16;
	and.b32  	%r1490, %r1489, 16711680;
	or.b32  	%r1491, %r1490, %r1488;
	and.b16  	%rs17, %rs14, 255;
	mul.wide.u16 	%r1492, %rs17, 256;
	or.b32  	%r1493, %r1491, %r1492;
	bfe.u32 	%r1494, %r1448, 24, 8;
	or.b32  	%r5615, %r1493, %r1494;
	shf.l.wrap.b32 	%r1495, %r1485, %r1485, 26;
	shf.l.wrap.b32 	%r1496, %r1485, %r1485, 21;
	xor.b32  	%r1497, %r1495, %r1496;
	shf.l.wrap.b32 	%r1498, %r1485, %r1485, 7;
	xor.b32  	%r1499, %r1497, %r1498;
	and.b32  	%r1500, %r1444, %r1485;
	not.b32 	%r1501, %r1485;
	and.b32  	%r1502, %r1411, %r1501;
	or.b32  	%r1503, %r1502, %r1500;
	add.s32 	%r1504, %r1370, %r1499;
	add.s32 	%r1505, %r1504, %r1503;
	ld.global.nc.u32 	%r1506, [%rd84+28];
	add.s32 	%r1507, %r1505, %r1506;
	add.s32 	%r1508, %r1507, %r5615;
	shf.l.wrap.b32 	%r1509, %r1487, %r1487, 30;
	shf.l.wrap.b32 	%r1510, %r1487, %r1487, 19;
	xor.b32  	%r1511, %r1509, %r1510;
	shf.l.wrap.b32 	%r1512, %r1487, %r1487, 10;
	xor.b32  	%r1513, %r1511, %r1512;
	xor.b32  	%r1514, %r1413, %r1446;
	and.b32  	%r1515, %r1514, %r1487;
	and.b32  	%r1516, %r1446, %r1413;
	xor.b32  	%r1517, %r1515, %r1516;
	add.s32 	%r1518, %r1372, %r1508;
	add.s32 	%r1519, %r1513, %r1508;
	add.s32 	%r1520, %r1519, %r1517;
	ld.local.v2.b32 	{%r1521, %r1522}, [%rd139+32];
	bfe.u32 	%r1523, %r1522, 16, 8;
	cvt.u16.u32 	%rs18, %r1523;
	bfe.u32 	%r1524, %r1522, 8, 8;
	bfe.u32 	%r1525, %r1522, 0, 8;
	bfe.u32 	%r1526, %r1521, 16, 8;
	cvt.u16.u32 	%rs19, %r1526;
	bfe.u32 	%r1527, %r1521, 8, 8;
	bfe.u32 	%r1528, %r1521, 0, 8;
	shl.b32 	%r1529, %r1528, 24;
	shl.b32 	%r1530, %r1527, 16;
	and.b32  	%r1531, %r1530, 16711680;
	or.b32  	%r1532, %r1531, %r1529;
	and.b16  	%rs20, %rs19, 255;
	mul.wide.u16 	%r1533, %rs20, 256;
	or.b32  	%r1534, %r1532, %r1533;
	bfe.u32 	%r1535, %r1521, 24, 8;
	or.b32  	%r5614, %r1534, %r1535;
	shf.l.wrap.b32 	%r1536, %r1518, %r1518, 26;
	shf.l.wrap.b32 	%r1537, %r1518, %r1518, 21;
	xor.b32  	%r1538, %r1536, %r1537;
	shf.l.wrap.b32 	%r1539, %r1518, %r1518, 7;
	xor.b32  	%r1540, %r1538, %r1539;
	and.b32  	%r1541, %r1485, %r1518;
	not.b32 	%r1542, %r1518;
	and.b32  	%r1543, %r1444, %r1542;
	or.b32  	%r1544, %r1543, %r1541;
	add.s32 	%r1545, %r1411, %r1540;
	add.s32 	%r1546, %r1545, %r1544;
	ld.global.nc.u32 	%r1547, [%rd84+32];
	add.s32 	%r1548, %r1546, %r1547;
	add.s32 	%r1549, %r1548, %r5614;
	shf.l.wrap.b32 	%r1550, %r1520, %r1520, 30;
	shf.l.wrap.b32 	%r1551, %r1520, %r1520, 19;
	xor.b32  	%r1552, %r1550, %r1551;
	shf.l.wrap.b32 	%r1553, %r1520, %r1520, 10;
	xor.b32  	%r1554, %r1552, %r1553;
	xor.b32  	%r1555, %r1446, %r1487;
	and.b32  	%r1556, %r1555, %r1520;
	and.b32  	%r1557, %r1487, %r1446;
	xor.b32  	%r1558, %r1556, %r1557;
	add.s32 	%r1559, %r1413, %r1549;
	add.s32 	%r1560, %r1554, %r1549;
	add.s32 	%r1561, %r1560, %r1558;
	shl.b32 	%r1562, %r1525, 24;
	shl.b32 	%r1563, %r1524, 16;
	and.b32  	%r1564, %r1563, 16711680;
	or.b32  	%r1565, %r1564, %r1562;
	and.b16  	%rs21, %rs18, 255;
	mul.wide.u16 	%r1566, %rs21, 256;
	or.b32  	%r1567, %r1565, %r1566;
	bfe.u32 	%r1568, %r1522, 24, 8;
	or.b32  	%r5613, %r1567, %r1568;
	shf.l.wrap.b32 	%r1569, %r1559, %r1559, 26;
	shf.l.wrap.b32 	%r1570, %r1559, %r1559, 21;
	xor.b32  	%r1571, %r1569, %r1570;
	shf.l.wrap.b32 	%r1572, %r1559, %r1559, 7;
	xor.b32  	%r1573, %r1571, %r1572;
	and.b32  	%r1574, %r1518, %r1559;
	not.b32 	%r1575, %r1559;
	and.b32  	%r1576, %r1485, %r1575;
	or.b32  	%r1577, %r1576, %r1574;
	add.s32 	%r1578, %r1444, %r1573;
	add.s32 	%r1579, %r1578, %r1577;
	ld.global.nc.u32 	%r1580, [%rd84+36];
	add.s32 	%r1581, %r1579, %r1580;
	add.s32 	%r1582, %r1581, %r5613;
	shf.l.wrap.b32 	%r1583, %r1561, %r1561, 30;
	shf.l.wrap.b32 	%r1584, %r1561, %r1561, 19;
	xor.b32  	%r1585, %r1583, %r1584;
	shf.l.wrap.b32 	%r1586, %r1561, %r1561, 10;
	xor.b32  	%r1587, %r1585, %r1586;
	xor.b32  	%r1588, %r1487, %r1520;
	and.b32  	%r1589, %r1588, %r1561;
	and.b32  	%r1590, %r1520, %r1487;
	xor.b32  	%r1591, %r1589, %r1590;
	add.s32 	%r1592, %r1446, %r1582;
	add.s32 	%r1593, %r1587, %r1582;
	add.s32 	%r1594, %r1593, %r1591;
	ld.local.v2.b32 	{%r1595, %r1596}, [%rd139+40];
	bfe.u32 	%r1597, %r1596, 16, 8;
	cvt.u16.u32 	%rs22, %r1597;
	bfe.u32 	%r1598, %r1596, 8, 8;
	bfe.u32 	%r1599, %r1596, 0, 8;
	bfe.u32 	%r1600, %r1595, 16, 8;
	cvt.u16.u32 	%rs23, %r1600;
	bfe.u32 	%r1601, %r1595, 8, 8;
	bfe.u32 	%r1602, %r1595, 0, 8;
	shl.b32 	%r1603, %r1602, 24;
	shl.b32 	%r1604, %r1601, 16;
	and.b32  	%r1605, %r1604, 16711680;
	or.b32  	%r1606, %r1605, %r1603;
	and.b16  	%rs24, %rs23, 255;
	mul.wide.u16 	%r1607, %rs24, 256;
	or.b32  	%r1608, %r1606, %r1607;
	bfe.u32 	%r1609, %r1595, 24, 8;
	or.b32  	%r5612, %r1608, %r1609;
	shf.l.wrap.b32 	%r1610, %r1592, %r1592, 26;
	shf.l.wrap.b32 	%r1611, %r1592, %r1592, 21;
	xor.b32  	%r1612, %r1610, %r1611;
	shf.l.wrap.b32 	%r1613, %r1592, %r1592, 7;
	xor.b32  	%r1614, %r1612, %r1613;
	and.b32  	%r1615, %r1559, %r1592;
	not.b32 	%r1616, %r1592;
	and.b32  	%r1617, %r1518, %r1616;
	or.b32  	%r1618, %r1617, %r1615;
	add.s32 	%r1619, %r1485, %r1614;
	add.s32 	%r1620, %r1619, %r1618;
	ld.global.nc.u32 	%r1621, [%rd84+40];
	add.s32 	%r1622, %r1620, %r1621;
	add.s32 	%r1623, %r1622, %r5612;
	shf.l.wrap.b32 	%r1624, %r1594, %r1594, 30;
	shf.l.wrap.b32 	%r1625, %r1594, %r1594, 19;
	xor.b32  	%r1626, %r1624, %r1625;
	shf.l.wrap.b32 	%r1627, %r1594, %r1594, 10;
	xor.b32  	%r1628, %r1626, %r1627;
	xor.b32  	%r1629, %r1520, %r1561;
	and.b32  	%r1630, %r1629, %r1594;
	and.b32  	%r1631, %r1561, %r1520;
	xor.b32  	%r1632, %r1630, %r1631;
	add.s32 	%r1633, %r1487, %r1623;
	add.s32 	%r1634, %r1628, %r1623;
	add.s32 	%r1635, %r1634, %r1632;
	shl.b32 	%r1636, %r1599, 24;
	shl.b32 	%r1637, %r1598, 16;
	and.b32  	%r1638, %r1637, 16711680;
	or.b32  	%r1639, %r1638, %r1636;
	and.b16  	%rs25, %rs22, 255;
	mul.wide.u16 	%r1640, %rs25, 256;
	or.b32  	%r1641, %r1639, %r1640;
	bfe.u32 	%r1642, %r1596, 24, 8;
	or.b32  	%r5611, %r1641, %r1642;
	shf.l.wrap.b32 	%r1643, %r1633, %r1633, 26;
	shf.l.wrap.b32 	%r1644, %r1633, %r1633, 21;
	xor.b32  	%r1645, %r1643, %r1644;
	shf.l.wrap.b32 	%r1646, %r1633, %r1633, 7;
	xor.b32  	%r1647, %r1645, %r1646;
	and.b32  	%r1648, %r1592, %r1633;
	not.b32 	%r1649, %r1633;
	and.b32  	%r1650, %r1559, %r1649;
	or.b32  	%r1651, %r1650, %r1648;
	add.s32 	%r1652, %r1518, %r1647;
	add.s32 	%r1653, %r1652, %r1651;
	ld.global.nc.u32 	%r1654, [%rd84+44];
	add.s32 	%r1655, %r1653, %r1654;
	add.s32 	%r1656, %r1655, %r5611;
	shf.l.wrap.b32 	%r1657, %r1635, %r1635, 30;
	shf.l.wrap.b32 	%r1658, %r1635, %r1635, 19;
	xor.b32  	%r1659, %r1657, %r1658;
	shf.l.wrap.b32 	%r1660, %r1635, %r1635, 10;
	xor.b32  	%r1661, %r1659, %r1660;
	xor.b32  	%r1662, %r1561, %r1594;
	and.b32  	%r1663, %r1662, %r1635;
	and.b32  	%r1664, %r1594, %r1561;
	xor.b32  	%r1665, %r1663, %r1664;
	add.s32 	%r1666, %r1520, %r1656;
	add.s32 	%r1667, %r1661, %r1656;
	add.s32 	%r1668, %r1667, %r1665;
	ld.local.v2.b32 	{%r1669, %r1670}, [%rd139+48];
	bfe.u32 	%r1671, %r1670, 16, 8;
	cvt.u16.u32 	%rs26, %r1671;
	bfe.u32 	%r1672, %r1670, 8, 8;
	bfe.u32 	%r1673, %r1670, 0, 8;
	bfe.u32 	%r1674, %r1669, 16, 8;
	cvt.u16.u32 	%rs27, %r1674;
	bfe.u32 	%r1675, %r1669, 8, 8;
	bfe.u32 	%r1676, %r1669, 0, 8;
	shl.b32 	%r1677, %r1676, 24;
	shl.b32 	%r1678, %r1675, 16;
	and.b32  	%r1679, %r1678, 16711680;
	or.b32  	%r1680, %r1679, %r1677;
	and.b16  	%rs28, %rs27, 255;
	mul.wide.u16 	%r1681, %rs28, 256;
	or.b32  	%r1682, %r1680, %r1681;
	bfe.u32 	%r1683, %r1669, 24, 8;
	or.b32  	%r5610, %r1682, %r1683;
	shf.l.wrap.b32 	%r1684, %r1666, %r1666, 26;
	shf.l.wrap.b32 	%r1685, %r1666, %r1666, 21;
	xor.b32  	%r1686, %r1684, %r1685;
	shf.l.wrap.b32 	%r1687, %r1666, %r1666, 7;
	xor.b32  	%r1688, %r1686, %r1687;
	and.b32  	%r1689, %r1633, %r1666;
	not.b32 	%r1690, %r1666;
	and.b32  	%r1691, %r1592, %r1690;
	or.b32  	%r1692, %r1691, %r1689;
	add.s32 	%r1693, %r1559, %r1688;
	add.s32 	%r1694, %r1693, %r1692;
	ld.global.nc.u32 	%r1695, [%rd84+48];
	add.s32 	%r1696, %r1694, %r1695;
	add.s32 	%r1697, %r1696, %r5610;
	shf.l.wrap.b32 	%r1698, %r1668, %r1668, 30;
	shf.l.wrap.b32 	%r1699, %r1668, %r1668, 19;
	xor.b32  	%r1700, %r1698, %r1699;
	shf.l.wrap.b32 	%r1701, %r1668, %r1668, 10;
	xor.b32  	%r1702, %r1700, %r1701;
	xor.b32  	%r1703, %r1594, %r1635;
	and.b32  	%r1704, %r1703, %r1668;
	and.b32  	%r1705, %r1635, %r1594;
	xor.b32  	%r1706, %r1704, %r1705;
	add.s32 	%r5627, %r1561, %r1697;
	add.s32 	%r1707, %r1702, %r1697;
	add.s32 	%r5623, %r1707, %r1706;
	shl.b32 	%r1708, %r1673, 24;
	shl.b32 	%r1709, %r1672, 16;
	and.b32  	%r1710, %r1709, 16711680;
	or.b32  	%r1711, %r1710, %r1708;
	and.b16  	%rs29, %rs26, 255;
	mul.wide.u16 	%r1712, %rs29, 256;
	or.b32  	%r1713, %r1711, %r1712;
	bfe.u32 	%r1714, %r1670, 24, 8;
	or.b32  	%r5609, %r1713, %r1714;
	shf.l.wrap.b32 	%r1715, %r5627, %r5627, 26;
	shf.l.wrap.b32 	%r1716, %r5627, %r5627, 21;
	xor.b32  	%r1717, %r1715, %r1716;
	shf.l.wrap.b32 	%r1718, %r5627, %r5627, 7;
	xor.b32  	%r1719, %r1717, %r1718;
	and.b32  	%r1720, %r1666, %r5627;
	not.b32 	%r1721, %r5627;
	and.b32  	%r1722, %r1633, %r1721;
	or.b32  	%r1723, %r1722, %r1720;
	add.s32 	%r1724, %r1592, %r1719;
	add.s32 	%r1725, %r1724, %r1723;
	ld.global.nc.u32 	%r1726, [%rd84+52];
	add.s32 	%r1727, %r1725, %r1726;
	add.s32 	%r1728, %r1727, %r5609;
	shf.l.wrap.b32 	%r1729, %r5623, %r5623, 30;
	shf.l.wrap.b32 	%r1730, %r5623, %r5623, 19;
	xor.b32  	%r1731, %r1729, %r1730;
	shf.l.wrap.b32 	%r1732, %r5623, %r5623, 10;
	xor.b32  	%r1733, %r1731, %r1732;
	xor.b32  	%r1734, %r1635, %r1668;
	and.b32  	%r1735, %r1734, %r5623;
	and.b32  	%r1736, %r1668, %r1635;
	xor.b32  	%r1737, %r1735, %r1736;
	add.s32 	%r5628, %r1594, %r1728;
	add.s32 	%r1738, %r1733, %r1728;
	add.s32 	%r5624, %r1738, %r1737;
	ld.local.v2.b32 	{%r1739, %r1740}, [%rd139+56];
	bfe.u32 	%r1741, %r1740, 16, 8;
	cvt.u16.u32 	%rs30, %r1741;
	bfe.u32 	%r1742, %r1740, 8, 8;
	bfe.u32 	%r1743, %r1740, 0, 8;
	bfe.u32 	%r1744, %r1739, 16, 8;
	cvt.u16.u32 	%rs31, %r1744;
	bfe.u32 	%r1745, %r1739, 8, 8;
	bfe.u32 	%r1746, %r1739, 0, 8;
	shl.b32 	%r1747, %r1746, 24;
	shl.b32 	%r1748, %r1745, 16;
	and.b32  	%r1749, %r1748, 16711680;
	or.b32  	%r1750, %r1749, %r1747;
	and.b16  	%rs32, %rs31, 255;
	mul.wide.u16 	%r1751, %rs32, 256;
	or.b32  	%r1752, %r1750, %r1751;
	bfe.u32 	%r1753, %r1739, 24, 8;
	or.b32  	%r5608, %r1752, %r1753;
	shf.l.wrap.b32 	%r1754, %r5628, %r5628, 26;
	shf.l.wrap.b32 	%r1755, %r5628, %r5628, 21;
	xor.b32  	%r1756, %r1754, %r1755;
	shf.l.wrap.b32 	%r1757, %r5628, %r5628, 7;
	xor.b32  	%r1758, %r1756, %r1757;
	and.b32  	%r1759, %r5627, %r5628;
	not.b32 	%r1760, %r5628;
	and.b32  	%r1761, %r1666, %r1760;
	or.b32  	%r1762, %r1761, %r1759;
	add.s32 	%r1763, %r1633, %r1758;
	add.s32 	%r1764, %r1763, %r1762;
	ld.global.nc.u32 	%r1765, [%rd84+56];
	add.s32 	%r1766, %r1764, %r1765;
	add.s32 	%r1767, %r1766, %r5608;
	shf.l.wrap.b32 	%r1768, %r5624, %r5624, 30;
	shf.l.wrap.b32 	%r1769, %r5624, %r5624, 19;
	xor.b32  	%r1770, %r1768, %r1769;
	shf.l.wrap.b32 	%r1771, %r5624, %r5624, 10;
	xor.b32  	%r1772, %r1770, %r1771;
	xor.b32  	%r1773, %r1668, %r5623;
	and.b32  	%r1774, %r1773, %r5624;
	and.b32  	%r1775, %r5623, %r1668;
	xor.b32  	%r1776, %r1774, %r1775;
	add.s32 	%r5629, %r1635, %r1767;
	add.s32 	%r1777, %r1772, %r1767;
	add.s32 	%r5625, %r1777, %r1776;
	shl.b32 	%r1778, %r1743, 24;
	shl.b32 	%r1779, %r1742, 16;
	and.b32  	%r1780, %r1779, 16711680;
	or.b32  	%r1781, %r1780, %r1778;
	and.b16  	%rs33, %rs30, 255;
	mul.wide.u16 	%r1782, %rs33, 256;
	or.b32  	%r1783, %r1781, %r1782;
	bfe.u32 	%r1784, %r1740, 24, 8;
	or.b32  	%r5607, %r1783, %r1784;
	add.s64 	%rd139, %rd139, 64;
	shf.l.wrap.b32 	%r1785, %r5629, %r5629, 26;
	shf.l.wrap.b32 	%r1786, %r5629, %r5629, 21;
	xor.b32  	%r1787, %r1785, %r1786;
	shf.l.wrap.b32 	%r1788, %r5629, %r5629, 7;
	xor.b32  	%r1789, %r1787, %r1788;
	and.b32  	%r1790, %r5628, %r5629;
	not.b32 	%r1791, %r5629;
	and.b32  	%r1792, %r5627, %r1791;
	or.b32  	%r1793, %r1792, %r1790;
	add.s32 	%r1794, %r1666, %r1789;
	add.s32 	%r1795, %r1794, %r1793;
	ld.global.nc.u32 	%r1796, [%rd84+60];
	add.s32 	%r1797, %r1795, %r1796;
	add.s32 	%r1798, %r1797, %r5607;
	shf.l.wrap.b32 	%r1799, %r5625, %r5625, 30;
	shf.l.wrap.b32 	%r1800, %r5625, %r5625, 19;
	xor.b32  	%r1801, %r1799, %r1800;
	shf.l.wrap.b32 	%r1802, %r5625, %r5625, 10;
	xor.b32  	%r1803, %r1801, %r1802;
	xor.b32  	%r1804, %r5623, %r5624;
	and.b32  	%r1805, %r1804, %r5625;
	and.b32  	%r1806, %r5624, %r5623;
	xor.b32  	%r1807, %r1805, %r1806;
	add.s32 	%r5630, %r1668, %r1798;
	add.s32 	%r1808, %r1803, %r1798;
	add.s32 	%r5626, %r1808, %r1807;
	bra.uni 	$L__BB0_19;
$L__BB0_18:
	shf.l.wrap.b32 	%r623, %r5621, %r5621, 25;
	shf.l.wrap.b32 	%r624, %r5621, %r5621, 14;
	xor.b32  	%r625, %r623, %r624;
	shr.u32 	%r626, %r5621, 3;
	xor.b32  	%r627, %r625, %r626;
	shf.l.wrap.b32 	%r628, %r5608, %r5608, 15;
	shf.l.wrap.b32 	%r629, %r5608, %r5608, 13;
	xor.b32  	%r630, %r628, %r629;
	shr.u32 	%r631, %r5608, 10;
	xor.b32  	%r632, %r630, %r631;
	add.s32 	%r633, %r627, %r5622;
	add.s32 	%r634, %r633, %r5613;
	add.s32 	%r5622, %r634, %r632;
	shf.l.wrap.b32 	%r635, %r5630, %r5630, 26;
	shf.l.wrap.b32 	%r636, %r5630, %r5630, 21;
	xor.b32  	%r637, %r635, %r636;
	shf.l.wrap.b32 	%r638, %r5630, %r5630, 7;
	xor.b32  	%r639, %r637, %r638;
	and.b32  	%r640, %r5629, %r5630;
	not.b32 	%r641, %r5630;
	and.b32  	%r642, %r5628, %r641;
	or.b32  	%r643, %r642, %r640;
	add.s32 	%r644, %r5627, %r639;
	add.s32 	%r645, %r644, %r643;
	shl.b32 	%r646, %r5631, 4;
	mul.wide.u32 	%rd79, %r646, 4;
	mov.u64 	%rd80, _ZZN34_INTERNAL_3bcad728_4_k_cu_e33b5ac813consume_chunkEPjPKhE1k;
	add.s64 	%rd81, %rd80, %rd79;
	ld.global.nc.u32 	%r647, [%rd81];
	add.s32 	%r648, %r645, %r647;
	add.s32 	%r649, %r648, %r5622;
	shf.l.wrap.b32 	%r650, %r5626, %r5626, 30;
	shf.l.wrap.b32 	%r651, %r5626, %r5626, 19;
	xor.b32  	%r652, %r650, %r651;
	shf.l.wrap.b32 	%r653, %r5626, %r5626, 10;
	xor.b32  	%r654, %r652, %r653;
	xor.b32  	%r655, %r5624, %r5625;
	and.b32  	%r656, %r655, %r5626;
	and.b32  	%r657, %r5625, %r5624;
	xor.b32  	%r658, %r656, %r657;
	add.s32 	%r659, %r5623, %r649;
	add.s32 	%r660, %r654, %r649;
	add.s32 	%r661, %r660, %r658;
	shf.l.wrap.b32 	%r662, %r5620, %r5620, 25;
	shf.l.wrap.b32 	%r663, %r5620, %r5620, 14;
	xor.b32  	%r664, %r662, %r663;
	shr.u32 	%r665, %r5620, 3;
	xor.b32  	%r666, %r664, %r665;
	shf.l.wrap.b32 	%r667, %r5607, %r5607, 15;
	shf.l.wrap.b32 	%r668, %r5607, %r5607, 13;
	xor.b32  	%r669, %r667, %r668;
	shr.u32 	%r670, %r5607, 10;
	xor.b32  	%r671, %r669, %r670;
	add.s32 	%r672, %r666, %r5621;
	add.s32 	%r673, %r672, %r5612;
	add.s32 	%r5621, %r673, %r671;
	shf.l.wrap.b32 	%r674, %r659, %r659, 26;
	shf.l.wrap.b32 	%r675, %r659, %r659, 21;
	xor.b32  	%r676, %r674, %r675;
	shf.l.wrap.b32 	%r677, %r659, %r659, 7;
	xor.b32  	%r678, %r676, %r677;
	and.b32  	%r679, %r5630, %r659;
	not.b32 	%r680, %r659;
	and.b32  	%r681, %r5629, %r680;
	or.b32  	%r682, %r681, %r679;
	add.s32 	%r683, %r5628, %r678;
	add.s32 	%r684, %r683, %r682;
	ld.global.nc.u32 	%r685, [%rd81+4];
	add.s32 	%r686, %r684, %r685;
	add.s32 	%r687, %r686, %r5621;
	shf.l.wrap.b32 	%r688, %r661, %r661, 30;
	shf.l.wrap.b32 	%r689, %r661, %r661, 19;
	xor.b32  	%r690, %r688, %r689;
	shf.l.wrap.b32 	%r691, %r661, %r661, 10;
	xor.b32  	%r692, %r690, %r691;
	xor.b32  	%r693, %r5625, %r5626;
	and.b32  	%r694, %r693, %r661;
	and.b32  	%r695, %r5626, %r5625;
	xor.b32  	%r696, %r694, %r695;
	add.s32 	%r697, %r5624, %r687;
	add.s32 	%r698, %r692, %r687;
	add.s32 	%r699, %r698, %r696;
	shf.l.wrap.b32 	%r700, %r5619, %r5619, 25;
	shf.l.wrap.b32 	%r701, %r5619, %r5619, 14;
	xor.b32  	%r702, %r700, %r701;
	shr.u32 	%r703, %r5619, 3;
	xor.b32  	%r704, %r702, %r703;
	shf.l.wrap.b32 	%r705, %r5622, %r5622, 15;
	shf.l.wrap.b32 	%r706, %r5622, %r5622, 13;
	xor.b32  	%r707, %r705, %r706;
	shr.u32 	%r708, %r5622, 10;
	xor.b32  	%r709, %r707, %r708;
	add.s32 	%r710, %r704, %r5620;
	add.s32 	%r711, %r710, %r5611;
	add.s32 	%r5620, %r711, %r709;
	shf.l.wrap.b32 	%r712, %r697, %r697, 26;
	shf.l.wrap.b32 	%r713, %r697, %r697, 21;
	xor.b32  	%r714, %r712, %r713;
	shf.l.wrap.b32 	%r715, %r697, %r697, 7;
	xor.b32  	%r716, %r714, %r715;
	and.b32  	%r717, %r659, %r697;
	not.b32 	%r718, %r697;
	and.b32  	%r719, %r5630, %r718;
	or.b32  	%r720, %r719, %r717;
	add.s32 	%r721, %r5629, %r716;
	add.s32 	%r722, %r721, %r720;
	ld.global.nc.u32 	%r723, [%rd81+8];
	add.s32 	%r724, %r722, %r723;
	add.s32 	%r725, %r724, %r5620;
	shf.l.wrap.b32 	%r726, %r699, %r699, 30;
	shf.l.wrap.b32 	%r727, %r699, %r699, 19;
	xor.b32  	%r728, %r726, %r727;
	shf.l.wrap.b32 	%r729, %r699, %r699, 10;
	xor.b32  	%r730, %r728, %r729;
	xor.b32  	%r731, %r5626, %r661;
	and.b32  	%r732, %r731, %r699;
	and.b32  	%r733, %r661, %r5626;
	xor.b32  	%r734, %r732, %r733;
	add.s32 	%r735, %r5625, %r725;
	add.s32 	%r736, %r730, %r725;
	add.s32 	%r737, %r736, %r734;
	shf.l.wrap.b32 	%r738, %r5618, %r5618, 25;
	shf.l.wrap.b32 	%r739, %r5618, %r5618, 14;
	xor.b32  	%r740, %r738, %r739;
	shr.u32 	%r741, %r5618, 3;
	xor.b32  	%r742, %r740, %r741;
	shf.l.wrap.b32 	%r743, %r5621, %r5621, 15;
	shf.l.wrap.b32 	%r744, %r5621, %r5621, 13;
	xor.b32  	%r745, %r743, %r744;
	shr.u32 	%r746, %r5621, 10;
	xor.b32  	%r747, %r745, %r746;
	add.s32 	%r748, %r742, %r5619;
	add.s32 	%r749, %r748, %r5610;
	add.s32 	%r5619, %r749, %r747;
	shf.l.wrap.b32 	%r750, %r735, %r735, 26;
	shf.l.wrap.b32 	%r751, %r735, %r735, 21;
	xor.b32  	%r752, %r750, %r751;
	shf.l.wrap.b32 	%r753, %r735, %r735, 7;
	xor.b32  	%r754, %r752, %r753;
	and.b32  	%r755, %r697, %r735;
	not.b32 	%r756, %r735;
	and.b32  	%r757, %r659, %r756;
	or.b32  	%r758, %r757, %r755;
	add.s32 	%r759, %r5630, %r754;
	add.s32 	%r760, %r759, %r758;
	ld.global.nc.u32 	%r761, [%rd81+12];
	add.s32 	%r762, %r760, %r761;
	add.s32 	%r763, %r762, %r5619;
	shf.l.wrap.b32 	%r764, %r737, %r737, 30;
	shf.l.wrap.b32 	%r765, %r737, %r737, 19;
	xor.b32  	%r766, %r764, %r765;
	shf.l.wrap.b32 	%r767, %r737, %r737, 10;
	xor.b32  	%r768, %r766, %r767;
	xor.b32  	%r769, %r661, %r699;
	and.b32  	%r770, %r769, %r737;
	and.b32  	%r771, %r699, %r661;
	xor.b32  	%r772, %r770, %r771;
	add.s32 	%r773, %r5626, %r763;
	add.s32 	%r774, %r768, %r763;
	add.s32 	%r775, %r774, %r772;
	shf.l.wrap.b32 	%r776, %r5617, %r5617, 25;
	shf.l.wrap.b32 	%r777, %r5617, %r5617, 14;
	xor.b32  	%r778, %r776, %r777;
	shr.u32 	%r779, %r5617, 3;
	xor.b32  	%r780, %r778, %r779;
	shf.l.wrap.b32 	%r781, %r5620, %r5620, 15;
	shf.l.wrap.b32 	%r782, %r5620, %r5620, 13;
	xor.b32  	%r783, %r781, %r782;
	shr.u32 	%r784, %r5620, 10;
	xor.b32  	%r785, %r783, %r784;
	add.s32 	%r786, %r780, %r5618;
	add.s32 	%r787, %r786, %r5609;
	add.s32 	%r5618, %r787, %r785;
	shf.l.wrap.b32 	%r788, %r773, %r773, 26;
	shf.l.wrap.b32 	%r789, %r773, %r773, 21;
	xor.b32  	%r790, %r788, %r789;
	shf.l.wrap.b32 	%r791, %r773, %r773, 7;
	xor.b32  	%r792, %r790, %r791;
	and.b32  	%r793, %r735, %r773;
	not.b32 	%r794, %r773;
	and.b32  	%r795, %r697, %r794;
	or.b32  	%r796, %r795, %r793;
	add.s32 	%r797, %r659, %r792;
	add.s32 	%r798, %r797, %r796;
	ld.global.nc.u32 	%r799, [%rd81+16];
	add.s32 	%r800, %r798, %r799;
	add.s32 	%r801, %r800, %r5618;
	shf.l.wrap.b32 	%r802, %r775, %r775, 30;
	shf.l.wrap.b32 	%r803, %r775, %r775, 19;
	xor.b32  	%r804, %r802, %r803;
	shf.l.wrap.b32 	%r805, %r775, %r775, 10;
	xor.b32  	%r806, %r804, %r805;
	xor.b32  	%r807, %r699, %r737;
	and.b32  	%r808, %r807, %r775;
	and.b32  	%r809, %r737, %r699;
	xor.b32  	%r810, %r808, %r809;
	add.s32 	%r811, %r661, %r801;
	add.s32 	%r812, %r806, %r801;
	add.s32 	%r813, %r812, %r810;
	shf.l.wrap.b32 	%r814, %r5616, %r5616, 25;
	shf.l.wrap.b32 	%r815, %r5616, %r5616, 14;
	xor.b32  	%r816, %r814, %r815;
	shr.u32 	%r817, %r5616, 3;
	xor.b32  	%r818, %r816, %r817;
	shf.l.wrap.b32 	%r819, %r5619, %r5619, 15;
	shf.l.wrap.b32 	%r820, %r5619, %r5619, 13;
	xor.b32  	%r821, %r819, %r820;
	shr.u32 	%r822, %r5619, 10;
	xor.b32  	%r823, %r821, %r822;
	add.s32 	%r824, %r818, %r5617;
	add.s32 	%r825, %r824, %r5608;
	add.s32 	%r5617, %r825, %r823;
	shf.l.wrap.b32 	%r826, %r811, %r811, 26;
	shf.l.wrap.b32 	%r827, %r811, %r811, 21;
	xor.b32  	%r828, %r826, %r827;
	shf.l.wrap.b32 	%r829, %r811, %r811, 7;
	xor.b32  	%r830, %r828, %r829;
	and.b32  	%r831, %r773, %r811;
	not.b32 	%r832, %r811;
	and.b32  	%r833, %r735, %r832;
	or.b32  	%r834, %r833, %r831;
	add.s32 	%r835, %r697, %r830;
	add.s32 	%r836, %r835, %r834;
	ld.global.nc.u32 	%r837, [%rd81+20];
	add.s32 	%r838, %r836, %r837;
	add.s32 	%r839, %r838, %r5617;
	shf.l.wrap.b32 	%r840, %r813, %r813, 30;
	shf.l.wrap.b32 	%r841, %r813, %r813, 19;
	xor.b32  	%r842, %r840, %r841;
	shf.l.wrap.b32 	%r843, %r813, %r813, 10;
	xor.b32  	%r844, %r842, %r843;
	xor.b32  	%r845, %r737, %r775;
	and.b32  	%r846, %r845, %r813;
	and.b32  	%r847, %r775, %r737;
	xor.b32  	%r848, %r846, %r847;
	add.s32 	%r849, %r699, %r839;
	add.s32 	%r850, %r844, %r839;
	add.s32 	%r851, %r850, %r848;
	shf.l.wrap.b32 	%r852, %r5615, %r5615, 25;
	shf.l.wrap.b32 	%r853, %r5615, %r5615, 14;
	xor.b32  	%r854, %r852, %r853;
	shr.u32 	%r855, %r5615, 3;
	xor.b32  	%r856, %r854, %r855;
	shf.l.wrap.b32 	%r857, %r5618, %r5618, 15;
	shf.l.wrap.b32 	%r858, %r5618, %r5618, 13;
	xor.b32  	%r859, %r857, %r858;
	shr.u32 	%r860, %r5618, 10;
	xor.b32  	%r861, %r859, %r860;
	add.s32 	%r862, %r856, %r5616;
	add.s32 	%r863, %r862, %r5607;
	add.s32 	%r5616, %r863, %r861;
	shf.l.wrap.b32 	%r864, %r849, %r849, 26;
	shf.l.wrap.b32 	%r865, %r849, %r849, 21;
	xor.b32  	%r866, %r864, %r865;
	shf.l.wrap.b32 	%r867, %r849, %r849, 7;
	xor.b32  	%r868, %r866, %r867;
	and.b32  	%r869, %r811, %r849;
	not.b32 	%r870, %r849;
	and.b32  	%r871, %r773, %r870;
	or.b32  	%r872, %r871, %r869;
	add.s32 	%r873, %r735, %r868;
	add.s32 	%r874, %r873, %r872;
	ld.global.nc.u32 	%r875, [%rd81+24];
	add.s32 	%r876, %r874, %r875;
	add.s32 	%r877, %r876, %r5616;
	shf.l.wrap.b32 	%r878, %r851, %r851, 30;
	shf.l.wrap.b32 	%r879, %r851, %r851, 19;
	xor.b32  	%r880, %r878, %r879;
	shf.l.wrap.b32 	%r881, %r851, %r851, 10;
	xor.b32  	%r882, %r880, %r881;
	xor.b32  	%r883, %r775, %r813;
	and.b32  	%r884, %r883, %r851;
	and.b32  	%r885, %r813, %r775;
	xor.b32  	%r886, %r884, %r885;
	add.s32 	%r887, %r737, %r877;
	add.s32 	%r888, %r882, %r877;
	add.s32 	%r889, %r888, %r886;
	shf.l.wrap.b32 	%r890, %r5614, %r5614, 25;
	shf.l.wrap.b32 	%r891, %r5614, %r5614, 14;
	xor.b32  	%r892, %r890, %r891;
	shr.u32 	%r893, %r5614, 3;
	xor.b32  	%r894, %r892, %r893;
	shf.l.wrap.b32 	%r895, %r5617, %r5617, 15;
	shf.l.wrap.b32 	%r896, %r5617, %r5617, 13;
	xor.b32  	%r897, %r895, %r896;
	shr.u32 	%r898, %r5617, 10;
	xor.b32  	%r899, %r897, %r898;
	add.s32 	%r900, %r894, %r5615;
	add.s32 	%r901, %r900, %r5622;
	add.s32 	%r5615, %r901, %r899;
	shf.l.wrap.b32 	%r902, %r887, %r887, 26;
	shf.l.wrap.b32 	%r903, %r887, %r887, 21;
	xor.b32  	%r904, %r902, %r903;
	shf.l.wrap.b32 	%r905, %r887, %r887, 7;
	xor.b32  	%r906, %r904, %r905;
	and.b32  	%r907, %r849, %r887;
	not.b32 	%r908, %r887;
	and.b32  	%r909, %r811, %r908;
	or.b32  	%r910, %r909, %r907;
	add.s32 	%r911, %r773, %r906;
	add.s32 	%r912, %r911, %r910;
	ld.global.nc.u32 	%r913, [%rd81+28];
	add.s32 	%r914, %r912, %r913;
	add.s32 	%r915, %r914, %r5615;
	shf.l.wrap.b32 	%r916, %r889, %r889, 30;
	shf.l.wrap.b32 	%r917, %r889, %r889, 19;
	xor.b32  	%r918, %r916, %r917;
	shf.l.wrap.b32 	%r919, %r889, %r889, 10;
	xor.b32  	%r920, %r918, %r919;
	xor.b32  	%r921, %r813, %r851;
	and.b32  	%r922, %r921, %r889;
	and.b32  	%r923, %r851, %r813;
	xor.b32  	%r924, %r922, %r923;
	add.s32 	%r925, %r775, %r915;
	add.s32 	%r926, %r920, %r915;
	add.s32 	%r927, %r926, %r924;
	shf.l.wrap.b32 	%r928, %r5613, %r5613, 25;
	shf.l.wrap.b32 	%r929, %r5613, %r5613, 14;
	xor.b32  	%r930, %r928, %r929;
	shr.u32 	%r931, %r5613, 3;
	xor.b32  	%r932, %r930, %r931;
	shf.l.wrap.b32 	%r933, %r5616, %r5616, 15;
	shf.l.wrap.b32 	%r934, %r5616, %r5616, 13;
	xor.b32  	%r935, %r933, %r934;
	shr.u32 	%r936, %r5616, 10;
	xor.b32  	%r937, %r935, %r936;
	add.s32 	%r938, %r932, %r5614;
	add.s32 	%r939, %r938, %r5621;
	add.s32 	%r5614, %r939, %r937;
	shf.l.wrap.b32 	%r940, %r925, %r925, 26;
	shf.l.wrap.b32 	%r941, %r925, %r925, 21;
	xor.b32  	%r942, %r940, %r941;
	shf.l.wrap.b32 	%r943, %r925, %r925, 7;
	xor.b32  	%r944, %r942, %r943;
	and.b32  	%r945, %r887, %r925;
	not.b32 	%r946, %r925;
	and.b32  	%r947, %r849, %r946;
	or.b32  	%r948, %r947, %r945;
	add.s32 	%r949, %r811, %r944;
	add.s32 	%r950, %r949, %r948;
	ld.global.nc.u32 	%r951, [%rd81+32];
	add.s32 	%r952, %r950, %r951;
	add.s32 	%r953, %r952, %r5614;
	shf.l.wrap.b32 	%r954, %r927, %r927, 30;
	shf.l.wrap.b32 	%r955, %r927, %r927, 19;
	xor.b32  	%r956, %r954, %r955;
	shf.l.wrap.b32 	%r957, %r927, %r927, 10;
	xor.b32  	%r958, %r956, %r957;
	xor.b32  	%r959, %r851, %r889;
	and.b32  	%r960, %r959, %r927;
	and.b32  	%r961, %r889, %r851;
	xor.b32  	%r962, %r960, %r961;
	add.s32 	%r963, %r813, %r953;
	add.s32 	%r964, %r958, %r953;
	add.s32 	%r965, %r964, %r962;
	shf.l.wrap.b32 	%r966, %r5612, %r5612, 25;
	shf.l.wrap.b32 	%r967, %r5612, %r5612, 14;
	xor.b32  	%r968, %r966, %r967;
	shr.u32 	%r969, %r5612, 3;
	xor.b32  	%r970, %r968, %r969;
	shf.l.wrap.b32 	%r971, %r5615, %r5615, 15;
	shf.l.wrap.b32 	%r972, %r5615, %r5615, 13;
	xor.b32  	%r973, %r971, %r972;
	shr.u32 	%r974, %r5615, 10;
	xor.b32  	%r975, %r973, %r974;
	add.s32 	%r976, %r970, %r5613;
	add.s32 	%r977, %r976, %r5620;
	add.s32 	%r5613, %r977, %r975;
	shf.l.wrap.b32 	%r978, %r963, %r963, 26;
	shf.l.wrap.b32 	%r979, %r963, %r963, 21;
	xor.b32  	%r980, %r978, %r979;
	shf.l.wrap.b32 	%r981, %r963, %r963, 7;
	xor.b32  	%r982, %r980, %r981;
	and.b32  	%r983, %r925, %r963;
	not.b32 	%r984, %r963;
	and.b32  	%r985, %r887, %r984;
	or.b32  	%r986, %r985, %r983;
	add.s32 	%r987, %r849, %r982;
	add.s32 	%r988, %r987, %r986;
	ld.global.nc.u32 	%r989, [%rd81+36];
	add.s32 	%r990, %r988, %r989;
	add.s32 	%r991, %r990, %r5613;
	shf.l.wrap.b32 	%r992, %r965, %r965, 30;
	shf.l.wrap.b32 	%r993, %r965, %r965, 19;
	xor.b32  	%r994, %r992, %r993;
	shf.l.wrap.b32 	%r995, %r965, %r965, 10;
	xor.b32  	%r996, %r994, %r995;
	xor.b32  	%r997, %r889, %r927;
	and.b32  	%r998, %r997, %r965;
	and.b32  	%r999, %r927, %r889;
	xor.b32  	%r1000, %r998, %r999;
	add.s32 	%r1001, %r851, %r991;
	add.s32 	%r1002, %r996, %r991;
	add.s32 	%r1003, %r1002, %r1000;
	shf.l.wrap.b32 	%r1004, %r5611, %r5611, 25;
	shf.l.wrap.b32 	%r1005, %r5611, %r5611, 14;
	xor.b32  	%r1006, %r1004, %r1005;
	shr.u32 	%r1007, %r5611, 3;
	xor.b32  	%r1008, %r1006, %r1007;
	shf.l.wrap.b32 	%r1009, %r5614, %r5614, 15;
	shf.l.wrap.b32 	%r1010, %r5614, %r5614, 13;
	xor.b32  	%r1011, %r1009, %r1010;
	shr.u32 	%r1012, %r5614, 10;
	xor.b32  	%r1013, %r1011, %r1012;
	add.s32 	%r1014, %r1008, %r5612;
	add.s32 	%r1015, %r1014, %r5619;
	add.s32 	%r5612, %r1015, %r1013;
	shf.l.wrap.b32 	%r1016, %r1001, %r1001, 26;
	shf.l.wrap.b32 	%r1017, %r1001, %r1001, 21;
	xor.b32  	%r1018, %r1016, %r1017;
	shf.l.wrap.b32 	%r1019, %r1001, %r1001, 7;
	xor.b32  	%r1020, %r1018, %r1019;
	and.b32  	%r1021, %r963, %r1001;
	not.b32 	%r1022, %r1001;
	and.b32  	%r1023, %r925, %r1022;
	or.b32  	%r1024, %r1023, %r1021;
	add.s32 	%r1025, %r887, %r1020;
	add.s32 	%r1026, %r1025, %r1024;
	ld.global.nc.u32 	%r1027, [%rd81+40];
	add.s32 	%r1028, %r1026, %r1027;
	add.s32 	%r1029, %r1028, %r5612;
	shf.l.wrap.b32 	%r1030, %r1003, %r1003, 30;
	shf.l.wrap.b32 	%r1031, %r1003, %r1003, 19;
	xor.b32  	%r1032, %r1030, %r1031;
	shf.l.wrap.b32 	%r1033, %r1003, %r1003, 10;
	xor.b32  	%r1034, %r1032, %r1033;
	xor.b32  	%r1035, %r927, %r965;
	and.b32  	%r1036, %r1035, %r1003;
	and.b32  	%r1037, %r965, %r927;
	xor.b32  	%r1038, %r1036, %r1037;
	add.s32 	%r1039, %r889, %r1029;
	add.s32 	%r1040, %r1034, %r1029;
	add.s32 	%r1041, %r1040, %r1038;
	shf.l.wrap.b32 	%r1042, %r5610, %r5610, 25;
	shf.l.wrap.b32 	%r1043, %r5610, %r5610, 14;
	xor.b32  	%r1044, %r1042, %r1043;
	shr.u32 	%r1045, %r5610, 3;
	xor.b32  	%r1046, %r1044, %r1045;
	shf.l.wrap.b32 	%r1047, %r5613, %r5613, 15;
	shf.l.wrap.b32 	%r1048, %r5613, %r5613, 13;
	xor.b32  	%r1049, %r1047, %r1048;
	shr.u32 	%r1050, %r5613, 10;
	xor.b32  	%r1051, %r1049, %r1050;
	add.s32 	%r1052, %r1046, %r5611;
	add.s32 	%r1053, %r1052, %r5618;
	add.s32 	%r5611, %r1053, %r1051;
	shf.l.wrap.b32 	%r1054, %r1039, %r1039, 26;
	shf.l.wrap.b32 	%r1055, %r1039, %r1039, 21;
	xor.b32  	%r1056, %r1054, %r1055;
	shf.l.wrap.b32 	%r1057, %r1039, %r1039, 7;
	xor.b32  	%r1058, %r1056, %r1057;
	and.b32  	%r1059, %r1001, %r1039;
	not.b32 	%r1060, %r1039;
	and.b32  	%r1061, %r963, %r1060;
	or.b32  	%r1062, %r1061, %r1059;
	add.s32 	%r1063, %r925, %r1058;
	add.s32 	%r1064, %r1063, %r1062;
	ld.global.nc.u32 	%r1065, [%rd81+44];
	add.s32 	%r1066, %r1064, %r1065;
	add.s32 	%r1067, %r1066, %r5611;
	shf.l.wrap.b32 	%r1068, %r1041, %r1041, 30;
	shf.l.wrap.b32 	%r1069, %r1041, %r1041, 19;
	xor.b32  	%r1070, %r1068, %r1069;
	shf.l.wrap.b32 	%r1071, %r1041, %r1041, 10;
	xor.b32  	%r1072, %r1070, %r1071;
	xor.b32  	%r1073, %r965, %r1003;
	and.b32  	%r1074, %r1073, %r1041;
	and.b32  	%r1075, %r1003, %r965;
	xor.b32  	%r1076, %r1074, %r1075;
	add.s32 	%r1077, %r927, %r1067;
	add.s32 	%r1078, %r1072, %r1067;
	add.s32 	%r1079, %r1078, %r1076;
	shf.l.wrap.b32 	%r1080, %r5609, %r5609, 25;
	shf.l.wrap.b32 	%r1081, %r5609, %r5609, 14;
	xor.b32  	%r1082, %r1080, %r1081;
	shr.u32 	%r1083, %r5609, 3;
	xor.b32  	%r1084, %r1082, %r1083;
	shf.l.wrap.b32 	%r1085, %r5612, %r5612, 15;
	shf.l.wrap.b32 	%r1086, %r5612, %r5612, 13;
	xor.b32  	%r1087, %r1085, %r1086;
	shr.u32 	%r1088, %r5612, 10;
	xor.b32  	%r1089, %r1087, %r1088;
	add.s32 	%r1090, %r1084, %r5610;
	add.s32 	%r1091, %r1090, %r5617;
	add.s32 	%r5610, %r1091, %r1089;
	shf.l.wrap.b32 	%r1092, %r1077, %r1077, 26;
	shf.l.wrap.b32 	%r1093, %r1077, %r1077, 21;
	xor.b32  	%r1094, %r1092, %r1093;
	shf.l.wrap.b32 	%r1095, %r1077, %r1077, 7;
	xor.b32  	%r1096, %r1094, %r1095;
	and.b32  	%r1097, %r1039, %r1077;
	not.b32 	%r1098, %r1077;
	and.b32  	%r1099, %r1001, %r1098;
	or.b32  	%r1100, %r1099, %r1097;
	add.s32 	%r1101, %r963, %r1096;
	add.s32 	%r1102, %r1101, %r1100;
	ld.global.nc.u32 	%r1103, [%rd81+48];
	add.s32 	%r1104, %r1102, %r1103;
	add.s32 	%r1105, %r1104, %r5610;
	shf.l.wrap.b32 	%r1106, %r1079, %r1079, 30;
	shf.l.wrap.b32 	%r1107, %r1079, %r1079, 19;
	xor.b32  	%r1108, %r1106, %r1107;
	shf.l.wrap.b32 	%r1109, %r1079, %r1079, 10;
	xor.b32  	%r1110, %r1108, %r1109;
	xor.b32  	%r1111, %r1003, %r1041;
	and.b32  	%r1112, %r1111, %r1079;
	and.b32  	%r1113, %r1041, %r1003;
	xor.b32  	%r1114, %r1112, %r1113;
	add.s32 	%r5627, %r965, %r1105;
	add.s32 	%r1115, %r1110, %r1105;
	add.s32 	%r5623, %r1115, %r1114;
	shf.l.wrap.b32 	%r1116, %r5608, %r5608, 25;
	shf.l.wrap.b32 	%r1117, %r5608, %r5608, 14;
	xor.b32  	%r1118, %r1116, %r1117;
	shr.u32 	%r1119, %r5608, 3;
	xor.b32  	%r1120, %r1118, %r1119;
	shf.l.wrap.b32 	%r1121, %r5611, %r5611, 15;
	shf.l.wrap.b32 	%r1122, %r5611, %r5611, 13;
	xor.b32  	%r1123, %r1121, %r1122;
	shr.u32 	%r1124, %r5611, 10;
	xor.b32  	%r1125, %r1123, %r1124;
	add.s32 	%r1126, %r1120, %r5609;
	add.s32 	%r1127, %r1126, %r5616;
	add.s32 	%r5609, %r1127, %r1125;
	shf.l.wrap.b32 	%r1128, %r5627, %r5627, 26;
	shf.l.wrap.b32 	%r1129, %r5627, %r5627, 21;
	xor.b32  	%r1130, %r1128, %r1129;
	shf.l.wrap.b32 	%r1131, %r5627, %r5627, 7;
	xor.b32  	%r1132, %r1130, %r1131;
	and.b32  	%r1133, %r1077, %r5627;
	not.b32 	%r1134, %r5627;
	and.b32  	%r1135, %r1039, %r1134;
	or.b32  	%r1136, %r1135, %r1133;
	add.s32 	%r1137, %r1001, %r1132;
	add.s32 	%r1138, %r1137, %r1136;
	ld.global.nc.u32 	%r1139, [%rd81+52];
	add.s32 	%r1140, %r1138, %r1139;
	add.s32 	%r1141, %r1140, %r5609;
	shf.l.wrap.b32 	%r1142, %r5623, %r5623, 30;
	shf.l.wrap.b32 	%r1143, %r5623, %r5623, 19;
	xor.b32  	%r1144, %r1142, %r1143;
	shf.l.wrap.b32 	%r1145, %r5623, %r5623, 10;
	xor.b32  	%r1146, %r1144, %r1145;
	xor.b32  	%r1147, %r1041, %r1079;
	and.b32  	%r1148, %r1147, %r5623;
	and.b32  	%r1149, %r1079, %r1041;
	xor.b32  	%r1150, %r1148, %r1149;
	add.s32 	%r5628, %r1003, %r1141;
	add.s32 	%r1151, %r1146, %r1141;
	add.s32 	%r5624, %r1151, %r1150;
	shf.l.wrap.b32 	%r1152, %r5607, %r5607, 25;
	shf.l.wrap.b32 	%r1153, %r5607, %r5607, 14;
	xor.b32  	%r1154, %r1152, %r1153;
	shr.u32 	%r1155, %r5607, 3;
	xor.b32  	%r1156, %r1154, %r1155;
	shf.l.wrap.b32 	%r1157, %r5610, %r5610, 15;
	shf.l.wrap.b32 	%r1158, %r5610, %r5610, 13;
	xor.b32  	%r1159, %r1157, %r1158;
	shr.u32 	%r1160, %r5610, 10;
	xor.b32  	%r1161, %r1159, %r1160;
	add.s32 	%r1162, %r1156, %r5608;
	add.s32 	%r1163, %r1162, %r5615;
	add.s32 	%r5608, %r1163, %r1161;
	shf.l.wrap.b32 	%r1164, %r5628, %r5628, 26;
	shf.l.wrap.b32 	%r1165, %r5628, %r5628, 21;
	xor.b32  	%r1166, %r1164, %r1165;
	shf.l.wrap.b32 	%r1167, %r5628, %r5628, 7;
	xor.b32  	%r1168, %r1166, %r1167;
	and.b32  	%r1169, %r5627, %r5628;
	not.b32 	%r1170, %r5628;
	and.b32  	%r1171, %r1077, %r1170;
	or.b32  	%r1172, %r1171, %r1169;
	add.s32 	%r1173, %r1039, %r1168;
	add.s32 	%r1174, %r1173, %r1172;
	ld.global.nc.u32 	%r1175, [%rd81+56];
	add.s32 	%r1176, %r1174, %r1175;
	add.s32 	%r1177, %r1176, %r5608;
	shf.l.wrap.b32 	%r1178, %r5624, %r5624, 30;
	shf.l.wrap.b32 	%r1179, %r5624, %r5624, 19;
	xor.b32  	%r1180, %r1178, %r1179;
	shf.l.wrap.b32 	%r1181, %r5624, %r5624, 10;
	xor.b32  	%r1182, %r1180, %r1181;
	xor.b32  	%r1183, %r1079, %r5623;
	and.b32  	%r1184, %r1183, %r5624;
	and.b32  	%r1185, %r5623, %r1079;
	xor.b32  	%r1186, %r1184, %r1185;
	add.s32 	%r5629, %r1041, %r1177;
	add.s32 	%r1187, %r1182, %r1177;
	add.s32 	%r5625, %r1187, %r1186;
	shf.l.wrap.b32 	%r1188, %r5622, %r5622, 25;
	shf.l.wrap.b32 	%r1189, %r5622, %r5622, 14;
	xor.b32  	%r1190, %r1188, %r1189;
	shr.u32 	%r1191, %r5622, 3;
	xor.b32  	%r1192, %r1190, %r1191;
	shf.l.wrap.b32 	%r1193, %r5609, %r5609, 15;
	shf.l.wrap.b32 	%r1194, %r5609, %r5609, 13;
	xor.b32  	%r1195, %r1193, %r1194;
	shr.u32 	%r1196, %r5609, 10;
	xor.b32  	%r1197, %r1195, %r1196;
	add.s32 	%r1198, %r1192, %r5607;
	add.s32 	%r1199, %r1198, %r5614;
	add.s32 	%r5607, %r1199, %r1197;
	shf.l.wrap.b32 	%r1200, %r5629, %r5629, 26;
	shf.l.wrap.b32 	%r1201, %r5629, %r5629, 21;
	xor.b32  	%r1202, %r1200, %r1201;
	shf.l.wrap.b32 	%r1203, %r5629, %r5629, 7;
	xor.b32  	%r1204, %r1202, %r1203;
	and.b32  	%r1205, %r5628, %r5629;
	not.b32 	%r1206, %r5629;
	and.b32  	%r1207, %r5627, %r1206;
	or.b32  	%r1208, %r1207, %r1205;
	add.s32 	%r1209, %r1077, %r1204;
	add.s32 	%r1210, %r1209, %r1208;
	ld.global.nc.u32 	%r1211, [%rd81+60];
	add.s32 	%r1212, %r1210, %r1211;
	add.s32 	%r1213, %r1212, %r5607;
	shf.l.wrap.b32 	%r1214, %r5625, %r5625, 30;
	shf.l.wrap.b32 	%r1215, %r5625, %r5625, 19;
	xor.b32  	%r1216, %r1214, %r1215;
	shf.l.wrap.b32 	%r1217, %r5625, %r5625, 10;
	xor.b32  	%r1218, %r1216, %r1217;
	xor.b32  	%r1219, %r5623, %r5624;
	and.b32  	%r1220, %r1219, %r5625;
	and.b32  	%r1221, %r5624, %r5623;
	xor.b32  	%r1222, %r1220, %r1221;
	add.s32 	%r5630, %r1079, %r1213;
	add.s32 	%r1223, %r1218, %r1213;
	add.s32 	%r5626, %r1223, %r1222;
$L__BB0_19:
	add.s32 	%r5631, %r5631, 1;
	setp.ne.s32 	%p9, %r5631, 4;
	@%p9 bra 	$L__BB0_16;
	add.s32 	%r1809, %r204, %r5626;
	add.s32 	%r1810, %r205, %r5625;
	st.local.v2.u32 	[%rd1+96], {%r1809, %r1810};
	add.s32 	%r1811, %r206, %r5624;
	add.s32 	%r1812, %r207, %r5623;
	st.local.v2.u32 	[%rd1+104], {%r1811, %r1812};
	add.s32 	%r1813, %r208, %r5630;
	add.s32 	%r1814, %r209, %r5629;
	st.local.v2.u32 	[%rd1+112], {%r1813, %r1814};
	add.s32 	%r1815, %r210, %r5628;
	add.s32 	%r1816, %r211, %r5627;
	st.local.v2.u32 	[%rd1+120], {%r1815, %r1816};
	st.local.u64 	[%rd1+72], %rd4;
	mov.b64 	%rd142, 64;
	st.local.u64 	[%rd1+80], %rd142;
	mov.u64 	%rd141, %rd4;
	mov.u64 	%rd143, %rd142;
	bra.uni 	$L__BB0_22;
$L__BB0_21:
	ld.local.u64 	%rd78, [%rd1+72];
	add.s64 	%rd141, %rd78, %rd20;
	st.local.u64 	[%rd1+72], %rd141;
	mov.u64 	%rd143, %rd142;
$L__BB0_22:
	setp.ne.s64 	%p12, %rd144, 0;
	@%p12 bra 	$L__BB0_3;
	add.s64 	%rd152, %rd142, -1;
$L__BB0_24:
	add.s64 	%rd151, %rd141, 1;
	mov.b16 	%rs50, 128;
	st.u8 	[%rd141], %rs50;
	setp.gt.u64 	%p13, %rd152, 7;
	@%p13 bra 	$L__BB0_34;
	setp.eq.s64 	%p14, %rd152, 0;
	@%p14 bra 	$L__BB0_28;
	mov.b64 	%rd148, 0;
$L__BB0_27:
	add.s64 	%rd94, %rd141, %rd148;
	mov.b16 	%rs51, 0;
	st.u8 	[%rd94+1], %rs51;
	add.s64 	%rd148, %rd148, 1;
	setp.lt.u64 	%p15, %rd148, %rd152;
	@%p15 bra 	$L__BB0_27;
$L__BB0_28:
	add.s64 	%rd149, %rd1, 8;
	ld.local.v2.u32 	{%r374, %r375}, [%rd1+96];
	ld.local.v2.u32 	{%r376, %r377}, [%rd1+104];
	ld.local.v2.u32 	{%r378, %r379}, [%rd1+112];
	ld.local.v2.u32 	{%r380, %r381}, [%rd1+120];
	mov.b32 	%r5744, 0;
	mov.u32 	%r5736, %r377;
	mov.u32 	%r5737, %r376;
	mov.u32 	%r5738, %r375;
	mov.u32 	%r5739, %r374;
	mov.u32 	%r5740, %r381;
	mov.u32 	%r5741, %r380;
	mov.u32 	%r5742, %r379;
	mov.u32 	%r5743, %r378;
$L__BB0_29:
	setp.ne.s32 	%p16, %r5744, 0;
	@%p16 bra 	$L__BB0_31;
	ld.local.v2.b32 	{%r3566, %r3567}, [%rd149];
	bfe.u32 	%r3568, %r3567, 16, 8;
	cvt.u16.u32 	%rs52, %r3568;
	bfe.u32 	%r3569, %r3567, 8, 8;
	bfe.u32 	%r3570, %r3567, 0, 8;
	bfe.u32 	%r3571, %r3566, 16, 8;
	cvt.u16.u32 	%rs53, %r3571;
	bfe.u32 	%r3572, %r3566, 8, 8;
	bfe.u32 	%r3573, %r3566, 0, 8;
	shl.b32 	%r3574, %r3573, 24;
	shl.b32 	%r3575, %r3572, 16;
	and.b32  	%r3576, %r3575, 16711680;
	or.b32  	%r3577, %r3576, %r3574;
	and.b16  	%rs54, %rs53, 255;
	mul.wide.u16 	%r3578, %rs54, 256;
	or.b32  	%r3579, %r3577, %r3578;
	bfe.u32 	%r3580, %r3566, 24, 8;
	or.b32  	%r5735, %r3579, %r3580;
	shf.l.wrap.b32 	%r3581, %r5743, %r5743, 26;
	shf.l.wrap.b32 	%r3582, %r5743, %r5743, 21;
	xor.b32  	%r3583, %r3581, %r3582;
	shf.l.wrap.b32 	%r3584, %r5743, %r5743, 7;
	xor.b32  	%r3585, %r3583, %r3584;
	and.b32  	%r3586, %r5742, %r5743;
	not.b32 	%r3587, %r5743;
	and.b32  	%r3588, %r5741, %r3587;
	or.b32  	%r3589, %r3588, %r3586;
	add.s32 	%r3590, %r5740, %r3585;
	add.s32 	%r3591, %r3590, %r3589;
	shl.b32 	%r3592, %r5744, 4;
	mul.wide.u32 	%rd98, %r3592, 4;
	mov.u64 	%rd99, _ZZN34_INTERNAL_3bcad728_4_k_cu_e33b5ac813consume_chunkEPjPKhE1k;
	add.s64 	%rd100, %rd99, %rd98;
	ld.global.nc.u32 	%r3593, [%rd100];
	add.s32 	%r3594, %r3591, %r3593;
	add.s32 	%r3595, %r3594, %r5735;
	shf.l.wrap.b32 	%r3596, %r5739, %r5739, 30;
	shf.l.wrap.b32 	%r3597, %r5739, %r5739, 19;
	xor.b32  	%r3598, %r3596, %r3597;
	shf.l.wrap.b32 	%r3599, %r5739, %r5739, 10;
	xor.b32  	%r3600, %r3598, %r3599;
	xor.b32  	%r3601, %r5737, %r5738;
	and.b32  	%r3602, %r3601, %r5739;
	and.b32  	%r3603, %r5738, %r5737;
	xor.b32  	%r3604, %r3602, %r3603;
	add.s32 	%r3605, %r5736, %r3595;
	add.s32 	%r3606, %r3600, %r3595;
	add.s32 	%r3607, %r3606, %r3604;
	shl.b32 	%r3608, %r3570, 24;
	shl.b32 	%r3609, %r3569, 16;
	and.b32  	%r3610, %r3609, 16711680;
	or.b32  	%r3611, %r3610, %r3608;
	and.b16  	%rs55, %rs52, 255;
	mul.wide.u16 	%r3612, %rs55, 256;
	or.b32  	%r3613, %r3611, %r3612;
	bfe.u32 	%r3614, %r3567, 24, 8;
	or.b32  	%r5734, %r3613, %r3614;
	shf.l.wrap.b32 	%r3615, %r3605, %r3605, 26;
	shf.l.wrap.b32 	%r3616, %r3605, %r3605, 21;
	xor.b32  	%r3617, %r3615, %r3616;
	shf.l.wrap.b32 	%r3618, %r3605, %r3605, 7;
	xor.b32  	%r3619, %r3617, %r3618;
	and.b32  	%r3620, %r5743, %r3605;
	not.b32 	%r3621, %r3605;
	and.b32  	%r3622, %r5742, %r3621;
	or.b32  	%r3623, %r3622, %r3620;
	add.s32 	%r3624, %r5741, %r3619;
	add.s32 	%r3625, %r3624, %r3623;
	ld.global.nc.u32 	%r3626, [%rd100+4];
	add.s32 	%r3627, %r3625, %r3626;
	add.s32 	%r3628, %r3627, %r5734;
	shf.l.wrap.b32 	%r3629, %r3607, %r3607, 30;
	shf.l.wrap.b32 	%r3630, %r3607, %r3607, 19;
	xor.b32  	%r3631, %r3629, %r3630;
	shf.l.wrap.b32 	%r3632, %r3607, %r3607, 10;
	xor.b32  	%r3633, %r3631, %r3632;
	xor.b32  	%r3634, %r5738, %r5739;
	and.b32  	%r3635, %r3634, %r3607;
	and.b32  	%r3636, %r5739, %r5738;
	xor.b32  	%r3637, %r3635, %r3636;
	add.s32 	%r3638, %r5737, %r3628;
	add.s32 	%r3639, %r3633, %r3628;
	add.s32 	%r3640, %r3639, %r3637;
	ld.local.v2.b32 	{%r3641, %r3642}, [%rd149+8];
	bfe.u32 	%r3643, %r3642, 16, 8;
	cvt.u16.u32 	%rs56, %r3643;
	bfe.u32 	%r3644, %r3642, 8, 8;
	bfe.u32 	%r3645, %r3642, 0, 8;
	bfe.u32 	%r3646, %r3641, 16, 8;
	cvt.u16.u32 	%rs57, %r3646;
	bfe.u32 	%r3647, %r3641, 8, 8;
	bfe.u32 	%r3648, %r3641, 0, 8;
	shl.b32 	%r3649, %r3648, 24;
	shl.b32 	%r3650, %r3647, 16;
	and.b32  	%r3651, %r3650, 16711680;
	or.b32  	%r3652, %r3651, %r3649;
	and.b16  	%rs58, %rs57, 255;
	mul.wide.u16 	%r3653, %rs58, 256;
	or.b32  	%r3654, %r3652, %r3653;
	bfe.u32 	%r3655, %r3641, 24, 8;
	or.b32  	%r5733, %r3654, %r3655;
	shf.l.wrap.b32 	%r3656, %r3638, %r3638, 26;
	shf.l.wrap.b32 	%r3657, %r3638, %r3638, 21;
	xor.b32  	%r3658, %r3656, %r3657;
	shf.l.wrap.b32 	%r3659, %r3638, %r3638, 7;
	xor.b32  	%r3660, %r3658, %r3659;
	and.b32  	%r3661, %r3605, %r3638;
	not.b32 	%r3662, %r3638;
	and.b32  	%r3663, %r5743, %r3662;
	or.b32  	%r3664, %r3663, %r3661;
	add.s32 	%r3665, %r5742, %r3660;
	add.s32 	%r3666, %r3665, %r3664;
	ld.global.nc.u32 	%r3667, [%rd100+8];
	add.s32 	%r3668, %r3666, %r3667;
	add.s32 	%r3669, %r3668, %r5733;
	shf.l.wrap.b32 	%r3670, %r3640, %r3640, 30;
	shf.l.wrap.b32 	%r3671, %r3640, %r3640, 19;
	xor.b32  	%r3672, %r3670, %r3671;
	shf.l.wrap.b32 	%r3673, %r3640, %r3640, 10;
	xor.b32  	%r3674, %r3672, %r3673;
	xor.b32  	%r3675, %r5739, %r3607;
	and.b32  	%r3676, %r3675, %r3640;
	and.b32  	%r3677, %r3607, %r5739;
	xor.b32  	%r3678, %r3676, %r3677;
	add.s32 	%r3679, %r5738, %r3669;
	add.s32 	%r3680, %r3674, %r3669;
	add.s32 	%r3681, %r3680, %r3678;
	shl.b32 	%r3682, %r3645, 24;
	shl.b32 	%r3683, %r3644, 16;
	and.b32  	%r3684, %r3683, 16711680;
	or.b32  	%r3685, %r3684, %r3682;
	and.b16  	%rs59, %rs56, 255;
	mul.wide.u16 	%r3686, %rs59, 256;
	or.b32  	%r3687, %r3685, %r3686;
	bfe.u32 	%r3688, %r3642, 24, 8;
	or.b32  	%r5732, %r3687, %r3688;
	shf.l.wrap.b32 	%r3689, %r3679, %r3679, 26;
	shf.l.wrap.b32 	%r3690, %r3679, %r3679, 21;
	xor.b32  	%r3691, %r3689, %r3690;
	shf.l.wrap.b32 	%r3692, %r3679, %r3679, 7;
	xor.b32  	%r3693, %r3691, %r3692;
	and.b32  	%r3694, %r3638, %r3679;
	not.b32 	%r3695, %r3679;
	and.b32  	%r3696, %r3605, %r3695;
	or.b32  	%r3697, %r3696, %r3694;
	add.s32 	%r3698, %r5743, %r3693;
	add.s32 	%r3699, %r3698, %r3697;
	ld.global.nc.u32 	%r3700, [%rd100+12];
	add.s32 	%r3701, %r3699, %r3700;
	add.s32 	%r3702, %r3701, %r5732;
	shf.l.wrap.b32 	%r3703, %r3681, %r3681, 30;
	shf.l.wrap.b32 	%r3704, %r3681, %r3681, 19;
	xor.b32  	%r3705, %r3703, %r3704;
	shf.l.wrap.b32 	%r3706, %r3681, %r3681, 10;
	xor.b32  	%r3707, %r3705, %r3706;
	xor.b32  	%r3708, %r3607, %r3640;
	and.b32  	%r3709, %r3708, %r3681;
	and.b32  	%r3710, %r3640, %r3607;
	xor.b32  	%r3711, %r3709, %r3710;
	add.s32 	%r3712, %r5739, %r3702;
	add.s32 	%r3713, %r3707, %r3702;
	add.s32 	%r3714, %r3713, %r3711;
	ld.local.v2.b32 	{%r3715, %r3716}, [%rd149+16];
	bfe.u32 	%r3717, %r3716, 16, 8;
	cvt.u16.u32 	%rs60, %r3717;
	bfe.u32 	%r3718, %r3716, 8, 8;
	bfe.u32 	%r3719, %r3716, 0, 8;
	bfe.u32 	%r3720, %r3715, 16, 8;
	cvt.u16.u32 	%rs61, %r3720;
	bfe.u32 	%r3721, %r3715, 8, 8;
	bfe.u32 	%r3722, %r3715, 0, 8;
	shl.b32 	%r3723, %r3722, 24;
	shl.b32 	%r3724, %r3721, 16;
	and.b32  	%r3725, %r3724, 16711680;
	or.b32  	%r3726, %r3725, %r3723;
	and.b16  	%rs62, %rs61, 255;
	mul.wide.u16 	%r3727, %rs62, 256;
	or.b32  	%r3728, %r3726, %r3727;
	bfe.u32 	%r3729, %r3715, 24, 8;
	or.b32  	%r5731, %r3728, %r3729;
	shf.l.wrap.b32 	%r3730, %r3712, %r3712, 26;
	shf.l.wrap.b32 	%r3731, %r3712, %r3712, 21;
	xor.b32  	%r3732, %r3730, %r3731;
	shf.l.wrap.b32 	%r3733, %r3712, %r3712, 7;
	xor.b32  	%r3734, %r3732, %r3733;
	and.b32  	%r3735, %r3679, %r3712;
	not.b32 	%r3736, %r3712;
	and.b32  	%r3737, %r3638, %r3736;
	or.b32  	%r3738, %r3737, %r3735;
	add.s32 	%r3739, %r3605, %r3734;
	add.s32 	%r3740, %r3739, %r3738;
	ld.global.nc.u32 	%r3741, [%rd100+16];
	add.s32 	%r3742, %r3740, %r3741;
	add.s32 	%r3743, %r3742, %r5731;
	shf.l.wrap.b32 	%r3744, %r3714, %r3714, 30;
	shf.l.wrap.b32 	%r3745, %r3714, %r3714, 19;
	xor.b32  	%r3746, %r3744, %r3745;
	shf.l.wrap.b32 	%r3747, %r3714, %r3714, 10;
	xor.b32  	%r3748, %r3746, %r3747;
	xor.b32  	%r3749, %r3640, %r3681;
	and.b32  	%r3750, %r3749, %r3714;
	and.b32  	%r3751, %r3681, %r3640;
	xor.b32  	%r3752, %r3750, %r3751;
	add.s32 	%r3753, %r3607, %r3743;
	add.s32 	%r3754, %r3748, %r3743;
	add.s32 	%r3755, %r3754, %r3752;
	shl.b32 	%r3756, %r3719, 24;
	shl.b32 	%r3757, %r3718, 16;
	and.b32  	%r3758, %r3757, 16711680;
	or.b32  	%r3759, %r3758, %r3756;
	and.b16  	%rs63, %rs60, 255;
	mul.wide.u16 	%r3760, %rs63, 256;
	or.b32  	%r3761, %r3759, %r3760;
	bfe.u32 	%r3762, %r3716, 24, 8;
	or.b32  	%r5730, %r3761, %r3762;
	shf.l.wrap.b32 	%r3763, %r3753, %r3753, 26;
	shf.l.wrap.b32 	%r3764, %r3753, %r3753, 21;
	xor.b32  	%r3765, %r3763, %r3764;
	shf.l.wrap.b32 	%r3766, %r3753, %r3753, 7;
	xor.b32  	%r3767, %r3765, %r3766;
	and.b32  	%r3768, %r3712, %r3753;
	not.b32 	%r3769, %r3753;
	and.b32  	%r3770, %r3679, %r3769;
	or.b32  	%r3771, %r3770, %r3768;
	add.s32 	%r3772, %r3638, %r3767;
	add.s32 	%r3773, %r3772, %r3771;
	ld.global.nc.u32 	%r3774, [%rd100+20];
	add.s32 	%r3775, %r3773, %r3774;
	add.s32 	%r3776, %r3775, %r5730;
	shf.l.wrap.b32 	%r3777, %r3755, %r3755, 30;
	shf.l.wrap.b32 	%r3778, %r3755, %r3755, 19;
	xor.b32  	%r3779, %r3777, %r3778;
	shf.l.wrap.b32 	%r3780, %r3755, %r3755, 10;
	xor.b32  	%r3781, %r3779, %r3780;
	xor.b32  	%r3782, %r3681, %r3714;
	and.b32  	%r3783, %r3782, %r3755;
	and.b32  	%r3784, %r3714, %r3681;
	xor.b32  	%r3785, %r3783, %r3784;
	add.s32 	%r3786, %r3640, %r3776;
	add.s32 	%r3787, %r3781, %r3776;
	add.s32 	%r3788, %r3787, %r3785;
	ld.local.v2.b32 	{%r3789, %r3790}, [%rd149+24];
	bfe.u32 	%r3791, %r3790, 16, 8;
	cvt.u16.u32 	%rs64, %r3791;
	bfe.u32 	%r3792, %r3790, 8, 8;
	bfe.u32 	%r3793, %r3790, 0, 8;
	bfe.u32 	%r3794, %r3789, 16, 8;
	cvt.u16.u32 	%rs65, %r3794;
	bfe.u32 	%r3795, %r3789, 8, 8;
	bfe.u32 	%r3796, %r3789, 0, 8;
	shl.b32 	%r3797, %r3796, 24;
	shl.b32 	%r3798, %r3795, 16;
	and.b32  	%r3799, %r3798, 16711680;
	or.b32  	%r3800, %r3799, %r3797;
	and.b16  	%rs66, %rs65, 255;
	mul.wide.u16 	%r3801, %rs66, 256;
	or.b32  	%r3802, %r3800, %r3801;
	bfe.u32 	%r3803, %r3789, 24, 8;
	or.b32  	%r5729, %r3802, %r3803;
	shf.l.wrap.b32 	%r3804, %r3786, %r3786, 26;
	shf.l.wrap.b32 	%r3805, %r3786, %r3786, 21;
	xor.b32  	%r3806, %r3804, %r3805;
	shf.l.wrap.b32 	%r3807, %r3786, %r3786, 7;
	xor.b32  	%r3808, %r3806, %r3807;
	and.b32  	%r3809, %r3753, %r3786;
	not.b32 	%r3810, %r3786;
	and.b32  	%r3811, %r3712, %r3810;
	or.b32  	%r3812, %r3811, %r3809;
	add.s32 	%r3813, %r3679, %r3808;
	add.s32 	%r3814, %r3813, %r3812;
	ld.global.nc.u32 	%r3815, [%rd100+24];
	add.s32 	%r3816, %r3814, %r3815;
	add.s32 	%r3817, %r3816, %r5729;
	shf.l.wrap.b32 	%r3818, %r3788, %r3788, 30;
	shf.l.wrap.b32 	%r3819, %r3788, %r3788, 19;
	xor.b32  	%r3820, %r3818, %r3819;
	shf.l.wrap.b32 	%r3821, %r3788, %r3788, 10;
	xor.b32  	%r3822, %r3820, %r3821;
	xor.b32  	%r3823, %r3714, %r3755;
	and.b32  	%r3824, %r3823, %r3788;
	and.b32  	%r3825, %r3755, %r3714;
	xor.b32  	%r3826, %r3824, %r3825;
	add.s32 	%r3827, %r3681, %r3817;
	add.s32 	%r3828, %r3822, %r3817;
	add.s32 	%r3829, %r3828, %r3826;
	shl.b32 	%r3830, %r3793, 24;
	shl.b32 	%r3831, %r3792, 16;
	and.b32  	%r3832, %r3831, 16711680;
	or.b32  	%r3833, %r3832, %r3830;
	and.b16  	%rs67, %rs64, 255;
	mul.wide.u16 	%r3834, %rs67, 256;
	or.b32  	%r3835, %r3833, %r3834;
	bfe.u32 	%r3836, %r3790, 24, 8;
	or.b32  	%r5728, %r3835, %r3836;
	shf.l.wrap.b32 	%r3837, %r3827, %r3827, 26;
	shf.l.wrap.b32 	%r3838, %r3827, %r3827, 21;
	xor.b32  	%r3839, %r3837, %r3838;
	shf.l.wrap.b32 	%r3840, %r3827, %r3827, 7;
	xor.b32  	%r3841, %r3839, %r3840;
	and.b32  	%r3842, %r3786, %r3827;
	not.b32 	%r3843, %r3827;
	and.b32  	%r3844, %r3753, %r3843;
	or.b32  	%r3845, %r3844, %r3842;
	add.s32 	%r3846, %r3712, %r3841;
	add.s32 	%r3847, %r3846, %r3845;
	ld.global.nc.u32 	%r3848, [%rd100+28];
	add.s32 	%r3849, %r3847, %r3848;
	add.s32 	%r3850, %r3849, %r5728;
	shf.l.wrap.b32 	%r3851, %r3829, %r3829, 30;
	shf.l.wrap.b32 	%r3852, %r3829, %r3829, 19;
	xor.b32  	%r3853, %r3851, %r3852;
	shf.l.wrap.b32 	%r3854, %r3829, %r3829, 10;
	xor.b32  	%r3855, %r3853, %r3854;
	xor.b32  	%r3856, %r3755, %r3788;
	and.b32  	%r3857, %r3856, %r3829;
	and.b32  	%r3858, %r3788, %r3755;
	xor.b32  	%r3859, %r3857, %r3858;
	add.s32 	%r3860, %r3714, %r3850;
	add.s32 	%r3861, %r3855, %r3850;
	add.s32 	%r3862, %r3861, %r3859;
	ld.local.v2.b32 	{%r3863, %r3864}, [%rd149+32];
	bfe.u32 	%r3865, %r3864, 16, 8;
	cvt.u16.u32 	%rs68, %r3865;
	bfe.u32 	%r3866, %r3864, 8, 8;
	bfe.u32 	%r3867, %r3864, 0, 8;
	bfe.u32 	%r3868, %r3863, 16, 8;
	cvt.u16.u32 	%rs69, %r3868;
	bfe.u32 	%r3869, %r3863, 8, 8;
	bfe.u32 	%r3870, %r3863, 0, 8;
	shl.b32 	%r3871, %r3870, 24;
	shl.b32 	%r3872, %r3869, 16;
	and.b32  	%r3873, %r3872, 16711680;
	or.b32  	%r3874, %r3873, %r3871;
	and.b16  	%rs70, %rs69, 255;
	mul.wide.u16 	%r3875, %rs70, 256;
	or.b32  	%r3876, %r3874, %r3875;
	bfe.u32 	%r3877, %r3863, 24, 8;
	or.b32  	%r5727, %r3876, %r3877;
	shf.l.wrap.b32 	%r3878, %r3860, %r3860, 26;
	shf.l.wrap.b32 	%r3879, %r3860, %r3860, 21;
	xor.b32  	%r3880, %r3878, %r3879;
	shf.l.wrap.b32 	%r3881, %r3860, %r3860, 7;
	xor.b32  	%r3882, %r3880, %r3881;
	and.b32  	%r3883, %r3827, %r3860;
	not.b32 	%r3884, %r3860;
	and.b32  	%r3885, %r3786, %r3884;
	or.b32  	%r3886, %r3885, %r3883;
	add.s32 	%r3887, %r3753, %r3882;
	add.s32 	%r3888, %r3887, %r3886;
	ld.global.nc.u32 	%r3889, [%rd100+32];
	add.s32 	%r3890, %r3888, %r3889;
	add.s32 	%r3891, %r3890, %r5727;
	shf.l.wrap.b32 	%r3892, %r3862, %r3862, 30;
	shf.l.wrap.b32 	%r3893, %r3862, %r3862, 19;
	xor.b32  	%r3894, %r3892, %r3893;
	shf.l.wrap.b32 	%r3895, %r3862, %r3862, 10;
	xor.b32  	%r3896, %r3894, %r3895;
	xor.b32  	%r3897, %r3788, %r3829;
	and.b32  	%r3898, %r3897, %r3862;
	and.b32  	%r3899, %r3829, %r3788;
	xor.b32  	%r3900, %r3898, %r3899;
	add.s32 	%r3901, %r3755, %r3891;
	add.s32 	%r3902, %r3896, %r3891;
	add.s32 	%r3903, %r3902, %r3900;
	shl.b32 	%r3904, %r3867, 24;
	shl.b32 	%r3905, %r3866, 16;
	and.b32  	%r3906, %r3905, 16711680;
	or.b32  	%r3907, %r3906, %r3904;
	and.b16  	%rs71, %rs68, 255;
	mul.wide.u16 	%r3908, %rs71, 256;
	or.b32  	%r3909, %r3907, %r3908;
	bfe.u32 	%r3910, %r3864, 24, 8;
	or.b32  	%r5726, %r3909, %r3910;
	shf.l.wrap.b32 	%r3911, %r3901, %r3901, 26;
	shf.l.wrap.b32 	%r3912, %r3901, %r3901, 21;
	xor.b32  	%r3913, %r3911, %r3912;
	shf.l.wrap.b32 	%r3914, %r3901, %r3901, 7;
	xor.b32  	%r3915, %r3913, %r3914;
	and.b32  	%r3916, %r3860, %r3901;
	not.b32 	%r3917, %r3901;
	and.b32  	%r3918, %r3827, %r3917;
	or.b32  	%r3919, %r3918, %r3916;
	add.s32 	%r3920, %r3786, %r3915;
	add.s32 	%r3921, %r3920, %r3919;
	ld.global.nc.u32 	%r3922, [%rd100+36];
	add.s32 	%r3923, %r3921, %r3922;
	add.s32 	%r3924, %r3923, %r5726;
	shf.l.wrap.b32 	%r3925, %r3903, %r3903, 30;
	shf.l.wrap.b32 	%r3926, %r3903, %r3903, 19;
	xor.b32  	%r3927, %r3925, %r3926;
	shf.l.wrap.b32 	%r3928, %r3903, %r3903, 10;
	xor.b32  	%r3929, %r3927, %r3928;
	xor.b32  	%r3930, %r3829, %r3862;
	and.b32  	%r3931, %r3930, %r3903;
	and.b32  	%r3932, %r3862, %r3829;
	xor.b32  	%r3933, %r3931, %r3932;
	add.s32 	%r3934, %r3788, %r3924;
	add.s32 	%r3935, %r3929, %r3924;
	add.s32 	%r3936, %r3935, %r3933;
	ld.local.v2.b32 	{%r3937, %r3938}, [%rd149+40];
	bfe.u32 	%r3939, %r3938, 16, 8;
	cvt.u16.u32 	%rs72, %r3939;
	bfe.u32 	%r3940, %r3938, 8, 8;
	bfe.u32 	%r3941, %r3938, 0, 8;
	bfe.u32 	%r3942, %r3937, 16, 8;
	cvt.u16.u32 	%rs73, %r3942;
	bfe.u32 	%r3943, %r3937, 8, 8;
	bfe.u32 	%r3944, %r3937, 0, 8;
	shl.b32 	%r3945, %r3944, 24;
	shl.b32 	%r3946, %r3943, 16;
	and.b32  	%r3947, %r3946, 16711680;
	or.b32  	%r3948, %r3947, %r3945;
	and.b16  	%rs74, %rs73, 255;
	mul.wide.u16 	%r3949, %rs74, 256;
	or.b32  	%r3950, %r3948, %r3949;
	bfe.u32 	%r3951, %r3937, 24, 8;
	or.b32  	%r5725, %r3950, %r3951;
	shf.l.wrap.b32 	%r3952, %r3934, %r3934, 26;
	shf.l.wrap.b32 	%r3953, %r3934, %r3934, 21;
	xor.b32  	%r3954, %r3952, %r3953;
	shf.l.wrap.b32 	%r3955, %r3934, %r3934, 7;
	xor.b32  	%r3956, %r3954, %r3955;
	and.b32  	%r3957, %r3901, %r3934;
	not.b32 	%r3958, %r3934;
	and.b32  	%r3959, %r3860, %r3958;
	or.b32  	%r3960, %r3959, %r3957;
	add.s32 	%r3961, %r3827, %r3956;
	add.s32 	%r3962, %r3961, %r3960;
	ld.global.nc.u32 	%r3963, [%rd100+40];
	add.s32 	%r3964, %r3962, %r3963;
	add.s32 	%r3965, %r3964, %r5725;
	shf.l.wrap.b32 	%r3966, %r3936, %r3936, 30;
	shf.l.wrap.b32 	%r3967, %r3936, %r3936, 19;
	xor.b32  	%r3968, %r3966, %r3967;
	shf.l.wrap.b32 	%r3969, %r3936, %r3936, 10;
	xor.b32  	%r3970, %r3968, %r3969;
	xor.b32  	%r3971, %r3862, %r3903;
	and.b32  	%r3972, %r3971, %r3936;
	and.b32  	%r3973, %r3903, %r3862;
	xor.b32  	%r3974, %r3972, %r3973;
	add.s32 	%r3975, %r3829, %r3965;
	add.s32 	%r3976, %r3970, %r3965;
	add.s32 	%r3977, %r3976, %r3974;
	shl.b32 	%r3978, %r3941, 24;
	shl.b32 	%r3979, %r3940, 16;
	and.b32  	%r3980, %r3979, 16711680;
	or.b32  	%r3981, %r3980, %r3978;
	and.b16  	%rs75, %rs72, 255;
	mul.wide.u16 	%r3982, %rs75, 256;
	or.b32  	%r3983, %r3981, %r3982;
	bfe.u32 	%r3984, %r3938, 24, 8;
	or.b32  	%r5724, %r3983, %r3984;
	shf.l.wrap.b32 	%r3985, %r3975, %r3975, 26;
	shf.l.wrap.b32 	%r3986, %r3975, %r3975, 21;
	xor.b32  	%r3987, %r3985, %r3986;
	shf.l.wrap.b32 	%r3988, %r3975, %r3975, 7;
	xor.b32  	%r3989, %r3987, %r3988;
	and.b32  	%r3990, %r3934, %r3975;
	not.b32 	%r3991, %r3975;
	and.b32  	%r3992, %r3901, %r3991;
	or.b32  	%r3993, %r3992, %r3990;
	add.s32 	%r3994, %r3860, %r3989;
	add.s32 	%r3995, %r3994, %r3993;
	ld.global.nc.u32 	%r3996, [%rd100+44];
	add.s32 	%r3997, %r3995, %r3996;
	add.s32 	%r3998, %r3997, %r5724;
	shf.l.wrap.b32 	%r3999, %r3977, %r3977, 30;
	shf.l.wrap.b32 	%r4000, %r3977, %r3977, 19;
	xor.b32  	%r4001, %r3999, %r4000;
	shf.l.wrap.b32 	%r4002, %r3977, %r3977, 10;
	xor.b32  	%r4003, %r4001, %r4002;
	xor.b32  	%r4004, %r3903, %r3936;
	and.b32  	%r4005, %r4004, %r3977;
	and.b32  	%r4006, %r3936, %r3903;
	xor.b32  	%r4007, %r4005, %r4006;
	add.s32 	%r4008, %r3862, %r3998;
	add.s32 	%r4009, %r4003, %r3998;
	add.s32 	%r4010, %r4009, %r4007;
	ld.local.v2.b32 	{%r4011, %r4012}, [%rd149+48];
	bfe.u32 	%r4013, %r4012, 16, 8;
	cvt.u16.u32 	%rs76, %r4013;
	bfe.u32 	%r4014, %r4012, 8, 8;
	bfe.u32 	%r4015, %r4012, 0, 8;
	bfe.u32 	%r4016, %r4011, 16, 8;
	cvt.u16.u32 	%rs77, %r4016;
	bfe.u32 	%r4017, %r4011, 8, 8;
	bfe.u32 	%r4018, %r4011, 0, 8;
	shl.b32 	%r4019, %r4018, 24;
	shl.b32 	%r4020, %r4017, 16;
	and.b32  	%r4021, %r4020, 16711680;
	or.b32  	%r4022, %r4021, %r4019;
	and.b16  	%rs78, %rs77, 255;
	mul.wide.u16 	%r4023, %rs78, 256;
	or.b32  	%r4024, %r4022, %r4023;
	bfe.u32 	%r4025, %r4011, 24, 8;
	or.b32  	%r5723, %r4024, %r4025;
	shf.l.wrap.b32 	%r4026, %r4008, %r4008, 26;
	shf.l.wrap.b32 	%r4027, %r4008, %r4008, 21;
	xor.b32  	%r4028, %r4026, %r4027;
	shf.l.wrap.b32 	%r4029, %r4008, %r4008, 7;
	xor.b32  	%r4030, %r4028, %r4029;
	and.b32  	%r4031, %r3975, %r4008;
	not.b32 	%r4032, %r4008;
	and.b32  	%r4033, %r3934, %r4032;
	or.b32  	%r4034, %r4033, %r4031;
	add.s32 	%r4035, %r3901, %r4030;
	add.s32 	%r4036, %r4035, %r4034;
	ld.global.nc.u32 	%r4037, [%rd100+48];
	add.s32 	%r4038, %r4036, %r4037;
	add.s32 	%r4039, %r4038, %r5723;
	shf.l.wrap.b32 	%r4040, %r4010, %r4010, 30;
	shf.l.wrap.b32 	%r4041, %r4010, %r4010, 19;
	xor.b32  	%r4042, %r4040, %r4041;
	shf.l.wrap.b32 	%r4043, %r4010, %r4010, 10;
	xor.b32  	%r4044, %r4042, %r4043;
	xor.b32  	%r4045, %r3936, %r3977;
	and.b32  	%r4046, %r4045, %r4010;
	and.b32  	%r4047, %r3977, %r3936;
	xor.b32  	%r4048, %r4046, %r4047;
	add.s32 	%r5740, %r3903, %r4039;
	add.s32 	%r4049, %r4044, %r4039;
	add.s32 	%r5736, %r4049, %r4048;
	shl.b32 	%r4050, %r4015, 24;
	shl.b32 	%r4051, %r4014, 16;
	and.b32  	%r4052, %r4051, 16711680;
	or.b32  	%r4053, %r4052, %r4050;
	and.b16  	%rs79, %rs76, 255;
	mul.wide.u16 	%r4054, %rs79, 256;
	or.b32  	%r4055, %r4053, %r4054;
	bfe.u32 	%r4056, %r4012, 24, 8;
	or.b32  	%r5722, %r4055, %r4056;
	shf.l.wrap.b32 	%r4057, %r5740, %r5740, 26;
	shf.l.wrap.b32 	%r4058, %r5740, %r5740, 21;
	xor.b32  	%r4059, %r4057, %r4058;
	shf.l.wrap.b32 	%r4060, %r5740, %r5740, 7;
	xor.b32  	%r4061, %r4059, %r4060;
	and.b32  	%r4062, %r4008, %r5740;
	not.b32 	%r4063, %r5740;
	and.b32  	%r4064, %r3975, %r4063;
	or.b32  	%r4065, %r4064, %r4062;
	add.s32 	%r4066, %r3934, %r4061;
	add.s32 	%r4067, %r4066, %r4065;
	ld.global.nc.u32 	%r4068, [%rd100+52];
	add.s32 	%r4069, %r4067, %r4068;
	add.s32 	%r4070, %r4069, %r5722;
	shf.l.wrap.b32 	%r4071, %r5736, %r5736, 30;
	shf.l.wrap.b32 	%r4072, %r5736, %r5736, 19;
	xor.b32  	%r4073, %r4071, %r4072;
	shf.l.wrap.b32 	%r4074, %r5736, %r5736, 10;
	xor.b32  	%r4075, %r4073, %r4074;
	xor.b32  	%r4076, %r3977, %r4010;
	and.b32  	%r4077, %r4076, %r5736;
	and.b32  	%r4078, %r4010, %r3977;
	xor.b32  	%r4079, %r4077, %r4078;
	add.s32 	%r5741, %r3936, %r4070;
	add.s32 	%r4080, %r4075, %r4070;
	add.s32 	%r5737, %r4080, %r4079;
	ld.local.v2.b32 	{%r4081, %r4082}, [%rd149+56];
	bfe.u32 	%r4083, %r4082, 16, 8;
	cvt.u16.u32 	%rs80, %r4083;
	bfe.u32 	%r4084, %r4082, 8, 8;
	bfe.u32 	%r4085, %r4082, 0, 8;
	bfe.u32 	%r4086, %r4081, 16, 8;
	cvt.u16.u32 	%rs81, %r4086;
	bfe.u32 	%r4087, %r4081, 8, 8;
	bfe.u32 	%r4088, %r4081, 0, 8;
	shl.b32 	%r4089, %r4088, 24;
	shl.b32 	%r4090, %r4087, 16;
	and.b32  	%r4091, %r4090, 16711680;
	or.b32  	%r4092, %r4091, %r4089;
	and.b16  	%rs82, %rs81, 255;
	mul.wide.u16 	%r4093, %rs82, 256;
	or.b32  	%r4094, %r4092, %r4093;
	bfe.u32 	%r4095, %r4081, 24, 8;
	or.b32  	%r5721, %r4094, %r4095;
	shf.l.wrap.b32 	%r4096, %r5741, %r5741, 26;
	shf.l.wrap.b32 	%r4097, %r5741, %r5741, 21;
	xor.b32  	%r4098, %r4096, %r4097;
	shf.l.wrap.b32 	%r4099, %r5741, %r5741, 7;
	xor.b32  	%r4100, %r4098, %r4099;
	and.b32  	%r4101, %r5740, %r5741;
	not.b32 	%r4102, %r5741;
	and.b32  	%r4103, %r4008, %r4102;
	or.b32  	%r4104, %r4103, %r4101;
	add.s32 	%r4105, %r3975, %r4100;
	add.s32 	%r4106, %r4105, %r4104;
	ld.global.nc.u32 	%r4107, [%rd100+56];
	add.s32 	%r4108, %r4106, %r4107;
	add.s32 	%r4109, %r4108, %r5721;
	shf.l.wrap.b32 	%r4110, %r5737, %r5737, 30;
	shf.l.wrap.b32 	%r4111, %r5737, %r5737, 19;
	xor.b32  	%r4112, %r4110, %r4111;
	shf.l.wrap.b32 	%r4113, %r5737, %r5737, 10;
	xor.b32  	%r4114, %r4112, %r4113;
	xor.b32  	%r4115, %r4010, %r5736;
	and.b32  	%r4116, %r4115, %r5737;
	and.b32  	%r4117, %r5736, %r4010;
	xor.b32  	%r4118, %r4116, %r4117;
	add.s32 	%r5742, %r3977, %r4109;
	add.s32 	%r4119, %r4114, %r4109;
	add.s32 	%r5738, %r4119, %r4118;
	shl.b32 	%r4120, %r4085, 24;
	shl.b32 	%r4121, %r4084, 16;
	and.b32  	%r4122, %r4121, 16711680;
	or.b32  	%r4123, %r4122, %r4120;
	and.b16  	%rs83, %rs80, 255;
	mul.wide.u16 	%r4124, %rs83, 256;
	or.b32  	%r4125, %r4123, %r4124;
	bfe.u32 	%r4126, %r4082, 24, 8;
	or.b32  	%r5720, %r4125, %r4126;
	add.s64 	%rd149, %rd149, 64;
	shf.l.wrap.b32 	%r4127, %r5742, %r5742, 26;
	shf.l.wrap.b32 	%r4128, %r5742, %r5742, 21;
	xor.b32  	%r4129, %r4127, %r4128;
	shf.l.wrap.b32 	%r4130, %r5742, %r5742, 7;
	xor.b32  	%r4131, %r4129, %r4130;
	and.b32  	%r4132, %r5741, %r5742;
	not.b32 	%r4133, %r5742;
	and.b32  	%r4134, %r5740, %r4133;
	or.b32  	%r4135, %r4134, %r4132;
	add.s32 	%r4136, %r4008, %r4131;
	add.s32 	%r4137, %r4136, %r4135;
	ld.global.nc.u32 	%r4138, [%rd100+60];
	add.s32 	%r4139, %r4137, %r4138;
	add.s32 	%r4140, %r4139, %r5720;
	shf.l.wrap.b32 	%r4141, %r5738, %r5738, 30;
	shf.l.wrap.b32 	%r4142, %r5738, %r5738, 19;
	xor.b32  	%r4143, %r4141, %r4142;
	shf.l.wrap.b32 	%r4144, %r5738, %r5738, 10;
	xor.b32  	%r4145, %r4143, %r4144;
	xor.b32  	%r4146, %r5736, %r5737;
	and.b32  	%r4147, %r4146, %r5738;
	and.b32  	%r4148, %r5737, %r5736;
	xor.b32  	%r4149, %r4147, %r4148;
	add.s32 	%r5743, %r4010, %r4140;
	add.s32 	%r4150, %r4145, %r4140;
	add.s32 	%r5739, %r4150, %r4149;
	bra.uni 	$L__BB0_32;
$L__BB0_31:
	shf.l.wrap.b32 	%r2965, %r5734, %r5734, 25;
	shf.l.wrap.b32 	%r2966, %r5734, %r5734, 14;
	xor.b32  	%r2967, %r2965, %r2966;
	shr.u32 	%r2968, %r5734, 3;
	xor.b32  	%r2969, %r2967, %r2968;
	shf.l.wrap.b32 	%r2970, %r5721, %r5721, 15;
	shf.l.wrap.b32 	%r2971, %r5721, %r5721, 13;
	xor.b32  	%r2972, %r2970, %r2971;
	shr.u32 	%r2973, %r5721, 10;
	xor.b32  	%r2974, %r2972, %r2973;
	add.s32 	%r2975, %r2969, %r5735;
	add.s32 	%r2976, %r2975, %r5726;
	add.s32 	%r5735, %r2976, %r2974;
	shf.l.wrap.b32 	%r2977, %r5743, %r5743, 26;
	shf.l.wrap.b32 	%r2978, %r5743, %r5743, 21;
	xor.b32  	%r2979, %r2977, %r2978;
	shf.l.wrap.b32 	%r2980, %r5743, %r5743, 7;
	xor.b32  	%r2981, %r2979, %r2980;
	and.b32  	%r2982, %r5742, %r5743;
	not.b32 	%r2983, %r5743;
	and.b32  	%r2984, %r5741, %r2983;
	or.b32  	%r2985, %r2984, %r2982;
	add.s32 	%r2986, %r5740, %r2981;
	add.s32 	%r2987, %r2986, %r2985;
	shl.b32 	%r2988, %r5744, 4;
	mul.wide.u32 	%rd95, %r2988, 4;
	mov.u64 	%rd96, _ZZN34_INTERNAL_3bcad728_4_k_cu_e33b5ac813consume_chunkEPjPKhE1k;
	add.s64 	%rd97, %rd96, %rd95;
	ld.global.nc.u32 	%r2989, [%rd97];
	add.s32 	%r2990, %r2987, %r2989;
	add.s32 	%r2991, %r2990, %r5735;
	shf.l.wrap.b32 	%r2992, %r5739, %r5739, 30;
	shf.l.wrap.b32 	%r2993, %r5739, %r5739, 19;
	xor.b32  	%r2994, %r2992, %r2993;
	shf.l.wrap.b32 	%r2995, %r5739, %r5739, 10;
	xor.b32  	%r2996, %r2994, %r2995;
	xor.b32  	%r2997, %r5737, %r5738;
	and.b32  	%r2998, %r2997, %r5739;
	and.b32  	%r2999, %r5738, %r5737;
	xor.b32  	%r3000, %r2998, %r2999;
	add.s32 	%r3001, %r5736, %r2991;
	add.s32 	%r3002, %r2996, %r2991;
	add.s32 	%r3003, %r3002, %r3000;
	shf.l.wrap.b32 	%r3004, %r5733, %r5733, 25;
	shf.l.wrap.b32 	%r3005, %r5733, %r5733, 14;
	xor.b32  	%r3006, %r3004, %r3005;
	shr.u32 	%r3007, %r5733, 3;
	xor.b32  	%r3008, %r3006, %r3007;
	shf.l.wrap.b32 	%r3009, %r5720, %r5720, 15;
	shf.l.wrap.b32 	%r3010, %r5720, %r5720, 13;
	xor.b32  	%r3011, %r3009, %r3010;
	shr.u32 	%r3012, %r5720, 10;
	xor.b32  	%r3013, %r3011, %r3012;
	add.s32 	%r3014, %r3008, %r5734;
	add.s32 	%r3015, %r3014, %r5725;
	add.s32 	%r5734, %r3015, %r3013;
	shf.l.wrap.b32 	%r3016, %r3001, %r3001, 26;
	shf.l.wrap.b32 	%r3017, %r3001, %r3001, 21;
	xor.b32  	%r3018, %r3016, %r3017;
	shf.l.wrap.b32 	%r3019, %r3001, %r3001, 7;
	xor.b32  	%r3020, %r3018, %r3019;
	and.b32  	%r3021, %r5743, %r3001;
	not.b32 	%r3022, %r3001;
	and.b32  	%r3023, %r5742, %r3022;
	or.b32  	%r3024, %r3023, %r3021;
	add.s32 	%r3025, %r5741, %r3020;
	add.s32 	%r3026, %r3025, %r3024;
	ld.global.nc.u32 	%r3027, [%rd97+4];
	add.s32 	%r3028, %r3026, %r3027;
	add.s32 	%r3029, %r3028, %r5734;
	shf.l.wrap.b32 	%r3030, %r3003, %r3003, 30;
	shf.l.wrap.b32 	%r3031, %r3003, %r3003, 19;
	xor.b32  	%r3032, %r3030, %r3031;
	shf.l.wrap.b32 	%r3033, %r3003, %r3003, 10;
	xor.b32  	%r3034, %r3032, %r3033;
	xor.b32  	%r3035, %r5738, %r5739;
	and.b32  	%r3036, %r3035, %r3003;
	and.b32  	%r3037, %r5739, %r5738;
	xor.b32  	%r3038, %r3036, %r3037;
	add.s32 	%r3039, %r5737, %r3029;
	add.s32 	%r3040, %r3034, %r3029;
	add.s32 	%r3041, %r3040, %r3038;
	shf.l.wrap.b32 	%r3042, %r5732, %r5732, 25;
	shf.l.wrap.b32 	%r3043, %r5732, %r5732, 14;
	xor.b32  	%r3044, %r3042, %r3043;
	shr.u32 	%r3045, %r5732, 3;
	xor.b32  	%r3046, %r3044, %r3045;
	shf.l.wrap.b32 	%r3047, %r5735, %r5735, 15;
	shf.l.wrap.b32 	%r3048, %r5735, %r5735, 13;
	xor.b32  	%r3049, %r3047, %r3048;
	shr.u32 	%r3050, %r5735, 10;
	xor.b32  	%r3051, %r3049, %r3050;
	add.s32 	%r3052, %r3046, %r5733;
	add.s32 	%r3053, %r3052, %r5724;
	add.s32 	%r5733, %r3053, %r3051;
	shf.l.wrap.b32 	%r3054, %r3039, %r3039, 26;
	shf.l.wrap.b32 	%r3055, %r3039, %r3039, 21;
	xor.b32  	%r3056, %r3054, %r3055;
	shf.l.wrap.b32 	%r3057, %r3039, %r3039, 7;
	xor.b32  	%r3058, %r3056, %r3057;
	and.b32  	%r3059, %r3001, %r3039;
	not.b32 	%r3060, %r3039;
	and.b32  	%r3061, %r5743, %r3060;
	or.b32  	%r3062, %r3061, %r3059;
	add.s32 	%r3063, %r5742, %r3058;
	add.s32 	%r3064, %r3063, %r3062;
	ld.global.nc.u32 	%r3065, [%rd97+8];
	add.s32 	%r3066, %r3064, %r3065;
	add.s32 	%r3067, %r3066, %r5733;
	shf.l.wrap.b32 	%r3068, %r3041, %r3041, 30;
	shf.l.wrap.b32 	%r3069, %r3041, %r3041, 19;
	xor.b32  	%r3070, %r3068, %r3069;
	shf.l.wrap.b32 	%r3071, %r3041, %r3041, 10;
	xor.b32  	%r3072, %r3070, %r3071;
	xor.b32  	%r3073, %r5739, %r3003;
	and.b32  	%r3074, %r3073, %r3041;
	and.b32  	%r3075, %r3003, %r5739;
	xor.b32  	%r3076, %r3074, %r3075;
	add.s32 	%r3077, %r5738, %r3067;
	add.s32 	%r3078, %r3072, %r3067;
	add.s32 	%r3079, %r3078, %r3076;
	shf.l.wrap.b32 	%r3080, %r5731, %r5731, 25;
	shf.l.wrap.b32 	%r3081, %r5731, %r5731, 14;
	xor.b32  	%r3082, %r3080, %r3081;
	shr.u32 	%r3083, %r5731, 3;
	xor.b32  	%r3084, %r3082, %r3083;
	shf.l.wrap.b32 	%r3085, %r5734, %r5734, 15;
	shf.l.wrap.b32 	%r3086, %r5734, %r5734, 13;
	xor.b32  	%r3087, %r3085, %r3086;
	shr.u32 	%r3088, %r5734, 10;
	xor.b32  	%r3089, %r3087, %r3088;
	add.s32 	%r3090, %r3084, %r5732;
	add.s32 	%r3091, %r3090, %r5723;
	add.s32 	%r5732, %r3091, %r3089;
	shf.l.wrap.b32 	%r3092, %r3077, %r3077, 26;
	shf.l.wrap.b32 	%r3093, %r3077, %r3077, 21;
	xor.b32  	%r3094, %r3092, %r3093;
	shf.l.wrap.b32 	%r3095, %r3077, %r3077, 7;
	xor.b32  	%r3096, %r3094, %r3095;
	and.b32  	%r3097, %r3039, %r3077;
	not.b32 	%r3098, %r3077;
	and.b32  	%r3099, %r3001, %r3098;
	or.b32  	%r3100, %r3099, %r3097;
	add.s32 	%r3101, %r5743, %r3096;
	add.s32 	%r3102, %r3101, %r3100;
	ld.global.nc.u32 	%r3103, [%rd97+12];
	add.s32 	%r3104, %r3102, %r3103;
	add.s32 	%r3105, %r3104, %r5732;
	shf.l.wrap.b32 	%r3106, %r3079, %r3079, 30;
	shf.l.wrap.b32 	%r3107, %r3079, %r3079, 19;
	xor.b32  	%r3108, %r3106, %r3107;
	shf.l.wrap.b32 	%r3109, %r3079, %r3079, 10;
	xor.b32  	%r3110, %r3108, %r3109;
	xor.b32  	%r3111, %r3003, %r3041;
	and.b32  	%r3112, %r3111, %r3079;
	and.b32  	%r3113, %r3041, %r3003;
	xor.b32  	%r3114, %r3112, %r3113;
	add.s32 	%r3115, %r5739, %r3105;
	add.s32 	%r3116, %r3110, %r3105;
	add.s32 	%r3117, %r3116, %r3114;
	shf.l.wrap.b32 	%r3118, %r5730, %r5730, 25;
	shf.l.wrap.b32 	%r3119, %r5730, %r5730, 14;
	xor.b32  	%r3120, %r3118, %r3119;
	shr.u32 	%r3121, %r5730, 3;
	xor.b32  	%r3122, %r3120, %r3121;
	shf.l.wrap.b32 	%r3123, %r5733, %r5733, 15;
	shf.l.wrap.b32 	%r3124, %r5733, %r5733, 13;
	xor.b32  	%r3125, %r3123, %r3124;
	shr.u32 	%r3126, %r5733, 10;
	xor.b32  	%r3127, %r3125, %r3126;
	add.s32 	%r3128, %r3122, %r5731;
	add.s32 	%r3129, %r3128, %r5722;
	add.s32 	%r5731, %r3129, %r3127;
	shf.l.wrap.b32 	%r3130, %r3115, %r3115, 26;
	shf.l.wrap.b32 	%r3131, %r3115, %r3115, 21;
	xor.b32  	%r3132, %r3130, %r3131;
	shf.l.wrap.b32 	%r3133, %r3115, %r3115, 7;
	xor.b32  	%r3134, %r3132, %r3133;
	and.b32  	%r3135, %r3077, %r3115;
	not.b32 	%r3136, %r3115;
	and.b32  	%r3137, %r3039, %r3136;
	or.b32  	%r3138, %r3137, %r3135;
	add.s32 	%r3139, %r3001, %r3134;
	add.s32 	%r3140, %r3139, %r3138;
	ld.global.nc.u32 	%r3141, [%rd97+16];
	add.s32 	%r3142, %r3140, %r3141;
	add.s32 	%r3143, %r3142, %r5731;
	shf.l.wrap.b32 	%r3144, %r3117, %r3117, 30;
	shf.l.wrap.b32 	%r3145, %r3117, %r3117, 19;
	xor.b32  	%r3146, %r3144, %r3145;
	shf.l.wrap.b32 	%r3147, %r3117, %r3117, 10;
	xor.b32  	%r3148, %r3146, %r3147;
	xor.b32  	%r3149, %r3041, %r3079;
	and.b32  	%r3150, %r3149, %r3117;
	and.b32  	%r3151, %r3079, %r3041;
	xor.b32  	%r3152, %r3150, %r3151;
	add.s32 	%r3153, %r3003, %r3143;
	add.s32 	%r3154, %r3148, %r3143;
	add.s32 	%r3155, %r3154, %r3152;
	shf.l.wrap.b32 	%r3156, %r5729, %r5729, 25;
	shf.l.wrap.b32 	%r3157, %r5729, %r5729, 14;
	xor.b32  	%r3158, %r3156, %r3157;
	shr.u32 	%r3159, %r5729, 3;
	xor.b32  	%r3160, %r3158, %r3159;
	shf.l.wrap.b32 	%r3161, %r5732, %r5732, 15;
	shf.l.wrap.b32 	%r3162, %r5732, %r5732, 13;
	xor.b32  	%r3163, %r3161, %r3162;
	shr.u32 	%r3164, %r5732, 10;
	xor.b32  	%r3165, %r3163, %r3164;
	add.s32 	%r3166, %r3160, %r5730;
	add.s32 	%r3167, %r3166, %r5721;
	add.s32 	%r5730, %r3167, %r3165;
	shf.l.wrap.b32 	%r3168, %r3153, %r3153, 26;
	shf.l.wrap.b32 	%r3169, %r3153, %r3153, 21;
	xor.b32  	%r3170, %r3168, %r3169;
	shf.l.wrap.b32 	%r3171, %r3153, %r3153, 7;
	xor.b32  	%r3172, %r3170, %r3171;
	and.b32  	%r3173, %r3115, %r3153;
	not.b32 	%r3174, %r3153;
	and.b32  	%r3175, %r3077, %r3174;
	or.b32  	%r3176, %r3175, %r3173;
	add.s32 	%r3177, %r3039, %r3172;
	add.s32 	%r3178, %r3177, %r3176;
	ld.global.nc.u32 	%r3179, [%rd97+20];
	add.s32 	%r3180, %r3178, %r3179;
	add.s32 	%r3181, %r3180, %r5730;
	shf.l.wrap.b32 	%r3182, %r3155, %r3155, 30;
	shf.l.wrap.b32 	%r3183, %r3155, %r3155, 19;
	xor.b32  	%r3184, %r3182, %r3183;
	shf.l.wrap.b32 	%r3185, %r3155, %r3155, 10;
	xor.b32  	%r3186, %r3184, %r3185;
	xor.b32  	%r3187, %r3079, %r3117;
	and.b32  	%r3188, %r3187, %r3155;
	and.b32  	%r3189, %r3117, %r3079;
	xor.b32  	%r3190, %r3188, %r3189;
	add.s32 	%r3191, %r3041, %r3181;
	add.s32 	%r3192, %r3186, %r3181;
	add.s32 	%r3193, %r3192, %r3190;
	shf.l.wrap.b32 	%r3194, %r5728, %r5728, 25;
	shf.l.wrap.b32 	%r3195, %r5728, %r5728, 14;
	xor.b32  	%r3196, %r3194, %r3195;
	shr.u32 	%r3197, %r5728, 3;
	xor.b32  	%r3198, %r3196, %r3197;
	shf.l.wrap.b32 	%r3199, %r5731, %r5731, 15;
	shf.l.wrap.b32 	%r3200, %r5731, %r5731, 13;
	xor.b32  	%r3201, %r3199, %r3200;
	shr.u32 	%r3202, %r5731, 10;
	xor.b32  	%r3203, %r3201, %r3202;
	add.s32 	%r3204, %r3198, %r5729;
	add.s32 	%r3205, %r3204, %r5720;
	add.s32 	%r5729, %r3205, %r3203;
	shf.l.wrap.b32 	%r3206, %r3191, %r3191, 26;
	shf.l.wrap.b32 	%r3207, %r3191, %r3191, 21;
	xor.b32  	%r3208, %r3206, %r3207;
	shf.l.wrap.b32 	%r3209, %r3191, %r3191, 7;
	xor.b32  	%r3210, %r3208, %r3209;
	and.b32  	%r3211, %r3153, %r3191;
	not.b32 	%r3212, %r3191;
	and.b32  	%r3213, %r3115, %r3212;
	or.b32  	%r3214, %r3213, %r3211;
	add.s32 	%r3215, %r3077, %r3210;
	add.s32 	%r3216, %r3215, %r3214;
	ld.global.nc.u32 	%r3217, [%rd97+24];
	add.s32 	%r3218, %r3216, %r3217;
	add.s32 	%r3219, %r3218, %r5729;
	shf.l.wrap.b32 	%r3220, %r3193, %r3193, 30;
	shf.l.wrap.b32 	%r3221, %r3193, %r3193, 19;
	xor.b32  	%r3222, %r3220, %r3221;
	shf.l.wrap.b32 	%r3223, %r3193, %r3193, 10;
	xor.b32  	%r3224, %r3222, %r3223;
	xor.b32  	%r3225, %r3117, %r3155;
	and.b32  	%r3226, %r3225, %r3193;
	and.b32  	%r3227, %r3155, %r3117;
	xor.b32  	%r3228, %r3226, %r3227;
	add.s32 	%r3229, %r3079, %r3219;
	add.s32 	%r3230, %r3224, %r3219;
	add.s32 	%r3231, %r3230, %r3228;
	shf.l.wrap.b32 	%r3232, %r5727, %r5727, 25;
	shf.l.wrap.b32 	%r3233, %r5727, %r5727, 14;
	xor.b32  	%r3234, %r3232, %r3233;
	shr.u32 	%r3235, %r5727, 3;
	xor.b32  	%r3236, %r3234, %r3235;
	shf.l.wrap.b32 	%r3237, %r5730, %r5730, 15;
	shf.l.wrap.b32 	%r3238, %r5730, %r5730, 13;
	xor.b32  	%r3239, %r3237, %r3238;
	shr.u32 	%r3240, %r5730, 10;
	xor.b32  	%r3241, %r3239, %r3240;
	add.s32 	%r3242, %r3236, %r5728;
	add.s32 	%r3243, %r3242, %r5735;
	add.s32 	%r5728, %r3243, %r3241;
	shf.l.wrap.b32 	%r3244, %r3229, %r3229, 26;
	shf.l.wrap.b32 	%r3245, %r3229, %r3229, 21;
	xor.b32  	%r3246, %r3244, %r3245;
	shf.l.wrap.b32 	%r3247, %r3229, %r3229, 7;
	xor.b32  	%r3248, %r3246, %r3247;
	and.b32  	%r3249, %r3191, %r3229;
	not.b32 	%r3250, %r3229;
	and.b32  	%r3251, %r3153, %r3250;
	or.b32  	%r3252, %r3251, %r3249;
	add.s32 	%r3253, %r3115, %r3248;
	add.s32 	%r3254, %r3253, %r3252;
	ld.global.nc.u32 	%r3255, [%rd97+28];
	add.s32 	%r3256, %r3254, %r3255;
	add.s32 	%r3257, %r3256, %r5728;
	shf.l.wrap.b32 	%r3258, %r3231, %r3231, 30;
	shf.l.wrap.b32 	%r3259, %r3231, %r3231, 19;
	xor.b32  	%r3260, %r3258, %r3259;
	shf.l.wrap.b32 	%r3261, %r3231, %r3231, 10;
	xor.b32  	%r3262, %r3260, %r3261;
	xor.b32  	%r3263, %r3155, %r3193;
	and.b32  	%r3264, %r3263, %r3231;
	and.b32  	%r3265, %r3193, %r3155;
	xor.b32  	%r3266, %r3264, %r3265;
	add.s32 	%r3267, %r3117, %r3257;
	add.s32 	%r3268, %r3262, %r3257;
	add.s32 	%r3269, %r3268, %r3266;
	shf.l.wrap.b32 	%r3270, %r5726, %r5726, 25;
	shf.l.wrap.b32 	%r3271, %r5726, %r5726, 14;
	xor.b32  	%r3272, %r3270, %r3271;
	shr.u32 	%r3273, %r5726, 3;
	xor.b32  	%r3274, %r3272, %r3273;
	shf.l.wrap.b32 	%r3275, %r5729, %r5729, 15;
	shf.l.wrap.b32 	%r3276, %r5729, %r5729, 13;
	xor.b32  	%r3277, %r3275, %r3276;
	shr.u32 	%r3278, %r5729, 10;
	xor.b32  	%r3279, %r3277, %r3278;
	add.s32 	%r3280, %r3274, %r5727;
	add.s32 	%r3281, %r3280, %r5734;
	add.s32 	%r5727, %r3281, %r3279;
	shf.l.wrap.b32 	%r3282, %r3267, %r3267, 26;
	shf.l.wrap.b32 	%r3283, %r3267, %r3267, 21;
	xor.b32  	%r3284, %r3282, %r3283;
	shf.l.wrap.b32 	%r3285, %r3267, %r3267, 7;
	xor.b32  	%r3286, %r3284, %r3285;
	and.b32  	%r3287, %r3229, %r3267;
	not.b32 	%r3288, %r3267;
	and.b32  	%r3289, %r3191, %r3288;
	or.b32  	%r3290, %r3289, %r3287;
	add.s32 	%r3291, %r3153, %r3286;
	add.s32 	%r3292, %r3291, %r3290;
	ld.global.nc.u32 	%r3293, [%rd97+32];
	add.s32 	%r3294, %r3292, %r3293;
	add.s32 	%r3295, %r3294, %r5727;
	shf.l.wrap.b32 	%r3296, %r3269, %r3269, 30;
	shf.l.wrap.b32 	%r3297, %r3269, %r3269, 19;
	xor.b32  	%r3298, %r3296, %r3297;
	shf.l.wrap.b32 	%r3299, %r3269, %r3269, 10;
	xor.b32  	%r3300, %r3298, %r3299;
	xor.b32  	%r3301, %r3193, %r3231;
	and.b32  	%r3302, %r3301, %r3269;
	and.b32  	%r3303, %r3231, %r3193;
	xor.b32  	%r3304, %r3302, %r3303;
	add.s32 	%r3305, %r3155, %r3295;
	add.s32 	%r3306, %r3300, %r3295;
	add.s32 	%r3307, %r3306, %r3304;
	shf.l.wrap.b32 	%r3308, %r5725, %r5725, 25;
	shf.l.wrap.b32 	%r3309, %r5725, %r5725, 14;
	xor.b32  	%r3310, %r3308, %r3309;
	shr.u32 	%r3311, %r5725, 3;
	xor.b32  	%r3312, %r3310, %r3311;
	shf.l.wrap.b32 	%r3313, %r5728, %r5728, 15;
	shf.l.wrap.b32 	%r3314, %r5728, %r5728, 13;
	xor.b32  	%r3315, %r3313, %r3314;
	shr.u32 	%r3316, %r5728, 10;
	xor.b32  	%r3317, %r3315, %r3316;
	add.s32 	%r3318, %r3312, %r5726;
	add.s32 	%r3319, %r3318, %r5733;
	add.s32 	%r5726, %r3319, %r3317;
	shf.l.wrap.b32 	%r3320, %r3305, %r3305, 26;
	shf.l.wrap.b32 	%r3321, %r3305, %r3305, 21;
	xor.b32  	%r3322, %r3320, %r3321;
	shf.l.wrap.b32 	%r3323, %r3305, %r3305, 7;
	xor.b32  	%r3324, %r3322, %r3323;
	and.b32  	%r3325, %r3267, %r3305;
	not.b32 	%r3326, %r3305;
	and.b32  	%r3327, %r3229, %r3326;
	or.b32  	%r3328, %r3327, %r3325;
	add.s32 	%r3329, %r3191, %r3324;
	add.s32 	%r3330, %r3329, %r3328;
	ld.global.nc.u32 	%r3331, [%rd97+36];
	add.s32 	%r3332, %r3330, %r3331;
	add.s32 	%r3333, %r3332, %r5726;
	shf.l.wrap.b32 	%r3334, %r3307, %r3307, 30;
	shf.l.wrap.b32 	%r3335, %r3307, %r3307, 19;
	xor.b32  	%r3336, %r3334, %r3335;
	shf.l.wrap.b32 	%r3337, %r3307, %r3307, 10;
	xor.b32  	%r3338, %r3336, %r3337;
	xor.b32  	%r3339, %r3231, %r3269;
	and.b32  	%r3340, %r3339, %r3307;
	and.b32  	%r3341, %r3269, %r3231;
	xor.b32  	%r3342, %r3340, %r3341;
	add.s32 	%r3343, %r3193, %r3333;
	add.s32 	%r3344, %r3338, %r3333;
	add.s32 	%r3345, %r3344, %r3342;
	shf.l.wrap.b32 	%r3346, %r5724, %r5724, 25;
	shf.l.wrap.b32 	%r3347, %r5724, %r5724, 14;
	xor.b32  	%r3348, %r3346, %r3347;
	shr.u32 	%r3349, %r5724, 3;
	xor.b32  	%r3350, %r3348, %r3349;
	shf.l.wrap.b32 	%r3351, %r5727, %r5727, 15;
	shf.l.wrap.b32 	%r3352, %r5727, %r5727, 13;
	xor.b32  	%r3353, %r3351, %r3352;
	shr.u32 	%r3354, %r5727, 10;
	xor.b32  	%r3355, %r3353, %r3354;
	add.s32 	%r3356, %r3350, %r5725;
	add.s32 	%r3357, %r3356, %r5732;
	add.s32 	%r5725, %r3357, %r3355;
	shf.l.wrap.b32 	%r3358, %r3343, %r3343, 26;
	shf.l.wrap.b32 	%r3359, %r3343, %r3343, 21;
	xor.b32  	%r3360, %r3358, %r3359;
	shf.l.wrap.b32 	%r3361, %r3343, %r3343, 7;
	xor.b32  	%r3362, %r3360, %r3361;
	and.b32  	%r3363, %r3305, %r3343;
	not.b32 	%r3364, %r3343;
	and.b32  	%r3365, %r3267, %r3364;
	or.b32  	%r3366, %r3365, %r3363;
	add.s32 	%r3367, %r3229, %r3362;
	add.s32 	%r3368, %r3367, %r3366;
	ld.global.nc.u32 	%r3369, [%rd97+40];
	add.s32 	%r3370, %r3368, %r3369;
	add.s32 	%r3371, %r3370, %r5725;
	shf.l.wrap.b32 	%r3372, %r3345, %r3345, 30;
	shf.l.wrap.b32 	%r3373, %r3345, %r3345, 19;
	xor.b32  	%r3374, %r3372, %r3373;
	shf.l.wrap.b32 	%r3375, %r3345, %r3345, 10;
	xor.b32  	%r3376, %r3374, %r3375;
	xor.b32  	%r3377, %r3269, %r3307;
	and.b32  	%r3378, %r3377, %r3345;
	and.b32  	%r3379, %r3307, %r3269;
	xor.b32  	%r3380, %r3378, %r3379;
	add.s32 	%r3381, %r3231, %r3371;
	add.s32 	%r3382, %r3376, %r3371;
	add.s32 	%r3383, %r3382, %r3380;
	shf.l.wrap.b32 	%r3384, %r5723, %r5723, 25;
	shf.l.wrap.b32 	%r3385, %r5723, %r5723, 14;
	xor.b32  	%r3386, %r3384, %r3385;
	shr.u32 	%r3387, %r5723, 3;
	xor.b32  	%r3388, %r3386, %r3387;
	shf.l.wrap.b32 	%r3389, %r5726, %r5726, 15;
	shf.l.wrap.b32 	%r3390, %r5726, %r5726, 13;
	xor.b32  	%r3391, %r3389, %r3390;
	shr.u32 	%r3392, %r5726, 10;
	xor.b32  	%r3393, %r3391, %r3392;
	add.s32 	%r3394, %r3388, %r5724;
	add.s32 	%r3395, %r3394, %r5731;
	add.s32 	%r5724, %r3395, %r3393;
	shf.l.wrap.b32 	%r3396, %r3381, %r3381, 26;
	shf.l.wrap.b32 	%r3397, %r3381, %r3381, 21;
	xor.b32  	%r3398, %r3396, %r3397;
	shf.l.wrap.b32 	%r3399, %r3381, %r3381, 7;
	xor.b32  	%r3400, %r3398, %r3399;
	and.b32  	%r3401, %r3343, %r3381;
	not.b32 	%r3402, %r3381;
	and.b32  	%r3403, %r3305, %r3402;
	or.b32  	%r3404, %r3403, %r3401;
	add.s32 	%r3405, %r3267, %r3400;
	add.s32 	%r3406, %r3405, %r3404;
	ld.global.nc.u32 	%r3407, [%rd97+44];
	add.s32 	%r3408, %r3406, %r3407;
	add.s32 	%r3409, %r3408, %r5724;
	shf.l.wrap.b32 	%r3410, %r3383, %r3383, 30;
	shf.l.wrap.b32 	%r3411, %r3383, %r3383, 19;
	xor.b32  	%r3412, %r3410, %r3411;
	shf.l.wrap.b32 	%r3413, %r3383, %r3383, 10;
	xor.b32  	%r3414, %r3412, %r3413;
	xor.b32  	%r3415, %r3307, %r3345;
	and.b32  	%r3416, %r3415, %r3383;
	and.b32  	%r3417, %r3345, %r3307;
	xor.b32  	%r3418, %r3416, %r3417;
	add.s32 	%r3419, %r3269, %r3409;
	add.s32 	%r3420, %r3414, %r3409;
	add.s32 	%r3421, %r3420, %r3418;
	shf.l.wrap.b32 	%r3422, %r5722, %r5722, 25;
	shf.l.wrap.b32 	%r3423, %r5722, %r5722, 14;
	xor.b32  	%r3424, %r3422, %r3423;
	shr.u32 	%r3425, %r5722, 3;
	xor.b32  	%r3426, %r3424, %r3425;
	shf.l.wrap.b32 	%r3427, %r5725, %r5725, 15;
	shf.l.wrap.b32 	%r3428, %r5725, %r5725, 13;
	xor.b32  	%r3429, %r3427, %r3428;
	shr.u32 	%r3430, %r5725, 10;
	xor.b32  	%r3431, %r3429, %r3430;
	add.s32 	%r3432, %r3426, %r5723;
	add.s32 	%r3433, %r3432, %r5730;
	add.s32 	%r5723, %r3433, %r3431;
	shf.l.wrap.b32 	%r3434, %r3419, %r3419, 26;
	shf.l.wrap.b32 	%r3435, %r3419, %r3419, 21;
	xor.b32  	%r3436, %r3434, %r3435;
	shf.l.wrap.b32 	%r3437, %r3419, %r3419, 7;
	xor.b32  	%r3438, %r3436, %r3437;
	and.b32  	%r3439, %r3381, %r3419;
	not.b32 	%r3440, %r3419;
	and.b32  	%r3441, %r3343, %r3440;
	or.b32  	%r3442, %r3441, %r3439;
	add.s32 	%r3443, %r3305, %r3438;
	add.s32 	%r3444, %r3443, %r3442;
	ld.global.nc.u32 	%r3445, [%rd97+48];
	add.s32 	%r3446, %r3444, %r3445;
	add.s32 	%r3447, %r3446, %r5723;
	shf.l.wrap.b32 	%r3448, %r3421, %r3421, 30;
	shf.l.wrap.b32 	%r3449, %r3421, %r3421, 19;
	xor.b32  	%r3450, %r3448, %r3449;
	shf.l.wrap.b32 	%r3451, %r3421, %r3421, 10;
	xor.b32  	%r3452, %r3450, %r3451;
	xor.b32  	%r3453, %r3345, %r3383;
	and.b32  	%r3454, %r3453, %r3421;
	and.b32  	%r3455, %r3383, %r3345;
	xor.b32  	%r3456, %r3454, %r3455;
	add.s32 	%r5740, %r3307, %r3447;
	add.s32 	%r3457, %r3452, %r3447;
	add.s32 	%r5736, %r3457, %r3456;
	shf.l.wrap.b32 	%r3458, %r5721, %r5721, 25;
	shf.l.wrap.b32 	%r3459, %r5721, %r5721, 14;
	xor.b32  	%r3460, %r3458, %r3459;
	shr.u32 	%r3461, %r5721, 3;
	xor.b32  	%r3462, %r3460, %r3461;
	shf.l.wrap.b32 	%r3463, %r5724, %r5724, 15;
	shf.l.wrap.b32 	%r3464, %r5724, %r5724, 13;
	xor.b32  	%r3465, %r3463, %r3464;
	shr.u32 	%r3466, %r5724, 10;
	xor.b32  	%r3467, %r3465, %r3466;
	add.s32 	%r3468, %r3462, %r5722;
	add.s32 	%r3469, %r3468, %r5729;
	add.s32 	%r5722, %r3469, %r3467;
	shf.l.wrap.b32 	%r3470, %r5740, %r5740, 26;
	shf.l.wrap.b32 	%r3471, %r5740, %r5740, 21;
	xor.b32  	%r3472, %r3470, %r3471;
	shf.l.wrap.b32 	%r3473, %r5740, %r5740, 7;
	xor.b32  	%r3474, %r3472, %r3473;
	and.b32  	%r3475, %r3419, %r5740;
	not.b32 	%r3476, %r5740;
	and.b32  	%r3477, %r3381, %r3476;
	or.b32  	%r3478, %r3477, %r3475;
	add.s32 	%r3479, %r3343, %r3474;
	add.s32 	%r3480, %r3479, %r3478;
	ld.global.nc.u32 	%r3481, [%rd97+52];
	add.s32 	%r3482, %r3480, %r3481;
	add.s32 	%r3483, %r3482, %r5722;
	shf.l.wrap.b32 	%r3484, %r5736, %r5736, 30;
	shf.l.wrap.b32 	%r3485, %r5736, %r5736, 19;
	xor.b32  	%r3486, %r3484, %r3485;
	shf.l.wrap.b32 	%r3487, %r5736, %r5736, 10;
	xor.b32  	%r3488, %r3486, %r3487;
	xor.b32  	%r3489, %r3383, %r3421;
	and.b32  	%r3490, %r3489, %r5736;
	and.b32  	%r3491, %r3421, %r3383;
	xor.b32  	%r3492, %r3490, %r3491;
	add.s32 	%r5741, %r3345, %r3483;
	add.s32 	%r3493, %r3488, %r3483;
	add.s32 	%r5737, %r3493, %r3492;
	shf.l.wrap.b32 	%r3494, %r5720, %r5720, 25;
	shf.l.wrap.b32 	%r3495, %r5720, %r5720, 14;
	xor.b32  	%r3496, %r3494, %r3495;
	shr.u32 	%r3497, %r5720, 3;
	xor.b32  	%r3498, %r3496, %r3497;
	shf.l.wrap.b32 	%r3499, %r5723, %r5723, 15;
	shf.l.wrap.b32 	%r3500, %r5723, %r5723, 13;
	xor.b32  	%r3501, %r3499, %r3500;
	shr.u32 	%r3502, %r5723, 10;
	xor.b32  	%r3503, %r3501, %r3502;
	add.s32 	%r3504, %r3498, %r5721;
	add.s32 	%r3505, %r3504, %r5728;
	add.s32 	%r5721, %r3505, %r3503;
	shf.l.wrap.b32 	%r3506, %r5741, %r5741, 26;
	shf.l.wrap.b32 	%r3507, %r5741, %r5741, 21;
	xor.b32  	%r3508, %r3506, %r3507;
	shf.l.wrap.b32 	%r3509, %r5741, %r5741, 7;
	xor.b32  	%r3510, %r3508, %r3509;
	and.b32  	%r3511, %r5740, %r5741;
	not.b32 	%r3512, %r5741;
	and.b32  	%r3513, %r3419, %r3512;
	or.b32  	%r3514, %r3513, %r3511;
	add.s32 	%r3515, %r3381, %r3510;
	add.s32 	%r3516, %r3515, %r3514;
	ld.global.nc.u32 	%r3517, [%rd97+56];
	add.s32 	%r3518, %r3516, %r3517;
	add.s32 	%r3519, %r3518, %r5721;
	shf.l.wrap.b32 	%r3520, %r5737, %r5737, 30;
	shf.l.wrap.b32 	%r3521, %r5737, %r5737, 19;
	xor.b32  	%r3522, %r3520, %r3521;
	shf.l.wrap.b32 	%r3523, %r5737, %r5737, 10;
	xor.b32  	%r3524, %r3522, %r3523;
	xor.b32  	%r3525, %r3421, %r5736;
	and.b32  	%r3526, %r3525, %r5737;
	and.b32  	%r3527, %r5736, %r3421;
	xor.b32  	%r3528, %r3526, %r3527;
	add.s32 	%r5742, %r3383, %r3519;
	add.s32 	%r3529, %r3524, %r3519;
	add.s32 	%r5738, %r3529, %r3528;
	shf.l.wrap.b32 	%r3530, %r5735, %r5735, 25;
	shf.l.wrap.b32 	%r3531, %r5735, %r5735, 14;
	xor.b32  	%r3532, %r3530, %r3531;
	shr.u32 	%r3533, %r5735, 3;
	xor.b32  	%r3534, %r3532, %r3533;
	shf.l.wrap.b32 	%r3535, %r5722, %r5722, 15;
	shf.l.wrap.b32 	%r3536, %r5722, %r5722, 13;
	xor.b32  	%r3537, %r3535, %r3536;
	shr.u32 	%r3538, %r5722, 10;
	xor.b32  	%r3539, %r3537, %r3538;
	add.s32 	%r3540, %r3534, %r5720;
	add.s32 	%r3541, %r3540, %r5727;
	add.s32 	%r5720, %r3541, %r3539;
	shf.l.wrap.b32 	%r3542, %r5742, %r5742, 26;
	shf.l.wrap.b32 	%r3543, %r5742, %r5742, 21;
	xor.b32  	%r3544, %r3542, %r3543;
	shf.l.wrap.b32 	%r3545, %r5742, %r5742, 7;
	xor.b32  	%r3546, %r3544, %r3545;
	and.b32  	%r3547, %r5741, %r5742;
	not.b32 	%r3548, %r5742;
	and.b32  	%r3549, %r5740, %r3548;
	or.b32  	%r3550, %r3549, %r3547;
	add.s32 	%r3551, %r3419, %r3546;
	add.s32 	%r3552, %r3551, %r3550;
	ld.global.nc.u32 	%r3553, [%rd97+60];
	add.s32 	%r3554, %r3552, %r3553;
	add.s32 	%r3555, %r3554, %r5720;
	shf.l.wrap.b32 	%r3556, %r5738, %r5738, 30;
	shf.l.wrap.b32 	%r3557, %r5738, %r5738, 19;
	xor.b32  	%r3558, %r3556, %r3557;
	shf.l.wrap.b32 	%r3559, %r5738, %r5738, 10;
	xor.b32  	%r3560, %r3558, %r3559;
	xor.b32  	%r3561, %r5736, %r5737;
	and.b32  	%r3562, %r3561, %r5738;
	and.b32  	%r3563, %r5737, %r5736;
	xor.b32  	%r3564, %r3562, %r3563;
	add.s32 	%r5743, %r3421, %r3555;
	add.s32 	%r3565, %r3560, %r3555;
	add.s32 	%r5739, %r3565, %r3564;
$L__BB0_32:
	add.s32 	%r5744, %r5744, 1;
	setp.ne.s32 	%p17, %r5744, 4;
	@%p17 bra 	$L__BB0_29;
	add.s32 	%r4151, %r374, %r5739;
	add.s32 	%r4152, %r375, %r5738;
	st.local.v2.u32 	[%rd1+96], {%r4151, %r4152};
	add.s32 	%r4153, %r376, %r5737;
	add.s32 	%r4154, %r377, %r5736;
	st.local.v2.u32 	[%rd1+104], {%r4153, %r4154};
	add.s32 	%r4155, %r378, %r5743;
	add.s32 	%r4156, %r379, %r5742;
	st.local.v2.u32 	[%rd1+112], {%r4155, %r4156};
	add.s32 	%r4157, %r380, %r5741;
	add.s32 	%r4158, %r381, %r5740;
	st.local.v2.u32 	[%rd1+120], {%r4157, %r4158};
	mov.b64 	%rd152, 64;
	mov.u64 	%rd151, %rd4;
$L__BB0_34:
	setp.eq.s64 	%p18, %rd152, 8;
	@%p18 bra 	$L__BB0_37;
	mov.b64 	%rd153, 0;
$L__BB0_36:
	add.s64 	%rd103, %rd151, %rd153;
	mov.b16 	%rs84, 0;
	st.u8 	[%rd103], %rs84;
	add.s64 	%rd153, %rd153, 1;
	add.s64 	%rd104, %rd152, -8;
	setp.lt.u64 	%p19, %rd153, %rd104;
	@%p19 bra 	$L__BB0_36;
$L__BB0_37:
	add.s64 	%rd154, %rd1, 8;
	add.s64 	%rd105, %rd151, %rd152;
	ld.local.u64 	%rd106, [%rd1+88];
	cvt.u16.u64 	%rs85, %rd106;
	shl.b16 	%rs86, %rs85, 3;
	st.u8 	[%rd105+-1], %rs86;
	shr.u64 	%rd107, %rd106, 5;
	st.u8 	[%rd105+-2], %rd107;
	shr.u64 	%rd108, %rd106, 13;
	st.u8 	[%rd105+-3], %rd108;
	shr.u64 	%rd109, %rd106, 21;
	st.u8 	[%rd105+-4], %rd109;
	shr.u64 	%rd110, %rd106, 29;
	st.u8 	[%rd105+-5], %rd110;
	shr.u64 	%rd111, %rd106, 37;
	st.u8 	[%rd105+-6], %rd111;
	shr.u64 	%rd112, %rd106, 45;
	st.u8 	[%rd105+-7], %rd112;
	shr.u64 	%rd113, %rd106, 53;
	st.u8 	[%rd105+-8], %rd113;
	ld.local.v2.u32 	{%r496, %r497}, [%rd1+96];
	ld.local.v2.u32 	{%r498, %r499}, [%rd1+104];
	ld.local.v2.u32 	{%r500, %r501}, [%rd1+112];
	ld.local.v2.u32 	{%r502, %r503}, [%rd1+120];
	mov.b32 	%r5809, 0;
	mov.u32 	%r5801, %r499;
	mov.u32 	%r5802, %r498;
	mov.u32 	%r5803, %r497;
	mov.u32 	%r5804, %r496;
	mov.u32 	%r5805, %r503;
	mov.u32 	%r5806, %r502;
	mov.u32 	%r5807, %r501;
	mov.u32 	%r5808, %r500;
$L__BB0_38:
	setp.ne.s32 	%p20, %r5809, 0;
	@%p20 bra 	$L__BB0_40;
	ld.local.v2.b32 	{%r4761, %r4762}, [%rd154];
	bfe.u32 	%r4763, %r4762, 16, 8;
	cvt.u16.u32 	%rs87, %r4763;
	bfe.u32 	%r4764, %r4762, 8, 8;
	bfe.u32 	%r4765, %r4762, 0, 8;
	bfe.u32 	%r4766, %r4761, 16, 8;
	cvt.u16.u32 	%rs88, %r4766;
	bfe.u32 	%r4767, %r4761, 8, 8;
	bfe.u32 	%r4768, %r4761, 0, 8;
	shl.b32 	%r4769, %r4768, 24;
	shl.b32 	%r4770, %r4767, 16;
	and.b32  	%r4771, %r4770, 16711680;
	or.b32  	%r4772, %r4771, %r4769;
	and.b16  	%rs89, %rs88, 255;
	mul.wide.u16 	%r4773, %rs89, 256;
	or.b32  	%r4774, %r4772, %r4773;
	bfe.u32 	%r4775, %r4761, 24, 8;
	or.b32  	%r5800, %r4774, %r4775;
	shf.l.wrap.b32 	%r4776, %r5808, %r5808, 26;
	shf.l.wrap.b32 	%r4777, %r5808, %r5808, 21;
	xor.b32  	%r4778, %r4776, %r4777;
	shf.l.wrap.b32 	%r4779, %r5808, %r5808, 7;
	xor.b32  	%r4780, %r4778, %r4779;
	and.b32  	%r4781, %r5807, %r5808;
	not.b32 	%r4782, %r5808;
	and.b32  	%r4783, %r5806, %r4782;
	or.b32  	%r4784, %r4783, %r4781;
	add.s32 	%r4785, %r5805, %r4780;
	add.s32 	%r4786, %r4785, %r4784;
	shl.b32 	%r4787, %r5809, 4;
	mul.wide.u32 	%rd117, %r4787, 4;
	mov.u64 	%rd118, _ZZN34_INTERNAL_3bcad728_4_k_cu_e33b5ac813consume_chunkEPjPKhE1k;
	add.s64 	%rd119, %rd118, %rd117;
	ld.global.nc.u32 	%r4788, [%rd119];
	add.s32 	%r4789, %r4786, %r4788;
	add.s32 	%r4790, %r4789, %r5800;
	shf.l.wrap.b32 	%r4791, %r5804, %r5804, 30;
	shf.l.wrap.b32 	%r4792, %r5804, %r5804, 19;
	xor.b32  	%r4793, %r4791, %r4792;
	shf.l.wrap.b32 	%r4794, %r5804, %r5804, 10;
	xor.b32  	%r4795, %r4793, %r4794;
	xor.b32  	%r4796, %r5802, %r5803;
	and.b32  	%r4797, %r4796, %r5804;
	and.b32  	%r4798, %r5803, %r5802;
	xor.b32  	%r4799, %r4797, %r4798;
	add.s32 	%r4800, %r5801, %r4790;
	add.s32 	%r4801, %r4795, %r4790;
	add.s32 	%r4802, %r4801, %r4799;
	shl.b32 	%r4803, %r4765, 24;
	shl.b32 	%r4804, %r4764, 16;
	and.b32  	%r4805, %r4804, 16711680;
	or.b32  	%r4806, %r4805, %r4803;
	and.b16  	%rs90, %rs87, 255;
	mul.wide.u16 	%r4807, %rs90, 256;
	or.b32  	%r4808, %r4806, %r4807;
	bfe.u32 	%r4809, %r4762, 24, 8;
	or.b32  	%r5799, %r4808, %r4809;
	shf.l.wrap.b32 	%r4810, %r4800, %r4800, 26;
	shf.l.wrap.b32 	%r4811, %r4800, %r4800, 21;
	xor.b32  	%r4812, %r4810, %r4811;
	shf.l.wrap.b32 	%r4813, %r4800, %r4800, 7;
	xor.b32  	%r4814, %r4812, %r4813;
	and.b32  	%r4815, %r5808, %r4800;
	not.b32 	%r4816, %r4800;
	and.b32  	%r4817, %r5807, %r4816;
	or.b32  	%r4818, %r4817, %r4815;
	add.s32 	%r4819, %r5806, %r4814;
	add.s32 	%r4820, %r4819, %r4818;
	ld.global.nc.u32 	%r4821, [%rd119+4];
	add.s32 	%r4822, %r4820, %r4821;
	add.s32 	%r4823, %r4822, %r5799;
	shf.l.wrap.b32 	%r4824, %r4802, %r4802, 30;
	shf.l.wrap.b32 	%r4825, %r4802, %r4802, 19;
	xor.b32  	%r4826, %r4824, %r4825;
	shf.l.wrap.b32 	%r4827, %r4802, %r4802, 10;
	xor.b32  	%r4828, %r4826, %r4827;
	xor.b32  	%r4829, %r5803, %r5804;
	and.b32  	%r4830, %r4829, %r4802;
	and.b32  	%r4831, %r5804, %r5803;
	xor.b32  	%r4832, %r4830, %r4831;
	add.s32 	%r4833, %r5802, %r4823;
	add.s32 	%r4834, %r4828, %r4823;
	add.s32 	%r4835, %r4834, %r4832;
	ld.local.v2.b32 	{%r4836, %r4837}, [%rd154+8];
	bfe.u32 	%r4838, %r4837, 16, 8;
	cvt.u16.u32 	%rs91, %r4838;
	bfe.u32 	%r4839, %r4837, 8, 8;
	bfe.u32 	%r4840, %r4837, 0, 8;
	bfe.u32 	%r4841, %r4836, 16, 8;
	cvt.u16.u32 	%rs92, %r4841;
	bfe.u32 	%r4842, %r4836, 8, 8;
	bfe.u32 	%r4843, %r4836, 0, 8;
	shl.b32 	%r4844, %r4843, 24;
	shl.b32 	%r4845, %r4842, 16;
	and.b32  	%r4846, %r4845, 16711680;
	or.b32  	%r4847, %r4846, %r4844;
	and.b16  	%rs93, %rs92, 255;
	mul.wide.u16 	%r4848, %rs93, 256;
	or.b32  	%r4849, %r4847, %r4848;
	bfe.u32 	%r4850, %r4836, 24, 8;
	or.b32  	%r5798, %r4849, %r4850;
	shf.l.wrap.b32 	%r4851, %r4833, %r4833, 26;
	shf.l.wrap.b32 	%r4852, %r4833, %r4833, 21;
	xor.b32  	%r4853, %r4851, %r4852;
	shf.l.wrap.b32 	%r4854, %r4833, %r4833, 7;
	xor.b32  	%r4855, %r4853, %r4854;
	and.b32  	%r4856, %r4800, %r4833;
	not.b32 	%r4857, %r4833;
	and.b32  	%r4858, %r5808, %r4857;
	or.b32  	%r4859, %r4858, %r4856;
	add.s32 	%r4860, %r5807, %r4855;
	add.s32 	%r4861, %r4860, %r4859;
	ld.global.nc.u32 	%r4862, [%rd119+8];
	add.s32 	%r4863, %r4861, %r4862;
	add.s32 	%r4864, %r4863, %r5798;
	shf.l.wrap.b32 	%r4865, %r4835, %r4835, 30;
	shf.l.wrap.b32 	%r4866, %r4835, %r4835, 19;
	xor.b32  	%r4867, %r4865, %r4866;
	shf.l.wrap.b32 	%r4868, %r4835, %r4835, 10;
	xor.b32  	%r4869, %r4867, %r4868;
	xor.b32  	%r4870, %r5804, %r4802;
	and.b32  	%r4871, %r4870, %r4835;
	and.b32  	%r4872, %r4802, %r5804;
	xor.b32  	%r4873, %r4871, %r4872;
	add.s32 	%r4874, %r5803, %r4864;
	add.s32 	%r4875, %r4869, %r4864;
	add.s32 	%r4876, %r4875, %r4873;
	shl.b32 	%r4877, %r4840, 24;
	shl.b32 	%r4878, %r4839, 16;
	and.b32  	%r4879, %r4878, 16711680;
	or.b32  	%r4880, %r4879, %r4877;
	and.b16  	%rs94, %rs91, 255;
	mul.wide.u16 	%r4881, %rs94, 256;
	or.b32  	%r4882, %r4880, %r4881;
	bfe.u32 	%r4883, %r4837, 24, 8;
	or.b32  	%r5797, %r4882, %r4883;
	shf.l.wrap.b32 	%r4884, %r4874, %r4874, 26;
	shf.l.wrap.b32 	%r4885, %r4874, %r4874, 21;
	xor.b32  	%r4886, %r4884, %r4885;
	shf.l.wrap.b32 	%r4887, %r4874, %r4874, 7;
	xor.b32  	%r4888, %r4886, %r4887;
	and.b32  	%r4889, %r4833, %r4874;
	not.b32 	%r4890, %r4874;
	and.b32  	%r4891, %r4800, %r4890;
	or.b32  	%r4892, %r4891, %r4889;
	add.s32 	%r4893, %r5808, %r4888;
	add.s32 	%r4894, %r4893, %r4892;
	ld.global.nc.u32 	%r4895, [%rd119+12];
	add.s32 	%r4896, %r4894, %r4895;
	add.s32 	%r4897, %r4896, %r5797;
	shf.l.wrap.b32 	%r4898, %r4876, %r4876, 30;
	shf.l.wrap.b32 	%r4899, %r4876, %r4876, 19;
	xor.b32  	%r4900, %r4898, %r4899;
	shf.l.wrap.b32 	%r4901, %r4876, %r4876, 10;
	xor.b32  	%r4902, %r4900, %r4901;
	xor.b32  	%r4903, %r4802, %r4835;
	and.b32  	%r4904, %r4903, %r4876;
	and.b32  	%r4905, %r4835, %r4802;
	xor.b32  	%r4906, %r4904, %r4905;
	add.s32 	%r4907, %r5804, %r4897;
	add.s32 	%r4908, %r4902, %r4897;
	add.s32 	%r4909, %r4908, %r4906;
	ld.local.v2.b32 	{%r4910, %r4911}, [%rd154+16];
	bfe.u32 	%r4912, %r4911, 16, 8;
	cvt.u16.u32 	%rs95, %r4912;
	bfe.u32 	%r4913, %r4911, 8, 8;
	bfe.u32 	%r4914, %r4911, 0, 8;
	bfe.u32 	%r4915, %r4910, 16, 8;
	cvt.u16.u32 	%rs96, %r4915;
	bfe.u32 	%r4916, %r4910, 8, 8;
	bfe.u32 	%r4917, %r4910, 0, 8;
	shl.b32 	%r4918, %r4917, 24;
	shl.b32 	%r4919, %r4916, 16;
	and.b32  	%r4920, %r4919, 16711680;
	or.b32  	%r4921, %r4920, %r4918;
	and.b16  	%rs97, %rs96, 255;
	mul.wide.u16 	%r4922, %rs97, 256;
	or.b32  	%r4923, %r4921, %r4922;
	bfe.u32 	%r4924, %r4910, 24, 8;
	or.b32  	%r5796, %r4923, %r4924;
	shf.l.wrap.b32 	%r4925, %r4907, %r4907, 26;
	shf.l.wrap.b32 	%r4926, %r4907, %r4907, 21;
	xor.b32  	%r4927, %r4925, %r4926;
	shf.l.wrap.b32 	%r4928, %r4907, %r4907, 7;
	xor.b32  	%r4929, %r4927, %r4928;
	and.b32  	%r4930, %r4874, %r4907;
	not.b32 	%r4931, %r4907;
	and.b32  	%r4932, %r4833, %r4931;
	or.b32  	%r4933, %r4932, %r4930;
	add.s32 	%r4934, %r4800, %r4929;
	add.s32 	%r4935, %r4934, %r4933;
	ld.global.nc.u32 	%r4936, [%rd119+16];
	add.s32 	%r4937, %r4935, %r4936;
	add.s32 	%r4938, %r4937, %r5796;
	shf.l.wrap.b32 	%r4939, %r4909, %r4909, 30;
	shf.l.wrap.b32 	%r4940, %r4909, %r4909, 19;
	xor.b32  	%r4941, %r4939, %r4940;
	shf.l.wrap.b32 	%r4942, %r4909, %r4909, 10;
	xor.b32  	%r4943, %r4941, %r4942;
	xor.b32  	%r4944, %r4835, %r4876;
	and.b32  	%r4945, %r4944, %r4909;
	and.b32  	%r4946, %r4876, %r4835;
	xor.b32  	%r4947, %r4945, %r4946;
	add.s32 	%r4948, %r4802, %r4938;
	add.s32 	%r4949, %r4943, %r4938;
	add.s32 	%r4950, %r4949, %r4947;
	shl.b32 	%r4951, %r4914, 24;
	shl.b32 	%r4952, %r4913, 16;
	and.b32  	%r4953, %r4952, 16711680;
	or.b32  	%r4954, %r4953, %r4951;
	and.b16  	%rs98, %rs95, 255;
	mul.wide.u16 	%r4955, %rs98, 256;
	or.b32  	%r4956, %r4954, %r4955;
	bfe.u32 	%r4957, %r4911, 24, 8;
	or.b32  	%r5795, %r4956, %r4957;
	shf.l.wrap.b32 	%r4958, %r4948, %r4948, 26;
	shf.l.wrap.b32 	%r4959, %r4948, %r4948, 21;
	xor.b32  	%r4960, %r4958, %r4959;
	shf.l.wrap.b32 	%r4961, %r4948, %r4948, 7;
	xor.b32  	%r4962, %r4960, %r4961;
	and.b32  	%r4963, %r4907, %r4948;
	not.b32 	%r4964, %r4948;
	and.b32  	%r4965, %r4874, %r4964;
	or.b32  	%r4966, %r4965, %r4963;
	add.s32 	%r4967, %r4833, %r4962;
	add.s32 	%r4968, %r4967, %r4966;
	ld.global.nc.u32 	%r4969, [%rd119+20];
	add.s32 	%r4970, %r4968, %r4969;
	add.s32 	%r4971, %r4970, %r5795;
	shf.l.wrap.b32 	%r4972, %r4950, %r4950, 30;
	shf.l.wrap.b32 	%r4973, %r4950, %r4950, 19;
	xor.b32  	%r4974, %r4972, %r4973;
	shf.l.wrap.b32 	%r4975, %r4950, %r4950, 10;
	xor.b32  	%r4976, %r4974, %r4975;
	xor.b32  	%r4977, %r4876, %r4909;
	and.b32  	%r4978, %r4977, %r4950;
	and.b32  	%r4979, %r4909, %r4876;
	xor.b32  	%r4980, %r4978, %r4979;
	add.s32 	%r4981, %r4835, %r4971;
	add.s32 	%r4982, %r4976, %r4971;
	add.s32 	%r4983, %r4982, %r4980;
	ld.local.v2.b32 	{%r4984, %r4985}, [%rd154+24];
	bfe.u32 	%r4986, %r4985, 16, 8;
	cvt.u16.u32 	%rs99, %r4986;
	bfe.u32 	%r4987, %r4985, 8, 8;
	bfe.u32 	%r4988, %r4985, 0, 8;
	bfe.u32 	%r4989, %r4984, 16, 8;
	cvt.u16.u32 	%rs100, %r4989;
	bfe.u32 	%r4990, %r4984, 8, 8;
	bfe.u32 	%r4991, %r4984, 0, 8;
	shl.b32 	%r4992, %r4991, 24;
	shl.b32 	%r4993, %r4990, 16;
	and.b32  	%r4994, %r4993, 16711680;
	or.b32  	%r4995, %r4994, %r4992;
	and.b16  	%rs101, %rs100, 255;
	mul.wide.u16 	%r4996, %rs101, 256;
	or.b32  	%r4997, %r4995, %r4996;
	bfe.u32 	%r4998, %r4984, 24, 8;
	or.b32  	%r5794, %r4997, %r4998;
	shf.l.wrap.b32 	%r4999, %r4981, %r4981, 26;
	shf.l.wrap.b32 	%r5000, %r4981, %r4981, 21;
	xor.b32  	%r5001, %r4999, %r5000;
	shf.l.wrap.b32 	%r5002, %r4981, %r4981, 7;
	xor.b32  	%r5003, %r5001, %r5002;
	and.b32  	%r5004, %r4948, %r4981;
	not.b32 	%r5005, %r4981;
	and.b32  	%r5006, %r4907, %r5005;
	or.b32  	%r5007, %r5006, %r5004;
	add.s32 	%r5008, %r4874, %r5003;
	add.s32 	%r5009, %r5008, %r5007;
	ld.global.nc.u32 	%r5010, [%rd119+24];
	add.s32 	%r5011, %r5009, %r5010;
	add.s32 	%r5012, %r5011, %r5794;
	shf.l.wrap.b32 	%r5013, %r4983, %r4983, 30;
	shf.l.wrap.b32 	%r5014, %r4983, %r4983, 19;
	xor.b32  	%r5015, %r5013, %r5014;
	shf.l.wrap.b32 	%r5016, %r4983, %r4983, 10;
	xor.b32  	%r5017, %r5015, %r5016;
	xor.b32  	%r5018, %r4909, %r4950;
	and.b32  	%r5019, %r5018, %r4983;
	and.b32  	%r5020, %r4950, %r4909;
	xor.b32  	%r5021, %r5019, %r5020;
	add.s32 	%r5022, %r4876, %r5012;
	add.s32 	%r5023, %r5017, %r5012;
	add.s32 	%r5024, %r5023, %r5021;
	shl.b32 	%r5025, %r4988, 24;
	shl.b32 	%r5026, %r4987, 16;
	and.b32  	%r5027, %r5026, 16711680;
	or.b32  	%r5028, %r5027, %r5025;
	and.b16  	%rs102, %rs99, 255;
	mul.wide.u16 	%r5029, %rs102, 256;
	or.b32  	%r5030, %r5028, %r5029;
	bfe.u32 	%r5031, %r4985, 24, 8;
	or.b32  	%r5793, %r5030, %r5031;
	shf.l.wrap.b32 	%r5032, %r5022, %r5022, 26;
	shf.l.wrap.b32 	%r5033, %r5022, %r5022, 21;
	xor.b32  	%r5034, %r5032, %r5033;
	shf.l.wrap.b32 	%r5035, %r5022, %r5022, 7;
	xor.b32  	%r5036, %r5034, %r5035;
	and.b32  	%r5037, %r4981, %r5022;
	not.b32 	%r5038, %r5022;
	and.b32  	%r5039, %r4948, %r5038;
	or.b32  	%r5040, %r5039, %r5037;
	add.s32 	%r5041, %r4907, %r5036;
	add.s32 	%r5042, %r5041, %r5040;
	ld.global.nc.u32 	%r5043, [%rd119+28];
	add.s32 	%r5044, %r5042, %r5043;
	add.s32 	%r5045, %r5044, %r5793;
	shf.l.wrap.b32 	%r5046, %r5024, %r5024, 30;
	shf.l.wrap.b32 	%r5047, %r5024, %r5024, 19;
	xor.b32  	%r5048, %r5046, %r5047;
	shf.l.wrap.b32 	%r5049, %r5024, %r5024, 10;
	xor.b32  	%r5050, %r5048, %r5049;
	xor.b32  	%r5051, %r4950, %r4983;
	and.b32  	%r5052, %r5051, %r5024;
	and.b32  	%r5053, %r4983, %r4950;
	xor.b32  	%r5054, %r5052, %r5053;
	add.s32 	%r5055, %r4909, %r5045;
	add.s32 	%r5056, %r5050, %r5045;
	add.s32 	%r5057, %r5056, %r5054;
	ld.local.v2.b32 	{%r5058, %r5059}, [%rd154+32];
	bfe.u32 	%r5060, %r5059, 16, 8;
	cvt.u16.u32 	%rs103, %r5060;
	bfe.u32 	%r5061, %r5059, 8, 8;
	bfe.u32 	%r5062, %r5059, 0, 8;
	bfe.u32 	%r5063, %r5058, 16, 8;
	cvt.u16.u32 	%rs104, %r5063;
	bfe.u32 	%r5064, %r5058, 8, 8;
	bfe.u32 	%r5065, %r5058, 0, 8;
	shl.b32 	%r5066, %r5065, 24;
	shl.b32 	%r5067, %r5064, 16;
	and.b32  	%r5068, %r5067, 16711680;
	or.b32  	%r5069, %r5068, %r5066;
	and.b16  	%rs105, %rs104, 255;
	mul.wide.u16 	%r5070, %rs105, 256;
	or.b32  	%r5071, %r5069, %r5070;
	bfe.u32 	%r5072, %r5058, 24, 8;
	or.b32  	%r5792, %r5071, %r5072;
	shf.l.wrap.b32 	%r5073, %r5055, %r5055, 26;
	shf.l.wrap.b32 	%r5074, %r5055, %r5055, 21;
	xor.b32  	%r5075, %r5073, %r5074;
	shf.l.wrap.b32 	%r5076, %r5055, %r5055, 7;
	xor.b32  	%r5077, %r5075, %r5076;
	and.b32  	%r5078, %r5022, %r5055;
	not.b32 	%r5079, %r5055;
	and.b32  	%r5080, %r4981, %r5079;
	or.b32  	%r5081, %r5080, %r5078;
	add.s32 	%r5082, %r4948, %r5077;
	add.s32 	%r5083, %r5082, %r5081;
	ld.global.nc.u32 	%r5084, [%rd119+32];
	add.s32 	%r5085, %r5083, %r5084;
	add.s32 	%r5086, %r5085, %r5792;
	shf.l.wrap.b32 	%r5087, %r5057, %r5057, 30;
	shf.l.wrap.b32 	%r5088, %r5057, %r5057, 19;
	xor.b32  	%r5089, %r5087, %r5088;
	shf.l.wrap.b32 	%r5090, %r5057, %r5057, 10;
	xor.b32  	%r5091, %r5089, %r5090;
	xor.b32  	%r5092, %r4983, %r5024;
	and.b32  	%r5093, %r5092, %r5057;
	and.b32  	%r5094, %r5024, %r4983;
	xor.b32  	%r5095, %r5093, %r5094;
	add.s32 	%r5096, %r4950, %r5086;
	add.s32 	%r5097, %r5091, %r5086;
	add.s32 	%r5098, %r5097, %r5095;
	shl.b32 	%r5099, %r5062, 24;
	shl.b32 	%r5100, %r5061, 16;
	and.b32  	%r5101, %r5100, 16711680;
	or.b32  	%r5102, %r5101, %r5099;
	and.b16  	%rs106, %rs103, 255;
	mul.wide.u16 	%r5103, %rs106, 256;
	or.b32  	%r5104, %r5102, %r5103;
	bfe.u32 	%r5105, %r5059, 24, 8;
	or.b32  	%r5791, %r5104, %r5105;
	shf.l.wrap.b32 	%r5106, %r5096, %r5096, 26;
	shf.l.wrap.b32 	%r5107, %r5096, %r5096, 21;
	xor.b32  	%r5108, %r5106, %r5107;
	shf.l.wrap.b32 	%r5109, %r5096, %r5096, 7;
	xor.b32  	%r5110, %r5108, %r5109;
	and.b32  	%r5111, %r5055, %r5096;
	not.b32 	%r5112, %r5096;
	and.b32  	%r5113, %r5022, %r5112;
	or.b32  	%r5114, %r5113, %r5111;
	add.s32 	%r5115, %r4981, %r5110;
	add.s32 	%r5116, %r5115, %r5114;
	ld.global.nc.u32 	%r5117, [%rd119+36];
	add.s32 	%r5118, %r5116, %r5117;
	add.s32 	%r5119, %r5118, %r5791;
	shf.l.wrap.b32 	%r5120, %r5098, %r5098, 30;
	shf.l.wrap.b32 	%r5121, %r5098, %r5098, 19;
	xor.b32  	%r5122, %r5120, %r5121;
	shf.l.wrap.b32 	%r5123, %r5098, %r5098, 10;
	xor.b32  	%r5124, %r5122, %r5123;
	xor.b32  	%r5125, %r5024, %r5057;
	and.b32  	%r5126, %r5125, %r5098;
	and.b32  	%r5127, %r5057, %r5024;
	xor.b32  	%r5128, %r5126, %r5127;
	add.s32 	%r5129, %r4983, %r5119;
	add.s32 	%r5130, %r5124, %r5119;
	add.s32 	%r5131, %r5130, %r5128;
	ld.local.v2.b32 	{%r5132, %r5133}, [%rd154+40];
	bfe.u32 	%r5134, %r5133, 16, 8;
	cvt.u16.u32 	%rs107, %r5134;
	bfe.u32 	%r5135, %r5133, 8, 8;
	bfe.u32 	%r5136, %r5133, 0, 8;
	bfe.u32 	%r5137, %r5132, 16, 8;
	cvt.u16.u32 	%rs108, %r5137;
	bfe.u32 	%r5138, %r5132, 8, 8;
	bfe.u32 	%r5139, %r5132, 0, 8;
	shl.b32 	%r5140, %r5139, 24;
	shl.b32 	%r5141, %r5138, 16;
	and.b32  	%r5142, %r5141, 16711680;
	or.b32  	%r5143, %r5142, %r5140;
	and.b16  	%rs109, %rs108, 255;
	mul.wide.u16 	%r5144, %rs109, 256;
	or.b32  	%r5145, %r5143, %r5144;
	bfe.u32 	%r5146, %r5132, 24, 8;
	or.b32  	%r5790, %r5145, %r5146;
	shf.l.wrap.b32 	%r5147, %r5129, %r5129, 26;
	shf.l.wrap.b32 	%r5148, %r5129, %r5129, 21;
	xor.b32  	%r5149, %r5147, %r5148;
	shf.l.wrap.b32 	%r5150, %r5129, %r5129, 7;
	xor.b32  	%r5151, %r5149, %r5150;
	and.b32  	%r5152, %r5096, %r5129;
	not.b32 	%r5153, %r5129;
	and.b32  	%r5154, %r5055, %r5153;
	or.b32  	%r5155, %r5154, %r5152;
	add.s32 	%r5156, %r5022, %r5151;
	add.s32 	%r5157, %r5156, %r5155;
	ld.global.nc.u32 	%r5158, [%rd119+40];
	add.s32 	%r5159, %r5157, %r5158;
	add.s32 	%r5160, %r5159, %r5790;
	shf.l.wrap.b32 	%r5161, %r5131, %r5131, 30;
	shf.l.wrap.b32 	%r5162, %r5131, %r5131, 19;
	xor.b32  	%r5163, %r5161, %r5162;
	shf.l.wrap.b32 	%r5164, %r5131, %r5131, 10;
	xor.b32  	%r5165, %r5163, %r5164;
	xor.b32  	%r5166, %r5057, %r5098;
	and.b32  	%r5167, %r5166, %r5131;
	and.b32  	%r5168, %r5098, %r5057;
	xor.b32  	%r5169, %r5167, %r5168;
	add.s32 	%r5170, %r5024, %r5160;
	add.s32 	%r5171, %r5165, %r5160;
	add.s32 	%r5172, %r5171, %r5169;
	shl.b32 	%r5173, %r5136, 24;
	shl.b32 	%r5174, %r5135, 16;
	and.b32  	%r5175, %r5174, 16711680;
	or.b32  	%r5176, %r5175, %r5173;
	and.b16  	%rs110, %rs107, 255;
	mul.wide.u16 	%r5177, %rs110, 256;
	or.b32  	%r5178, %r5176, %r5177;
	bfe.u32 	%r5179, %r5133, 24, 8;
	or.b32  	%r5789, %r5178, %r5179;
	shf.l.wrap.b32 	%r5180, %r5170, %r5170, 26;
	shf.l.wrap.b32 	%r5181, %r5170, %r5170, 21;
	xor.b32  	%r5182, %r5180, %r5181;
	shf.l.wrap.b32 	%r5183, %r5170, %r5170, 7;
	xor.b32  	%r5184, %r5182, %r5183;
	and.b32  	%r5185, %r5129, %r5170;
	not.b32 	%r5186, %r5170;
	and.b32  	%r5187, %r5096, %r5186;
	or.b32  	%r5188, %r5187, %r5185;
	add.s32 	%r5189, %r5055, %r5184;
	add.s32 	%r5190, %r5189, %r5188;
	ld.global.nc.u32 	%r5191, [%rd119+44];
	add.s32 	%r5192, %r5190, %r5191;
	add.s32 	%r5193, %r5192, %r5789;
	shf.l.wrap.b32 	%r5194, %r5172, %r5172, 30;
	shf.l.wrap.b32 	%r5195, %r5172, %r5172, 19;
	xor.b32  	%r5196, %r5194, %r5195;
	shf.l.wrap.b32 	%r5197, %r5172, %r5172, 10;
	xor.b32  	%r5198, %r5196, %r5197;
	xor.b32  	%r5199, %r5098, %r5131;
	and.b32  	%r5200, %r5199, %r5172;
	and.b32  	%r5201, %r5131, %r5098;
	xor.b32  	%r5202, %r5200, %r5201;
	add.s32 	%r5203, %r5057, %r5193;
	add.s32 	%r5204, %r5198, %r5193;
	add.s32 	%r5205, %r5204, %r5202;
	ld.local.v2.b32 	{%r5206, %r5207}, [%rd154+48];
	bfe.u32 	%r5208, %r5207, 16, 8;
	cvt.u16.u32 	%rs111, %r5208;
	bfe.u32 	%r5209, %r5207, 8, 8;
	bfe.u32 	%r5210, %r5207, 0, 8;
	bfe.u32 	%r5211, %r5206, 16, 8;
	cvt.u16.u32 	%rs112, %r5211;
	bfe.u32 	%r5212, %r5206, 8, 8;
	bfe.u32 	%r5213, %r5206, 0, 8;
	shl.b32 	%r5214, %r5213, 24;
	shl.b32 	%r5215, %r5212, 16;
	and.b32  	%r5216, %r5215, 16711680;
	or.b32  	%r5217, %r5216, %r5214;
	and.b16  	%rs113, %rs112, 255;
	mul.wide.u16 	%r5218, %rs113, 256;
	or.b32  	%r5219, %r5217, %r5218;
	bfe.u32 	%r5220, %r5206, 24, 8;
	or.b32  	%r5788, %r5219, %r5220;
	shf.l.wrap.b32 	%r5221, %r5203, %r5203, 26;
	shf.l.wrap.b32 	%r5222, %r5203, %r5203, 21;
	xor.b32  	%r5223, %r5221, %r5222;
	shf.l.wrap.b32 	%r5224, %r5203, %r5203, 7;
	xor.b32  	%r5225, %r5223, %r5224;
	and.b32  	%r5226, %r5170, %r5203;
	not.b32 	%r5227, %r5203;
	and.b32  	%r5228, %r5129, %r5227;
	or.b32  	%r5229, %r5228, %r5226;
	add.s32 	%r5230, %r5096, %r5225;
	add.s32 	%r5231, %r5230, %r5229;
	ld.global.nc.u32 	%r5232, [%rd119+48];
	add.s32 	%r5233, %r5231, %r5232;
	add.s32 	%r5234, %r5233, %r5788;
	shf.l.wrap.b32 	%r5235, %r5205, %r5205, 30;
	shf.l.wrap.b32 	%r5236, %r5205, %r5205, 19;
	xor.b32  	%r5237, %r5235, %r5236;
	shf.l.wrap.b32 	%r5238, %r5205, %r5205, 10;
	xor.b32  	%r5239, %r5237, %r5238;
	xor.b32  	%r5240, %r5131, %r5172;
	and.b32  	%r5241, %r5240, %r5205;
	and.b32  	%r5242, %r5172, %r5131;
	xor.b32  	%r5243, %r5241, %r5242;
	add.s32 	%r5805, %r5098, %r5234;
	add.s32 	%r5244, %r5239, %r5234;
	add.s32 	%r5801, %r5244, %r5243;
	shl.b32 	%r5245, %r5210, 24;
	shl.b32 	%r5246, %r5209, 16;
	and.b32  	%r5247, %r5246, 16711680;
	or.b32  	%r5248, %r5247, %r5245;
	and.b16  	%rs114, %rs111, 255;
	mul.wide.u16 	%r5249, %rs114, 256;
	or.b32  	%r5250, %r5248, %r5249;
	bfe.u32 	%r5251, %r5207, 24, 8;
	or.b32  	%r5787, %r5250, %r5251;
	shf.l.wrap.b32 	%r5252, %r5805, %r5805, 26;
	shf.l.wrap.b32 	%r5253, %r5805, %r5805, 21;
	xor.b32  	%r5254, %r5252, %r5253;
	shf.l.wrap.b32 	%r5255, %r5805, %r5805, 7;
	xor.b32  	%r5256, %r5254, %r5255;
	and.b32  	%r5257, %r5203, %r5805;
	not.b32 	%r5258, %r5805;
	and.b32  	%r5259, %r5170, %r5258;
	or.b32  	%r5260, %r5259, %r5257;
	add.s32 	%r5261, %r5129, %r5256;
	add.s32 	%r5262, %r5261, %r5260;
	ld.global.nc.u32 	%r5263, [%rd119+52];
	add.s32 	%r5264, %r5262, %r5263;
	add.s32 	%r5265, %r5264, %r5787;
	shf.l.wrap.b32 	%r5266, %r5801, %r5801, 30;
	shf.l.wrap.b32 	%r5267, %r5801, %r5801, 19;
	xor.b32  	%r5268, %r5266, %r5267;
	shf.l.wrap.b32 	%r5269, %r5801, %r5801, 10;
	xor.b32  	%r5270, %r5268, %r5269;
	xor.b32  	%r5271, %r5172, %r5205;
	and.b32  	%r5272, %r5271, %r5801;
	and.b32  	%r5273, %r5205, %r5172;
	xor.b32  	%r5274, %r5272, %r5273;
	add.s32 	%r5806, %r5131, %r5265;
	add.s32 	%r5275, %r5270, %r5265;
	add.s32 	%r5802, %r5275, %r5274;
	ld.local.v2.b32 	{%r5276, %r5277}, [%rd154+56];
	bfe.u32 	%r5278, %r5277, 16, 8;
	cvt.u16.u32 	%rs115, %r5278;
	bfe.u32 	%r5279, %r5277, 8, 8;
	bfe.u32 	%r5280, %r5277, 0, 8;
	bfe.u32 	%r5281, %r5276, 16, 8;
	cvt.u16.u32 	%rs116, %r5281;
	bfe.u32 	%r5282, %r5276, 8, 8;
	bfe.u32 	%r5283, %r5276, 0, 8;
	shl.b32 	%r5284, %r5283, 24;
	shl.b32 	%r5285, %r5282, 16;
	and.b32  	%r5286, %r5285, 16711680;
	or.b32  	%r5287, %r5286, %r5284;
	and.b16  	%rs117, %rs116, 255;
	mul.wide.u16 	%r5288, %rs117, 256;
	or.b32  	%r5289, %r5287, %r5288;
	bfe.u32 	%r5290, %r5276, 24, 8;
	or.b32  	%r5786, %r5289, %r5290;
	shf.l.wrap.b32 	%r5291, %r5806, %r5806, 26;
	shf.l.wrap.b32 	%r5292, %r5806, %r5806, 21;
	xor.b32  	%r5293, %r5291, %r5292;
	shf.l.wrap.b32 	%r5294, %r5806, %r5806, 7;
	xor.b32  	%r5295, %r5293, %r5294;
	and.b32  	%r5296, %r5805, %r5806;
	not.b32 	%r5297, %r5806;
	and.b32  	%r5298, %r5203, %r5297;
	or.b32  	%r5299, %r5298, %r5296;
	add.s32 	%r5300, %r5170, %r5295;
	add.s32 	%r5301, %r5300, %r5299;
	ld.global.nc.u32 	%r5302, [%rd119+56];
	add.s32 	%r5303, %r5301, %r5302;
	add.s32 	%r5304, %r5303, %r5786;
	shf.l.wrap.b32 	%r5305, %r5802, %r5802, 30;
	shf.l.wrap.b32 	%r5306, %r5802, %r5802, 19;
	xor.b32  	%r5307, %r5305, %r5306;
	shf.l.wrap.b32 	%r5308, %r5802, %r5802, 10;
	xor.b32  	%r5309, %r5307, %r5308;
	xor.b32  	%r5310, %r5205, %r5801;
	and.b32  	%r5311, %r5310, %r5802;
	and.b32  	%r5312, %r5801, %r5205;
	xor.b32  	%r5313, %r5311, %r5312;
	add.s32 	%r5807, %r5172, %r5304;
	add.s32 	%r5314, %r5309, %r5304;
	add.s32 	%r5803, %r5314, %r5313;
	shl.b32 	%r5315, %r5280, 24;
	shl.b32 	%r5316, %r5279, 16;
	and.b32  	%r5317, %r5316, 16711680;
	or.b32  	%r5318, %r5317, %r5315;
	and.b16  	%rs118, %rs115, 255;
	mul.wide.u16 	%r5319, %rs118, 256;
	or.b32  	%r5320, %r5318, %r5319;
	bfe.u32 	%r5321, %r5277, 24, 8;
	or.b32  	%r5785, %r5320, %r5321;
	add.s64 	%rd154, %rd154, 64;
	shf.l.wrap.b32 	%r5322, %r5807, %r5807, 26;
	shf.l.wrap.b32 	%r5323, %r5807, %r5807, 21;
	xor.b32  	%r5324, %r5322, %r5323;
	shf.l.wrap.b32 	%r5325, %r5807, %r5807, 7;
	xor.b32  	%r5326, %r5324, %r5325;
	and.b32  	%r5327, %r5806, %r5807;
	not.b32 	%r5328, %r5807;
	and.b32  	%r5329, %r5805, %r5328;
	or.b32  	%r5330, %r5329, %r5327;
	add.s32 	%r5331, %r5203, %r5326;
	add.s32 	%r5332, %r5331, %r5330;
	ld.global.nc.u32 	%r5333, [%rd119+60];
	add.s32 	%r5334, %r5332, %r5333;
	add.s32 	%r5335, %r5334, %r5785;
	shf.l.wrap.b32 	%r5336, %r5803, %r5803, 30;
	shf.l.wrap.b32 	%r5337, %r5803, %r5803, 19;
	xor.b32  	%r5338, %r5336, %r5337;
	shf.l.wrap.b32 	%r5339, %r5803, %r5803, 10;
	xor.b32  	%r5340, %r5338, %r5339;
	xor.b32  	%r5341, %r5801, %r5802;
	and.b32  	%r5342, %r5341, %r5803;
	and.b32  	%r5343, %r5802, %r5801;
	xor.b32  	%r5344, %r5342, %r5343;
	add.s32 	%r5808, %r5205, %r5335;
	add.s32 	%r5345, %r5340, %r5335;
	add.s32 	%r5804, %r5345, %r5344;
	bra.uni 	$L__BB0_41;
$L__BB0_40:
	shf.l.wrap.b32 	%r4160, %r5799, %r5799, 25;
	shf.l.wrap.b32 	%r4161, %r5799, %r5799, 14;
	xor.b32  	%r4162, %r4160, %r4161;
	shr.u32 	%r4163, %r5799, 3;
	xor.b32  	%r4164, %r4162, %r4163;
	shf.l.wrap.b32 	%r4165, %r5786, %r5786, 15;
	shf.l.wrap.b32 	%r4166, %r5786, %r5786, 13;
	xor.b32  	%r4167, %r4165, %r4166;
	shr.u32 	%r4168, %r5786, 10;
	xor.b32  	%r4169, %r4167, %r4168;
	add.s32 	%r4170, %r4164, %r5800;
	add.s32 	%r4171, %r4170, %r5791;
	add.s32 	%r5800, %r4171, %r4169;
	shf.l.wrap.b32 	%r4172, %r5808, %r5808, 26;
	shf.l.wrap.b32 	%r4173, %r5808, %r5808, 21;
	xor.b32  	%r4174, %r4172, %r4173;
	shf.l.wrap.b32 	%r4175, %r5808, %r5808, 7;
	xor.b32  	%r4176, %r4174, %r4175;
	and.b32  	%r4177, %r5807, %r5808;
	not.b32 	%r4178, %r5808;
	and.b32  	%r4179, %r5806, %r4178;
	or.b32  	%r4180, %r4179, %r4177;
	add.s32 	%r4181, %r5805, %r4176;
	add.s32 	%r4182, %r4181, %r4180;
	shl.b32 	%r4183, %r5809, 4;
	mul.wide.u32 	%rd114, %r4183, 4;
	mov.u64 	%rd115, _ZZN34_INTERNAL_3bcad728_4_k_cu_e33b5ac813consume_chunkEPjPKhE1k;
	add.s64 	%rd116, %rd115, %rd114;
	ld.global.nc.u32 	%r4184, [%rd116];
	add.s32 	%r4185, %r4182, %r4184;
	add.s32 	%r4186, %r4185, %r5800;
	shf.l.wrap.b32 	%r4187, %r5804, %r5804, 30;
	shf.l.wrap.b32 	%r4188, %r5804, %r5804, 19;
	xor.b32  	%r4189, %r4187, %r4188;
	shf.l.wrap.b32 	%r4190, %r5804, %r5804, 10;
	xor.b32  	%r4191, %r4189, %r4190;
	xor.b32  	%r4192, %r5802, %r5803;
	and.b32  	%r4193, %r4192, %r5804;
	and.b32  	%r4194, %r5803, %r5802;
	xor.b32  	%r4195, %r4193, %r4194;
	add.s32 	%r4196, %r5801, %r4186;
	add.s32 	%r4197, %r4191, %r4186;
	add.s32 	%r4198, %r4197, %r4195;
	shf.l.wrap.b32 	%r4199, %r5798, %r5798, 25;
	shf.l.wrap.b32 	%r4200, %r5798, %r5798, 14;
	xor.b32  	%r4201, %r4199, %r4200;
	shr.u32 	%r4202, %r5798, 3;
	xor.b32  	%r4203, %r4201, %r4202;
	shf.l.wrap.b32 	%r4204, %r5785, %r5785, 15;
	shf.l.wrap.b32 	%r4205, %r5785, %r5785, 13;
	xor.b32  	%r4206, %r4204, %r4205;
	shr.u32 	%r4207, %r5785, 10;
	xor.b32  	%r4208, %r4206, %r4207;
	add.s32 	%r4209, %r4203, %r5799;
	add.s32 	%r4210, %r4209, %r5790;
	add.s32 	%r5799, %r4210, %r4208;
	shf.l.wrap.b32 	%r4211, %r4196, %r4196, 26;
	shf.l.wrap.b32 	%r4212, %r4196, %r4196, 21;
	xor.b32  	%r4213, %r4211, %r4212;
	shf.l.wrap.b32 	%r4214, %r4196, %r4196, 7;
	xor.b32  	%r4215, %r4213, %r4214;
	and.b32  	%r4216, %r5808, %r4196;
	not.b32 	%r4217, %r4196;
	and.b32  	%r4218, %r5807, %r4217;
	or.b32  	%r4219, %r4218, %r4216;
	add.s32 	%r4220, %r5806, %r4215;
	add.s32 	%r4221, %r4220, %r4219;
	ld.global.nc.u32 	%r4222, [%rd116+4];
	add.s32 	%r4223, %r4221, %r4222;
	add.s32 	%r4224, %r4223, %r5799;
	shf.l.wrap.b32 	%r4225, %r4198, %r4198, 30;
	shf.l.wrap.b32 	%r4226, %r4198, %r4198, 19;
	xor.b32  	%r4227, %r4225, %r4226;
	shf.l.wrap.b32 	%r4228, %r4198, %r4198, 10;
	xor.b32  	%r4229, %r4227, %r4228;
	xor.b32  	%r4230, %r5803, %r5804;
	and.b32  	%r4231, %r4230, %r4198;
	and.b32  	%r4232, %r5804, %r5803;
	xor.b32  	%r4233, %r4231, %r4232;
	add.s32 	%r4234, %r5802, %r4224;
	add.s32 	%r4235, %r4229, %r4224;
	add.s32 	%r4236, %r4235, %r4233;
	shf.l.wrap.b32 	%r4237, %r5797, %r5797, 25;
	shf.l.wrap.b32 	%r4238, %r5797, %r5797, 14;
	xor.b32  	%r4239, %r4237, %r4238;
	shr.u32 	%r4240, %r5797, 3;
	xor.b32  	%r4241, %r4239, %r4240;
	shf.l.wrap.b32 	%r4242, %r5800, %r5800, 15;
	shf.l.wrap.b32 	%r4243, %r5800, %r5800, 13;
	xor.b32  	%r4244, %r4242, %r4243;
	shr.u32 	%r4245, %r5800, 10;
	xor.b32  	%r4246, %r4244, %r4245;
	add.s32 	%r4247, %r4241, %r5798;
	add.s32 	%r4248, %r4247, %r5789;
	add.s32 	%r5798, %r4248, %r4246;
	shf.l.wrap.b32 	%r4249, %r4234, %r4234, 26;
	shf.l.wrap.b32 	%r4250, %r4234, %r4234, 21;
	xor.b32  	%r4251, %r4249, %r4250;
	shf.l.wrap.b32 	%r4252, %r4234, %r4234, 7;
	xor.b32  	%r4253, %r4251, %r4252;
	and.b32  	%r4254, %r4196, %r4234;
	not.b32 	%r4255, %r4234;
	and.b32  	%r4256, %r5808, %r4255;
	or.b32  	%r4257, %r4256, %r4254;
	add.s32 	%r4258, %r5807, %r4253;
	add.s32 	%r4259, %r4258, %r4257;
	ld.global.nc.u32 	%r4260, [%rd116+8];
	add.s32 	%r4261, %r4259, %r4260;
	add.s32 	%r4262, %r4261, %r5798;
	shf.l.wrap.b32 	%r4263, %r4236, %r4236, 30;
	shf.l.wrap.b32 	%r4264, %r4236, %r4236, 19;
	xor.b32  	%r4265, %r4263, %r4264;
	shf.l.wrap.b32 	%r4266, %r4236, %r4236, 10;
	xor.b32  	%r4267, %r4265, %r4266;
	xor.b32  	%r4268, %r5804, %r4198;
	and.b32  	%r4269, %r4268, %r4236;
	and.b32  	%r4270, %r4198, %r5804;
	xor.b32  	%r4271, %r4269, %r4270;
	add.s32 	%r4272, %r5803, %r4262;
	add.s32 	%r4273, %r4267, %r4262;
	add.s32 	%r4274, %r4273, %r4271;
	shf.l.wrap.b32 	%r4275, %r5796, %r5796, 25;
	shf.l.wrap.b32 	%r4276, %r5796, %r5796, 14;
	xor.b32  	%r4277, %r4275, %r4276;
	shr.u32 	%r4278, %r5796, 3;
	xor.b32  	%r4279, %r4277, %r4278;
	shf.l.wrap.b32 	%r4280, %r5799, %r5799, 15;
	shf.l.wrap.b32 	%r4281, %r5799, %r5799, 13;
	xor.b32  	%r4282, %r4280, %r4281;
	shr.u32 	%r4283, %r5799, 10;
	xor.b32  	%r4284, %r4282, %r4283;
	add.s32 	%r4285, %r4279, %r5797;
	add.s32 	%r4286, %r4285, %r5788;
	add.s32 	%r5797, %r4286, %r4284;
	shf.l.wrap.b32 	%r4287, %r4272, %r4272, 26;
	shf.l.wrap.b32 	%r4288, %r4272, %r4272, 21;
	xor.b32  	%r4289, %r4287, %r4288;
	shf.l.wrap.b32 	%r4290, %r4272, %r4272, 7;
	xor.b32  	%r4291, %r4289, %r4290;
	and.b32  	%r4292, %r4234, %r4272;
	not.b32 	%r4293, %r4272;
	and.b32  	%r4294, %r4196, %r4293;
	or.b32  	%r4295, %r4294, %r4292;
	add.s32 	%r4296, %r5808, %r4291;
	add.s32 	%r4297, %r4296, %r4295;
	ld.global.nc.u32 	%r4298, [%rd116+12];
	add.s32 	%r4299, %r4297, %r4298;
	add.s32 	%r4300, %r4299, %r5797;
	shf.l.wrap.b32 	%r4301, %r4274, %r4274, 30;
	shf.l.wrap.b32 	%r4302, %r4274, %r4274, 19;
	xor.b32  	%r4303, %r4301, %r4302;
	shf.l.wrap.b32 	%r4304, %r4274, %r4274, 10;
	xor.b32  	%r4305, %r4303, %r4304;
	xor.b32  	%r4306, %r4198, %r4236;
	and.b32  	%r4307, %r4306, %r4274;
	and.b32  	%r4308, %r4236, %r4198;
	xor.b32  	%r4309, %r4307, %r4308;
	add.s32 	%r4310, %r5804, %r4300;
	add.s32 	%r4311, %r4305, %r4300;
	add.s32 	%r4312, %r4311, %r4309;
	shf.l.wrap.b32 	%r4313, %r5795, %r5795, 25;
	shf.l.wrap.b32 	%r4314, %r5795, %r5795, 14;
	xor.b32  	%r4315, %r4313, %r4314;
	shr.u32 	%r4316, %r5795, 3;
	xor.b32  	%r4317, %r4315, %r4316;
	shf.l.wrap.b32 	%r4318, %r5798, %r5798, 15;
	shf.l.wrap.b32 	%r4319, %r5798, %r5798, 13;
	xor.b32  	%r4320, %r4318, %r4319;
	shr.u32 	%r4321, %r5798, 10;
	xor.b32  	%r4322, %r4320, %r4321;
	add.s32 	%r4323, %r4317, %r5796;
	add.s32 	%r4324, %r4323, %r5787;
	add.s32 	%r5796, %r4324, %r4322;
	shf.l.wrap.b32 	%r4325, %r4310, %r4310, 26;
	shf.l.wrap.b32 	%r4326, %r4310, %r4310, 21;
	xor.b32  	%r4327, %r4325, %r4326;
	shf.l.wrap.b32 	%r4328, %r4310, %r4310, 7;
	xor.b32  	%r4329, %r4327, %r4328;
	and.b32  	%r4330, %r4272, %r4310;
	not.b32 	%r4331, %r4310;
	and.b32  	%r4332, %r4234, %r4331;
	or.b32  	%r4333, %r4332, %r4330;
	add.s32 	%r4334, %r4196, %r4329;
	add.s32 	%r4335, %r4334, %r4333;
	ld.global.nc.u32 	%r4336, [%rd116+16];
	add.s32 	%r4337, %r4335, %r4336;
	add.s32 	%r4338, %r4337, %r5796;
	shf.l.wrap.b32 	%r4339, %r4312, %r4312, 30;
	shf.l.wrap.b32 	%r4340, %r4312, %r4312, 19;
	xor.b32  	%r4341, %r4339, %r4340;
	shf.l.wrap.b32 	%r4342, %r4312, %r4312, 10;
	xor.b32  	%r4343, %r4341, %r4342;
	xor.b32  	%r4344, %r4236, %r4274;
	and.b32  	%r4345, %r4344, %r4312;
	and.b32  	%r4346, %r4274, %r4236;
	xor.b32  	%r4347, %r4345, %r4346;
	add.s32 	%r4348, %r4198, %r4338;
	add.s32 	%r4349, %r4343, %r4338;
	add.s32 	%r4350, %r4349, %r4347;
	shf.l.wrap.b32 	%r4351, %r5794, %r5794, 25;
	shf.l.wrap.b32 	%r4352, %r5794, %r5794, 14;
	xor.b32  	%r4353, %r4351, %r4352;
	shr.u32 	%r4354, %r5794, 3;
	xor.b32  	%r4355, %r4353, %r4354;
	shf.l.wrap.b32 	%r4356, %r5797, %r5797, 15;
	shf.l.wrap.b32 	%r4357, %r5797, %r5797, 13;
	xor.b32  	%r4358, %r4356, %r4357;
	shr.u32 	%r4359, %r5797, 10;
	xor.b32  	%r4360, %r4358, %r4359;
	add.s32 	%r4361, %r4355, %r5795;
	add.s32 	%r4362, %r4361, %r5786;
	add.s32 	%r5795, %r4362, %r4360;
	shf.l.wrap.b32 	%r4363, %r4348, %r4348, 26;
	shf.l.wrap.b32 	%r4364, %r4348, %r4348, 21;
	xor.b32  	%r4365, %r4363, %r4364;
	shf.l.wrap.b32 	%r4366, %r4348, %r4348, 7;
	xor.b32  	%r4367, %r4365, %r4366;
	and.b32  	%r4368, %r4310, %r4348;
	not.b32 	%r4369, %r4348;
	and.b32  	%r4370, %r4272, %r4369;
	or.b32  	%r4371, %r4370, %r4368;
	add.s32 	%r4372, %r4234, %r4367;
	add.s32 	%r4373, %r4372, %r4371;
	ld.global.nc.u32 	%r4374, [%rd116+20];
	add.s32 	%r4375, %r4373, %r4374;
	add.s32 	%r4376, %r4375, %r5795;
	shf.l.wrap.b32 	%r4377, %r4350, %r4350, 30;
	shf.l.wrap.b32 	%r4378, %r4350, %r4350, 19;
	xor.b32  	%r4379, %r4377, %r4378;
	shf.l.wrap.b32 	%r4380, %r4350, %r4350, 10;
	xor.b32  	%r4381, %r4379, %r4380;
	xor.b32  	%r4382, %r4274, %r4312;
	and.b32  	%r4383, %r4382, %r4350;
	and.b32  	%r4384, %r4312, %r4274;
	xor.b32  	%r4385, %r4383, %r4384;
	add.s32 	%r4386, %r4236, %r4376;
	add.s32 	%r4387, %r4381, %r4376;
	add.s32 	%r4388, %r4387, %r4385;
	shf.l.wrap.b32 	%r4389, %r5793, %r5793, 25;
	shf.l.wrap.b32 	%r4390, %r5793, %r5793, 14;
	xor.b32  	%r4391, %r4389, %r4390;
	shr.u32 	%r4392, %r5793, 3;
	xor.b32  	%r4393, %r4391, %r4392;
	shf.l.wrap.b32 	%r4394, %r5796, %r5796, 15;
	shf.l.wrap.b32 	%r4395, %r5796, %r5796, 13;
	xor.b32  	%r4396, %r4394, %r4395;
	shr.u32 	%r4397, %r5796, 10;
	xor.b32  	%r4398, %r4396, %r4397;
	add.s32 	%r4399, %r4393, %r5794;
	add.s32 	%r4400, %r4399, %r5785;
	add.s32 	%r5794, %r4400, %r4398;
	shf.l.wrap.b32 	%r4401, %r4386, %r4386, 26;
	shf.l.wrap.b32 	%r4402, %r4386, %r4386, 21;
	xor.b32  	%r4403, %r4401, %r4402;
	shf.l.wrap.b32 	%r4404, %r4386, %r4386, 7;
	xor.b32  	%r4405, %r4403, %r4404;
	and.b32  	%r4406, %r4348, %r4386;
	not.b32 	%r4407, %r4386;
	and.b32  	%r4408, %r4310, %r4407;
	or.b32  	%r4409, %r4408, %r4406;
	add.s32 	%r4410, %r4272, %r4405;
	add.s32 	%r4411, %r4410, %r4409;
	ld.global.nc.u32 	%r4412, [%rd116+24];
	add.s32 	%r4413, %r4411, %r4412;
	add.s32 	%r4414, %r4413, %r5794;
	shf.l.wrap.b32 	%r4415, %r4388, %r4388, 30;
	shf.l.wrap.b32 	%r4416, %r4388, %r4388, 19;
	xor.b32  	%r4417, %r4415, %r4416;
	shf.l.wrap.b32 	%r4418, %r4388, %r4388, 10;
	xor.b32  	%r4419, %r4417, %r4418;
	xor.b32  	%r4420, %r4312, %r4350;
	and.b32  	%r4421, %r4420, %r4388;
	and.b32  	%r4422, %r4350, %r4312;
	xor.b32  	%r4423, %r4421, %r4422;
	add.s32 	%r4424, %r4274, %r4414;
	add.s32 	%r4425, %r4419, %r4414;
	add.s32 	%r4426, %r4425, %r4423;
	shf.l.wrap.b32 	%r4427, %r5792, %r5792, 25;
	shf.l.wrap.b32 	%r4428, %r5792, %r5792, 14;
	xor.b32  	%r4429, %r4427, %r4428;
	shr.u32 	%r4430, %r5792, 3;
	xor.b32  	%r4431, %r4429, %r4430;
	shf.l.wrap.b32 	%r4432, %r5795, %r5795, 15;
	shf.l.wrap.b32 	%r4433, %r5795, %r5795, 13;
	xor.b32  	%r4434, %r4432, %r4433;
	shr.u32 	%r4435, %r5795, 10;
	xor.b32  	%r4436, %r4434, %r4435;
	add.s32 	%r4437, %r4431, %r5793;
	add.s32 	%r4438, %r4437, %r5800;
	add.s32 	%r5793, %r4438, %r4436;
	shf.l.wrap.b32 	%r4439, %r4424, %r4424, 26;
	shf.l.wrap.b32 	%r4440, %r4424, %r4424, 21;
	xor.b32  	%r4441, %r4439, %r4440;
	shf.l.wrap.b32 	%r4442, %r4424, %r4424, 7;
	xor.b32  	%r4443, %r4441, %r4442;
	and.b32  	%r4444, %r4386, %r4424;
	not.b32 	%r4445, %r4424;
	and.b32  	%r4446, %r4348, %r4445;
	or.b32  	%r4447, %r4446, %r4444;
	add.s32 	%r4448, %r4310, %r4443;
	add.s32 	%r4449, %r4448, %r4447;
	ld.global.nc.u32 	%r4450, [%rd116+28];
	add.s32 	%r4451, %r4449, %r4450;
	add.s32 	%r4452, %r4451, %r5793;
	shf.l.wrap.b32 	%r4453, %r4426, %r4426, 30;
	shf.l.wrap.b32 	%r4454, %r4426, %r4426, 19;
	xor.b32  	%r4455, %r4453, %r4454;
	shf.l.wrap.b32 	%r4456, %r4426, %r4426, 10;
	xor.b32  	%r4457, %r4455, %r4456;
	xor.b32  	%r4458, %r4350, %r4388;
	and.b32  	%r4459, %r4458, %r4426;
	and.b32  	%r4460, %r4388, %r4350;
	xor.b32  	%r4461, %r4459, %r4460;
	add.s32 	%r4462, %r4312, %r4452;
	add.s32 	%r4463, %r4457, %r4452;
	add.s32 	%r4464, %r4463, %r4461;
	shf.l.wrap.b32 	%r4465, %r5791, %r5791, 25;
	shf.l.wrap.b32 	%r4466, %r5791, %r5791, 14;
	xor.b32  	%r4467, %r4465, %r4466;
	shr.u32 	%r4468, %r5791, 3;
	xor.b32  	%r4469, %r4467, %r4468;
	shf.l.wrap.b32 	%r4470, %r5794, %r5794, 15;
	shf.l.wrap.b32 	%r4471, %r5794, %r5794, 13;
	xor.b32  	%r4472, %r4470, %r4471;
	shr.u32 	%r4473, %r5794, 10;
	xor.b32  	%r4474, %r4472, %r4473;
	add.s32 	%r4475, %r4469, %r5792;
	add.s32 	%r4476, %r4475, %r5799;
	add.s32 	%r5792, %r4476, %r4474;
	shf.l.wrap.b32 	%r4477, %r4462, %r4462, 26;
	shf.l.wrap.b32 	%r4478, %r4462, %r4462, 21;
	xor.b32  	%r4479, %r4477, %r4478;
	shf.l.wrap.b32 	%r4480, %r4462, %r4462, 7;
	xor.b32  	%r4481, %r4479, %r4480;
	and.b32  	%r4482, %r4424, %r4462;
	not.b32 	%r4483, %r4462;
	and.b32  	%r4484, %r4386, %r4483;
	or.b32  	%r4485, %r4484, %r4482;
	add.s32 	%r4486, %r4348, %r4481;
	add.s32 	%r4487, %r4486, %r4485;
	ld.global.nc.u32 	%r4488, [%rd116+32];
	add.s32 	%r4489, %r4487, %r4488;
	add.s32 	%r4490, %r4489, %r5792;
	shf.l.wrap.b32 	%r4491, %r4464, %r4464, 30;
	shf.l.wrap.b32 	%r4492, %r4464, %r4464, 19;
	xor.b32  	%r4493, %r4491, %r4492;
	shf.l.wrap.b32 	%r4494, %r4464, %r4464, 10;
	xor.b32  	%r4495, %r4493, %r4494;
	xor.b32  	%r4496, %r4388, %r4426;
	and.b32  	%r4497, %r4496, %r4464;
	and.b32  	%r4498, %r4426, %r4388;
	xor.b32  	%r4499, %r4497, %r4498;
	add.s32 	%r4500, %r4350, %r4490;
	add.s32 	%r4501, %r4495, %r4490;
	add.s32 	%r4502, %r4501, %r4499;
	shf.l.wrap.b32 	%r4503, %r5790, %r5790, 25;
	shf.l.wrap.b32 	%r4504, %r5790, %r5790, 14;
	xor.b32  	%r4505, %r4503, %r4504;
	shr.u32 	%r4506, %r5790, 3;
	xor.b32  	%r4507, %r4505, %r4506;
	shf.l.wrap.b32 	%r4508, %r5793, %r5793, 15;
	shf.l.wrap.b32 	%r4509, %r5793, %r5793, 13;
	xor.b32  	%r4510, %r4508, %r4509;
	shr.u32 	%r4511, %r5793, 10;
	xor.b32  	%r4512, %r4510, %r4511;
	add.s32 	%r4513, %r4507, %r5791;
	add.s32 	%r4514, %r4513, %r5798;
	add.s32 	%r5791, %r4514, %r4512;
	shf.l.wrap.b32 	%r4515, %r4500, %r4500, 26;
	shf.l.wrap.b32 	%r4516, %r4500, %r4500, 21;
	xor.b32  	%r4517, %r4515, %r4516;
	shf.l.wrap.b32 	%r4518, %r4500, %r4500, 7;
	xor.b32  	%r4519, %r4517, %r4518;
	and.b32  	%r4520, %r4462, %r4500;
	not.b32 	%r4521, %r4500;
	and.b32  	%r4522, %r4424, %r4521;
	or.b32  	%r4523, %r4522, %r4520;
	add.s32 	%r4524, %r4386, %r4519;
	add.s32 	%r4525, %r4524, %r4523;
	ld.global.nc.u32 	%r4526, [%rd116+36];
	add.s32 	%r4527, %r4525, %r4526;
	add.s32 	%r4528, %r4527, %r5791;
	shf.l.wrap.b32 	%r4529, %r4502, %r4502, 30;
	shf.l.wrap.b32 	%r4530, %r4502, %r4502, 19;
	xor.b32  	%r4531, %r4529, %r4530;
	shf.l.wrap.b32 	%r4532, %r4502, %r4502, 10;
	xor.b32  	%r4533, %r4531, %r4532;
	xor.b32  	%r4534, %r4426, %r4464;
	and.b32  	%r4535, %r4534, %r4502;
	and.b32  	%r4536, %r4464, %r4426;
	xor.b32  	%r4537, %r4535, %r4536;
	add.s32 	%r4538, %r4388, %r4528;
	add.s32 	%r4539, %r4533, %r4528;
	add.s32 	%r4540, %r4539, %r4537;
	shf.l.wrap.b32 	%r4541, %r5789, %r5789, 25;
	shf.l.wrap.b32 	%r4542, %r5789, %r5789, 14;
	xor.b32  	%r4543, %r4541, %r4542;
	shr.u32 	%r4544, %r5789, 3;
	xor.b32  	%r4545, %r4543, %r4544;
	shf.l.wrap.b32 	%r4546, %r5792, %r5792, 15;
	shf.l.wrap.b32 	%r4547, %r5792, %r5792, 13;
	xor.b32  	%r4548, %r4546, %r4547;
	shr.u32 	%r4549, %r5792, 10;
	xor.b32  	%r4550, %r4548, %r4549;
	add.s32 	%r4551, %r4545, %r5790;
	add.s32 	%r4552, %r4551, %r5797;
	add.s32 	%r5790, %r4552, %r4550;
	shf.l.wrap.b32 	%r4553, %r4538, %r4538, 26;
	shf.l.wrap.b32 	%r4554, %r4538, %r4538, 21;
	xor.b32  	%r4555, %r4553, %r4554;
	shf.l.wrap.b32 	%r4556, %r4538, %r4538, 7;
	xor.b32  	%r4557, %r4555, %r4556;
	and.b32  	%r4558, %r4500, %r4538;
	not.b32 	%r4559, %r4538;
	and.b32  	%r4560, %r4462, %r4559;
	or.b32  	%r4561, %r4560, %r4558;
	add.s32 	%r4562, %r4424, %r4557;
	add.s32 	%r4563, %r4562, %r4561;
	ld.global.nc.u32 	%r4564, [%rd116+40];
	add.s32 	%r4565, %r4563, %r4564;
	add.s32 	%r4566, %r4565, %r5790;
	shf.l.wrap.b32 	%r4567, %r4540, %r4540, 30;
	shf.l.wrap.b32 	%r4568, %r4540, %r4540, 19;
	xor.b32  	%r4569, %r4567, %r4568;
	shf.l.wrap.b32 	%r4570, %r4540, %r4540, 10;
	xor.b32  	%r4571, %r4569, %r4570;
	xor.b32  	%r4572, %r4464, %r4502;
	and.b32  	%r4573, %r4572, %r4540;
	and.b32  	%r4574, %r4502, %r4464;
	xor.b32  	%r4575, %r4573, %r4574;
	add.s32 	%r4576, %r4426, %r4566;
	add.s32 	%r4577, %r4571, %r4566;
	add.s32 	%r4578, %r4577, %r4575;
	shf.l.wrap.b32 	%r4579, %r5788, %r5788, 25;
	shf.l.wrap.b32 	%r4580, %r5788, %r5788, 14;
	xor.b32  	%r4581, %r4579, %r4580;
	shr.u32 	%r4582, %r5788, 3;
	xor.b32  	%r4583, %r4581, %r4582;
	shf.l.wrap.b32 	%r4584, %r5791, %r5791, 15;
	shf.l.wrap.b32 	%r4585, %r5791, %r5791, 13;
	xor.b32  	%r4586, %r4584, %r4585;
	shr.u32 	%r4587, %r5791, 10;
	xor.b32  	%r4588, %r4586, %r4587;
	add.s32 	%r4589, %r4583, %r5789;
	add.s32 	%r4590, %r4589, %r5796;
	add.s32 	%r5789, %r4590, %r4588;
	shf.l.wrap.b32 	%r4591, %r4576, %r4576, 26;
	shf.l.wrap.b32 	%r4592, %r4576, %r4576, 21;
	xor.b32  	%r4593, %r4591, %r4592;
	shf.l.wrap.b32 	%r4594, %r4576, %r4576, 7;
	xor.b32  	%r4595, %r4593, %r4594;
	and.b32  	%r4596, %r4538, %r4576;
	not.b32 	%r4597, %r4576;
	and.b32  	%r4598, %r4500, %r4597;
	or.b32  	%r4599, %r4598, %r4596;
	add.s32 	%r4600, %r4462, %r4595;
	add.s32 	%r4601, %r4600, %r4599;
	ld.global.nc.u32 	%r4602, [%rd116+44];
	add.s32 	%r4603, %r4601, %r4602;
	add.s32 	%r4604, %r4603, %r5789;
	shf.l.wrap.b32 	%r4605, %r4578, %r4578, 30;
	shf.l.wrap.b32 	%r4606, %r4578, %r4578, 19;
	xor.b32  	%r4607, %r4605, %r4606;
	shf.l.wrap.b32 	%r4608, %r4578, %r4578, 10;
	xor.b32  	%r4609, %r4607, %r4608;
	xor.b32  	%r4610, %r4502, %r4540;
	and.b32  	%r4611, %r4610, %r4578;
	and.b32  	%r4612, %r4540, %r4502;
	xor.b32  	%r4613, %r4611, %r4612;
	add.s32 	%r4614, %r4464, %r4604;
	add.s32 	%r4615, %r4609, %r4604;
	add.s32 	%r4616, %r4615, %r4613;
	shf.l.wrap.b32 	%r4617, %r5787, %r5787, 25;
	shf.l.wrap.b32 	%r4618, %r5787, %r5787, 14;
	xor.b32  	%r4619, %r4617, %r4618;
	shr.u32 	%r4620, %r5787, 3;
	xor.b32  	%r4621, %r4619, %r4620;
	shf.l.wrap.b32 	%r4622, %r5790, %r5790, 15;
	shf.l.wrap.b32 	%r4623, %r5790, %r5790, 13;
	xor.b32  	%r4624, %r4622, %r4623;
	shr.u32 	%r4625, %r5790, 10;
	xor.b32  	%r4626, %r4624, %r4625;
	add.s32 	%r4627, %r4621, %r5788;
	add.s32 	%r4628, %r4627, %r5795;
	add.s32 	%r5788, %r4628, %r4626;
	shf.l.wrap.b32 	%r4629, %r4614, %r4614, 26;
	shf.l.wrap.b32 	%r4630, %r4614, %r4614, 21;
	xor.b32  	%r4631, %r4629, %r4630;
	shf.l.wrap.b32 	%r4632, %r4614, %r4614, 7;
	xor.b32  	%r4633, %r4631, %r4632;
	and.b32  	%r4634, %r4576, %r4614;
	not.b32 	%r4635, %r4614;
	and.b32  	%r4636, %r4538, %r4635;
	or.b32  	%r4637, %r4636, %r4634;
	add.s32 	%r4638, %r4500, %r4633;
	add.s32 	%r4639, %r4638, %r4637;
	ld.global.nc.u32 	%r4640, [%rd116+48];
	add.s32 	%r4641, %r4639, %r4640;
	add.s32 	%r4642, %r4641, %r5788;
	shf.l.wrap.b32 	%r4643, %r4616, %r4616, 30;
	shf.l.wrap.b32 	%r4644, %r4616, %r4616, 19;
	xor.b32  	%r4645, %r4643, %r4644;
	shf.l.wrap.b32 	%r4646, %r4616, %r4616, 10;
	xor.b32  	%r4647, %r4645, %r4646;
	xor.b32  	%r4648, %r4540, %r4578;
	and.b32  	%r4649, %r4648, %r4616;
	and.b32  	%r4650, %r4578, %r4540;
	xor.b32  	%r4651, %r4649, %r4650;
	add.s32 	%r5805, %r4502, %r4642;
	add.s32 	%r4652, %r4647, %r4642;
	add.s32 	%r5801, %r4652, %r4651;
	shf.l.wrap.b32 	%r4653, %r5786, %r5786, 25;
	shf.l.wrap.b32 	%r4654, %r5786, %r5786, 14;
	xor.b32  	%r4655, %r4653, %r4654;
	shr.u32 	%r4656, %r5786, 3;
	xor.b32  	%r4657, %r4655, %r4656;
	shf.l.wrap.b32 	%r4658, %r5789, %r5789, 15;
	shf.l.wrap.b32 	%r4659, %r5789, %r5789, 13;
	xor.b32  	%r4660, %r4658, %r4659;
	shr.u32 	%r4661, %r5789, 10;
	xor.b32  	%r4662, %r4660, %r4661;
	add.s32 	%r4663, %r4657, %r5787;
	add.s32 	%r4664, %r4663, %r5794;
	add.s32 	%r5787, %r4664, %r4662;
	shf.l.wrap.b32 	%r4665, %r5805, %r5805, 26;
	shf.l.wrap.b32 	%r4666, %r5805, %r5805, 21;
	xor.b32  	%r4667, %r4665, %r4666;
	shf.l.wrap.b32 	%r4668, %r5805, %r5805, 7;
	xor.b32  	%r4669, %r4667, %r4668;
	and.b32  	%r4670, %r4614, %r5805;
	not.b32 	%r4671, %r5805;
	and.b32  	%r4672, %r4576, %r4671;
	or.b32  	%r4673, %r4672, %r4670;
	add.s32 	%r4674, %r4538, %r4669;
	add.s32 	%r4675, %r4674, %r4673;
	ld.global.nc.u32 	%r4676, [%rd116+52];
	add.s32 	%r4677, %r4675, %r4676;
	add.s32 	%r4678, %r4677, %r5787;
	shf.l.wrap.b32 	%r4679, %r5801, %r5801, 30;
	shf.l.wrap.b32 	%r4680, %r5801, %r5801, 19;
	xor.b32  	%r4681, %r4679, %r4680;
	shf.l.wrap.b32 	%r4682, %r5801, %r5801, 10;
	xor.b32  	%r4683, %r4681, %r4682;
	xor.b32  	%r4684, %r4578, %r4616;
	and.b32  	%r4685, %r4684, %r5801;
	and.b32  	%r4686, %r4616, %r4578;
	xor.b32  	%r4687, %r4685, %r4686;
	add.s32 	%r5806, %r4540, %r4678;
	add.s32 	%r4688, %r4683, %r4678;
	add.s32 	%r5802, %r4688, %r4687;
	shf.l.wrap.b32 	%r4689, %r5785, %r5785, 25;
	shf.l.wrap.b32 	%r4690, %r5785, %r5785, 14;
	xor.b32  	%r4691, %r4689, %r4690;
	shr.u32 	%r4692, %r5785, 3;
	xor.b32  	%r4693, %r4691, %r4692;
	shf.l.wrap.b32 	%r4694, %r5788, %r5788, 15;
	shf.l.wrap.b32 	%r4695, %r5788, %r5788, 13;
	xor.b32  	%r4696, %r4694, %r4695;
	shr.u32 	%r4697, %r5788, 10;
	xor.b32  	%r4698, %r4696, %r4697;
	add.s32 	%r4699, %r4693, %r5786;
	add.s32 	%r4700, %r4699, %r5793;
	add.s32 	%r5786, %r4700, %r4698;
	shf.l.wrap.b32 	%r4701, %r5806, %r5806, 26;
	shf.l.wrap.b32 	%r4702, %r5806, %r5806, 21;
	xor.b32  	%r4703, %r4701, %r4702;
	shf.l.wrap.b32 	%r4704, %r5806, %r5806, 7;
	xor.b32  	%r4705, %r4703, %r4704;
	and.b32  	%r4706, %r5805, %r5806;
	not.b32 	%r4707, %r5806;
	and.b32  	%r4708, %r4614, %r4707;
	or.b32  	%r4709, %r4708, %r4706;
	add.s32 	%r4710, %r4576, %r4705;
	add.s32 	%r4711, %r4710, %r4709;
	ld.global.nc.u32 	%r4712, [%rd116+56];
	add.s32 	%r4713, %r4711, %r4712;
	add.s32 	%r4714, %r4713, %r5786;
	shf.l.wrap.b32 	%r4715, %r5802, %r5802, 30;
	shf.l.wrap.b32 	%r4716, %r5802, %r5802, 19;
	xor.b32  	%r4717, %r4715, %r4716;
	shf.l.wrap.b32 	%r4718, %r5802, %r5802, 10;
	xor.b32  	%r4719, %r4717, %r4718;
	xor.b32  	%r4720, %r4616, %r5801;
	and.b32  	%r4721, %r4720, %r5802;
	and.b32  	%r4722, %r5801, %r4616;
	xor.b32  	%r4723, %r4721, %r4722;
	add.s32 	%r5807, %r4578, %r4714;
	add.s32 	%r4724, %r4719, %r4714;
	add.s32 	%r5803, %r4724, %r4723;
	shf.l.wrap.b32 	%r4725, %r5800, %r5800, 25;
	shf.l.wrap.b32 	%r4726, %r5800, %r5800, 14;
	xor.b32  	%r4727, %r4725, %r4726;
	shr.u32 	%r4728, %r5800, 3;
	xor.b32  	%r4729, %r4727, %r4728;
	shf.l.wrap.b32 	%r4730, %r5787, %r5787, 15;
	shf.l.wrap.b32 	%r4731, %r5787, %r5787, 13;
	xor.b32  	%r4732, %r4730, %r4731;
	shr.u32 	%r4733, %r5787, 10;
	xor.b32  	%r4734, %r4732, %r4733;
	add.s32 	%r4735, %r4729, %r5785;
	add.s32 	%r4736, %r4735, %r5792;
	add.s32 	%r5785, %r4736, %r4734;
	shf.l.wrap.b32 	%r4737, %r5807, %r5807, 26;
	shf.l.wrap.b32 	%r4738, %r5807, %r5807, 21;
	xor.b32  	%r4739, %r4737, %r4738;
	shf.l.wrap.b32 	%r4740, %r5807, %r5807, 7;
	xor.b32  	%r4741, %r4739, %r4740;
	and.b32  	%r4742, %r5806, %r5807;
	not.b32 	%r4743, %r5807;
	and.b32  	%r4744, %r5805, %r4743;
	or.b32  	%r4745, %r4744, %r4742;
	add.s32 	%r4746, %r4614, %r4741;
	add.s32 	%r4747, %r4746, %r4745;
	ld.global.nc.u32 	%r4748, [%rd116+60];
	add.s32 	%r4749, %r4747, %r4748;
	add.s32 	%r4750, %r4749, %r5785;
	shf.l.wrap.b32 	%r4751, %r5803, %r5803, 30;
	shf.l.wrap.b32 	%r4752, %r5803, %r5803, 19;
	xor.b32  	%r4753, %r4751, %r4752;
	shf.l.wrap.b32 	%r4754, %r5803, %r5803, 10;
	xor.b32  	%r4755, %r4753, %r4754;
	xor.b32  	%r4756, %r5801, %r5802;
	and.b32  	%r4757, %r4756, %r5803;
	and.b32  	%r4758, %r5802, %r5801;
	xor.b32  	%r4759, %r4757, %r4758;
	add.s32 	%r5808, %r4616, %r4750;
	add.s32 	%r4760, %r4755, %r4750;
	add.s32 	%r5804, %r4760, %r4759;
$L__BB0_41:
	add.s32 	%r5809, %r5809, 1;
	setp.ne.s32 	%p21, %r5809, 4;
	@%p21 bra 	$L__BB0_38;
	ld.param.u64 	%rd126, [calc_sha_256_param_3];
	add.s32 	%r5346, %r496, %r5804;
	add.s32 	%r5347, %r497, %r5803;
	st.local.v2.u32 	[%rd1+96], {%r5346, %r5347};
	add.s32 	%r5348, %r498, %r5802;
	add.s32 	%r5349, %r499, %r5801;
	st.local.v2.u32 	[%rd1+104], {%r5348, %r5349};
	add.s32 	%r5350, %r500, %r5808;
	add.s32 	%r5351, %r501, %r5807;
	st.local.v2.u32 	[%rd1+112], {%r5350, %r5351};
	add.s32 	%r5352, %r502, %r5806;
	add.s32 	%r5353, %r503, %r5805;
	st.local.v2.u32 	[%rd1+120], {%r5352, %r5353};
	ld.local.u64 	%rd120, [%rd1];
	shr.u32 	%r5354, %r5346, 24;
	st.u8 	[%rd120], %r5354;
	ld.local.u16 	%r5355, [%rd1+98];
	st.u8 	[%rd120+1], %r5355;
	ld.local.u32 	%r5356, [%rd1+96];
	shr.u32 	%r5357, %r5356, 8;
	st.u8 	[%rd120+2], %r5357;
	ld.local.u32 	%r5358, [%rd1+96];
	st.u8 	[%rd120+3], %r5358;
	ld.local.u8 	%r5359, [%rd1+103];
	st.u8 	[%rd120+4], %r5359;
	ld.local.u16 	%r5360, [%rd1+102];
	st.u8 	[%rd120+5], %r5360;
	ld.local.u32 	%r5361, [%rd1+100];
	shr.u32 	%r5362, %r5361, 8;
	st.u8 	[%rd120+6], %r5362;
	ld.local.u32 	%r5363, [%rd1+100];
	st.u8 	[%rd120+7], %r5363;
	ld.local.u8 	%r5364, [%rd1+107];
	st.u8 	[%rd120+8], %r5364;
	ld.local.u16 	%r5365, [%rd1+106];
	st.u8 	[%rd120+9], %r5365;
	ld.local.u32 	%r5366, [%rd1+104];
	shr.u32 	%r5367, %r5366, 8;
	st.u8 	[%rd120+10], %r5367;
	ld.local.u32 	%r5368, [%rd1+104];
	st.u8 	[%rd120+11], %r5368;
	ld.local.u8 	%r5369, [%rd1+111];
	st.u8 	[%rd120+12], %r5369;
	ld.local.u16 	%r5370, [%rd1+110];
	st.u8 	[%rd120+13], %r5370;
	ld.local.u32 	%r5371, [%rd1+108];
	shr.u32 	%r5372, %r5371, 8;
	st.u8 	[%rd120+14], %r5372;
	ld.local.u32 	%r5373, [%rd1+108];
	st.u8 	[%rd120+15], %r5373;
	ld.local.u8 	%r5374, [%rd1+115];
	st.u8 	[%rd120+16], %r5374;
	ld.local.u16 	%r5375, [%rd1+114];
	st.u8 	[%rd120+17], %r5375;
	ld.local.u32 	%r5376, [%rd1+112];
	shr.u32 	%r5377, %r5376, 8;
	st.u8 	[%rd120+18], %r5377;
	ld.local.u32 	%r5378, [%rd1+112];
	st.u8 	[%rd120+19], %r5378;
	ld.local.u8 	%r5379, [%rd1+119];
	st.u8 	[%rd120+20], %r5379;
	ld.local.u16 	%r5380, [%rd1+118];
	st.u8 	[%rd120+21], %r5380;
	ld.local.u32 	%r5381, [%rd1+116];
	shr.u32 	%r5382, %r5381, 8;
	st.u8 	[%rd120+22], %r5382;
	ld.local.u32 	%r5383, [%rd1+116];
	st.u8 	[%rd120+23], %r5383;
	ld.local.u8 	%r5384, [%rd1+123];
	st.u8 	[%rd120+24], %r5384;
	ld.local.u16 	%r5385, [%rd1+122];
	st.u8 	[%rd120+25], %r5385;
	ld.local.u32 	%r5386, [%rd1+120];
	shr.u32 	%r5387, %r5386, 8;
	st.u8 	[%rd120+26], %r5387;
	ld.local.u32 	%r5388, [%rd1+120];
	st.u8 	[%rd120+27], %r5388;
	ld.local.u8 	%r5389, [%rd1+127];
	st.u8 	[%rd120+28], %r5389;
	ld.local.u16 	%r5390, [%rd1+126];
	st.u8 	[%rd120+29], %r5390;
	ld.local.u32 	%r5391, [%rd1+124];
	shr.u32 	%r5392, %r5391, 8;
	st.u8 	[%rd120+30], %r5392;
	ld.local.u32 	%r5393, [%rd1+124];
	st.u8 	[%rd120+31], %r5393;
	ld.global.u8 	%rs119, [%rd129];
	cvta.to.global.u64 	%rd121, %rd126;
	ld.global.u8 	%rs120, [%rd121];
	setp.eq.s16 	%p22, %rs119, %rs120;
	selp.u32 	%r5394, 1, 0, %p22;
	ld.global.u8 	%rs121, [%rd129+1];
	ld.global.u8 	%rs122, [%rd121+1];
	setp.eq.s16 	%p23, %rs121, %rs122;
	selp.u32 	%r5395, 1, 0, %p23;
	add.s32 	%r5396, %r5394, %r5395;
	ld.global.u8 	%rs123, [%rd129+2];
	ld.global.u8 	%rs124, [%rd121+2];
	setp.eq.s16 	%p24, %rs123, %rs124;
	selp.u32 	%r5397, 1, 0, %p24;
	add.s32 	%r5398, %r5396, %r5397;
	ld.global.u8 	%rs125, [%rd129+3];
	ld.global.u8 	%rs126, [%rd121+3];
	setp.eq.s16 	%p25, %rs125, %rs126;
	selp.u32 	%r5399, 1, 0, %p25;
	add.s32 	%r5400, %r5398, %r5399;
	ld.global.u8 	%rs127, [%rd129+4];
	ld.global.u8 	%rs128, [%rd121+4];
	setp.eq.s16 	%p26, %rs127, %rs128;
	selp.u32 	%r5401, 1, 0, %p26;
	add.s32 	%r5402, %r5400, %r5401;
	ld.global.u8 	%rs129, [%rd129+5];
	ld.global.u8 	%rs130, [%rd121+5];
	setp.eq.s16 	%p27, %rs129, %rs130;
	selp.u32 	%r5403, 1, 0, %p27;
	add.s32 	%r5404, %r5402, %r5403;
	ld.global.u8 	%rs131, [%rd129+6];
	ld.global.u8 	%rs132, [%rd121+6];
	setp.eq.s16 	%p28, %rs131, %rs132;
	selp.u32 	%r5405, 1, 0, %p28;
	add.s32 	%r5406, %r5404, %r5405;
	ld.global.u8 	%rs133, [%rd129+7];
	ld.global.u8 	%rs134, [%rd121+7];
	setp.eq.s16 	%p29, %rs133, %rs134;
	selp.u32 	%r5407, 1, 0, %p29;
	add.s32 	%r5408, %r5406, %r5407;
	ld.global.u8 	%rs135, [%rd129+8];
	ld.global.u8 	%rs136, [%rd121+8];
	setp.eq.s16 	%p30, %rs135, %rs136;
	selp.u32 	%r5409, 1, 0, %p30;
	add.s32 	%r5410, %r5408, %r5409;
	ld.global.u8 	%rs137, [%rd129+9];
	ld.global.u8 	%rs138, [%rd121+9];
	setp.eq.s16 	%p31, %rs137, %rs138;
	selp.u32 	%r5411, 1, 0, %p31;
	add.s32 	%r5412, %r5410, %r5411;
	ld.global.u8 	%rs139, [%rd129+10];
	ld.global.u8 	%rs140, [%rd121+10];
	setp.eq.s16 	%p32, %rs139, %rs140;
	selp.u32 	%r5413, 1, 0, %p32;
	add.s32 	%r5414, %r5412, %r5413;
	ld.global.u8 	%rs141, [%rd129+11];
	ld.global.u8 	%rs142, [%rd121+11];
	setp.eq.s16 	%p33, %rs141, %rs142;
	selp.u32 	%r5415, 1, 0, %p33;
	add.s32 	%r5416, %r5414, %r5415;
	ld.global.u8 	%rs143, [%rd129+12];
	ld.global.u8 	%rs144, [%rd121+12];
	setp.eq.s16 	%p34, %rs143, %rs144;
	selp.u32 	%r5417, 1, 0, %p34;
	add.s32 	%r5418, %r5416, %r5417;
	ld.global.u8 	%rs145, [%rd129+13];
	ld.global.u8 	%rs146, [%rd121+13];
	setp.eq.s16 	%p35, %rs145, %rs146;
	selp.u32 	%r5419, 1, 0, %p35;
	add.s32 	%r5420, %r5418, %r5419;
	ld.global.u8 	%rs147, [%rd129+14];
	ld.global.u8 	%rs148, [%rd121+14];
	setp.eq.s16 	%p36, %rs147, %rs148;
	selp.u32 	%r5421, 1, 0, %p36;
	add.s32 	%r5422, %r5420, %r5421;
	ld.global.u8 	%rs149, [%rd129+15];
	ld.global.u8 	%rs150, [%rd121+15];
	setp.eq.s16 	%p37, %rs149, %rs150;
	selp.u32 	%r5423, 1, 0, %p37;
	add.s32 	%r5424, %r5422, %r5423;
	ld.global.u8 	%rs151, [%rd129+16];
	ld.global.u8 	%rs152, [%rd121+16];
	setp.eq.s16 	%p38, %rs151, %rs152;
	selp.u32 	%r5425, 1, 0, %p38;
	add.s32 	%r5426, %r5424, %r5425;
	ld.global.u8 	%rs153, [%rd129+17];
	ld.global.u8 	%rs154, [%rd121+17];
	setp.eq.s16 	%p39, %rs153, %rs154;
	selp.u32 	%r5427, 1, 0, %p39;
	add.s32 	%r5428, %r5426, %r5427;
	ld.global.u8 	%rs155, [%rd129+18];
	ld.global.u8 	%rs156, [%rd121+18];
	setp.eq.s16 	%p40, %rs155, %rs156;
	selp.u32 	%r5429, 1, 0, %p40;
	add.s32 	%r5430, %r5428, %r5429;
	ld.global.u8 	%rs157, [%rd129+19];
	ld.global.u8 	%rs158, [%rd121+19];
	setp.eq.s16 	%p41, %rs157, %rs158;
	selp.u32 	%r5431, 1, 0, %p41;
	add.s32 	%r5432, %r5430, %r5431;
	ld.global.u8 	%rs159, [%rd129+20];
	ld.global.u8 	%rs160, [%rd121+20];
	setp.eq.s16 	%p42, %rs159, %rs160;
	selp.u32 	%r5433, 1, 0, %p42;
	add.s32 	%r5434, %r5432, %r5433;
	ld.global.u8 	%rs161, [%rd129+21];
	ld.global.u8 	%rs162, [%rd121+21];
	setp.eq.s16 	%p43, %rs161, %rs162;
	selp.u32 	%r5435, 1, 0, %p43;
	add.s32 	%r5436, %r5434, %r5435;
	ld.global.u8 	%rs163, [%rd129+22];
	ld.global.u8 	%rs164, [%rd121+22];
	setp.eq.s16 	%p44, %rs163, %rs164;
	selp.u32 	%r5437, 1, 0, %p44;
	add.s32 	%r5438, %r5436, %r5437;
	ld.global.u8 	%rs165, [%rd129+23];
	ld.global.u8 	%rs166, [%rd121+23];
	setp.eq.s16 	%p45, %rs165, %rs166;
	selp.u32 	%r5439, 1, 0, %p45;
	add.s32 	%r5440, %r5438, %r5439;
	ld.global.u8 	%rs167, [%rd129+24];
	ld.global.u8 	%rs168, [%rd121+24];
	setp.eq.s16 	%p46, %rs167, %rs168;
	selp.u32 	%r5441, 1, 0, %p46;
	add.s32 	%r5442, %r5440, %r5441;
	ld.global.u8 	%rs169, [%rd129+25];
	ld.global.u8 	%rs170, [%rd121+25];
	setp.eq.s16 	%p47, %rs169, %rs170;
	selp.u32 	%r5443, 1, 0, %p47;
	add.s32 	%r5444, %r5442, %r5443;
	ld.global.u8 	%rs171, [%rd129+26];
	ld.global.u8 	%rs172, [%rd121+26];
	setp.eq.s16 	%p48, %rs171, %rs172;
	selp.u32 	%r5445, 1, 0, %p48;
	add.s32 	%r5446, %r5444, %r5445;
	ld.global.u8 	%rs173, [%rd129+27];
	ld.global.u8 	%rs174, [%rd121+27];
	setp.eq.s16 	%p49, %rs173, %rs174;
	selp.u32 	%r5447, 1, 0, %p49;
	add.s32 	%r5448, %r5446, %r5447;
	ld.global.u8 	%rs175, [%rd129+28];
	ld.global.u8 	%rs176, [%rd121+28];
	setp.eq.s16 	%p50, %rs175, %rs176;
	selp.u32 	%r5449, 1, 0, %p50;
	add.s32 	%r5450, %r5448, %r5449;
	ld.global.u8 	%rs177, [%rd129+29];
	ld.global.u8 	%rs178, [%rd121+29];
	setp.eq.s16 	%p51, %rs177, %rs178;
	selp.u32 	%r5451, 1, 0, %p51;
	add.s32 	%r5452, %r5450, %r5451;
	ld.global.u8 	%rs179, [%rd129+30];
	ld.global.u8 	%rs180, [%rd121+30];
	setp.eq.s16 	%p52, %rs179, %rs180;
	selp.u32 	%r5453, 1, 0, %p52;
	add.s32 	%r5454, %r5452, %r5453;
	ld.global.u8 	%rs181, [%rd129+31];
	ld.global.u8 	%rs182, [%rd121+31];
	setp.eq.s16 	%p53, %rs181, %rs182;
	selp.u32 	%r5455, 1, 0, %p53;
	add.s32 	%r5456, %r5454, %r5455;
	setp.ne.s32 	%p54, %r5456, 32;
	@%p54 bra 	$L__BB0_44;
	ld.param.u64 	%rd127, [calc_sha_256_param_4];
	cvta.to.global.u64 	%rd122, %rd127;
	mov.u32 	%r5457, %ctaid.x;
	mov.u32 	%r5458, %ntid.x;
	mov.u32 	%r5459, %tid.x;
	mad.lo.s32 	%r5460, %r5457, %r5458, %r5459;
	st.global.u32 	[%rd122], %r5460;
$L__BB0_44:
	add.s32 	%r5525, %r5525, 1;
	setp.ne.s32 	%p55, %r5525, 10;
	@%p55 bra 	$L__BB0_1;
	ret;

}
	// .globl	_Z19crunsh_some_numbersPciS_
.visible .entry _Z19crunsh_some_numbersPciS_(
	.param .u64 .ptr .align 1 _Z19crunsh_some_numbersPciS__param_0,
	.param .u32 _Z19crunsh_some_numbersPciS__param_1,
	.param .u64 .ptr .align 1 _Z19crunsh_some_numbersPciS__param_2
)
{


	ret;

}


// ===== COMPILED SASS (sm_100) =====

	.target	sm_100

	.elftype	@"ET_EXEC"


//--------------------- .note.nv.tkinfo           --------------------------
	.section	.note.nv.tkinfo,"",@"SHT_NOTE"
	.sectionflags	@"SHF_NOTE_NV_TKINFO"
	.tkinfo
        /*0018*/ 	.word	0x00000002
        /*0030*/ 	.string	""
        /*0030*/ 	.string	"ptxas"
        /*0030*/ 	.string	"Cuda compilation tools, release 13.0, V13.0.88"
        /*0030*/ 	.string	"Build cuda_13.0.r13.0/compiler.36424714_0"
        /*0030*/ 	.string	"-arch sm_100 -m 64 "



//--------------------- .note.nv.cuinfo           --------------------------
	.section	.note.nv.cuinfo,"",@"SHT_NOTE"
	.sectionflags	@"SHF_NOTE_NV_CUINFO"
        /*0018*/ 	.short	0x0002
        /*001a*/ 	.short	0x0064
        /*001c*/ 	.short	0x0082
	.zero		2


//--------------------- .nv.info                  --------------------------
	.section	.nv.info,"",@"SHT_CUDA_INFO"
	.align	4


	//----- nvinfo : EIATTR_REGCOUNT
	.align		4
        /*0000*/ 	.byte	0x04, 0x2f
        /*0002*/ 	.short	(.L_2 - .L_1)
	.align		4
.L_1:
        /*0004*/ 	.word	index@(calc_sha_256)
        /*0008*/ 	.word	0x0000007e


	//----- nvinfo : EIATTR_FRAME_SIZE
	.align		4
.L_2:
        /*000c*/ 	.byte	0x04, 0x11
        /*000e*/ 	.short	(.L_4 - .L_3)
	.align		4
.L_3:
        /*0010*/ 	.word	index@(calc_sha_256)
        /*0014*/ 	.word	0x00000080


	//----- nvinfo : EIATTR_REGCOUNT
	.align		4
.L_4:
        /*0018*/ 	.byte	0x04, 0x2f
        /*001a*/ 	.short	(.L_6 - .L_5)
	.align		4
.L_5:
        /*001c*/ 	.word	index@(_Z19crunsh_some_numbersPciS_)
        /*0020*/ 	.word	0x00000004


	//----- nvinfo : EIATTR_FRAME_SIZE
	.align		4
.L_6:
        /*0024*/ 	.byte	0x04, 0x11
        /*0026*/ 	.short	(.L_8 - .L_7)
	.align		4
.L_7:
        /*0028*/ 	.word	index@(_Z19crunsh_some_numbersPciS_)
        /*002c*/ 	.word	0x00000000


	//----- nvinfo : EIATTR_MIN_STACK_SIZE
	.align		4
.L_8:
        /*0030*/ 	.byte	0x04, 0x12
        /*0032*/ 	.short	(.L_10 - .L_9)
	.align		4
.L_9:
        /*0034*/ 	.word	index@(_Z19crunsh_some_numbersPciS_)
        /*0038*/ 	.word	0x00000000


	//----- nvinfo : EIATTR_MIN_STACK_SIZE
	.align		4
.L_10:
        /*003c*/ 	.byte	0x04, 0x12
        /*003e*/ 	.short	(.L_12 - .L_11)
	.align		4
.L_11:
        /*0040*/ 	.word	index@(calc_sha_256)
        /*0044*/ 	.word	0x00000080
.L_12:


//--------------------- .nv.compat                --------------------------
	.section	.nv.compat,"",@"SHT_CUDA_COMPAT_INFO"
	.align	4
        /*0000*/ 	.byte	0x02, 0x09, 0x00, 0x00, 0x02, 0x02, 0x01, 0x00, 0x02, 0x05, 0x05, 0x00, 0x03, 0x07, 0x01, 0x01
        /*0010*/ 	.byte	0x02, 0x03, 0x00, 0x00, 0x02, 0x06, 0x01, 0x00, 0x04, 0x0b, 0x08, 0x00, 0x09, 0x00, 0x00, 0x00
        /*0020*/ 	.byte	0x00, 0x00, 0x00, 0x00


//--------------------- .nv.info._Z19crunsh_some_numbersPciS_ --------------------------
	.section	.nv.info._Z19crunsh_some_numbersPciS_,"",@"SHT_CUDA_INFO"
	.sectionflags	@""
	.align	4


	//----- nvinfo : EIATTR_CUDA_API_VERSION
	.align		4
        /*0000*/ 	.byte	0x04, 0x37
        /*0002*/ 	.short	(.L_14 - .L_13)
.L_13:
        /*0004*/ 	.word	0x00000082


	//----- nvinfo : EIATTR_KPARAM_INFO
	.align		4
.L_14:
        /*0008*/ 	.byte	0x04, 0x17
        /*000a*/ 	.short	(.L_16 - .L_15)
.L_15:
        /*000c*/ 	.word	0x00000000
        /*0010*/ 	.short	0x0002
        /*0012*/ 	.short	0x0010
        /*0014*/ 	.byte	0x00, 0xf5, 0x21, 0x00


	//----- nvinfo : EIATTR_KPARAM_INFO
	.align		4
.L_16:
        /*0018*/ 	.byte	0x04, 0x17
        /*001a*/ 	.short	(.L_18 - .L_17)
.L_17:
        /*001c*/ 	.word	0x00000000
        /*0020*/ 	.short	0x0001
        /*0022*/ 	.short	0x0008
        /*0024*/ 	.byte	0x00, 0xf0, 0x11, 0x00


	//----- nvinfo : EIATTR_KPARAM_INFO
	.align		4
.L_18:
        /*0028*/ 	.byte	0x04, 0x17
        /*002a*/ 	.short	(.L_20 - .L_19)
.L_19:
        /*002c*/ 	.word	0x00000000
        /*0030*/ 	.short	0x0000
        /*0032*/ 	.short	0x0000
        /*0034*/ 	.byte	0x00, 0xf5, 0x21, 0x00


	//----- nvinfo : EIATTR_SPARSE_MMA_MASK
	.align		4
.L_20:
        /*0038*/ 	.byte	0x03, 0x50
        /*003a*/ 	.short	0x0000


	//----- nvinfo : EIATTR_MAXREG_COUNT
	.align		4
        /*003c*/ 	.byte	0x03, 0x1b
        /*003e*/ 	.short	0x00ff


	//----- nvinfo : EIATTR_MERCURY_ISA_VERSION
	.align		4
        /*0040*/ 	.byte	0x03, 0x5f
        /*0042*/ 	.short	0x0101


	//----- nvinfo : EIATTR_VRC_CTA_INIT_COUNT
	.align		4
        /*0044*/ 	.byte	0x02, 0x4a
	.zero		1
	.zero		1


	//----- nvinfo : EIATTR_EXIT_INSTR_OFFSETS
	.align		4
        /*0048*/ 	.byte	0x04, 0x1c
        /*004a*/ 	.short	(.L_22 - .L_21)


	//   ....[0]....
.L_21:
        /*004c*/ 	.word	0x00000010


	//----- nvinfo : EIATTR_CBANK_PARAM_SIZE
	.align		4
.L_22:
        /*0050*/ 	.byte	0x03, 0x19
        /*0052*/ 	.short	0x0018


	//----- nvinfo : EIATTR_PARAM_CBANK
	.align		4
        /*0054*/ 	.byte	0x04, 0x0a
        /*0056*/ 	.short	(.L_24 - .L_23)
	.align		4
.L_23:
        /*0058*/ 	.word	index@(.nv.constant0._Z19crunsh_some_numbersPciS_)
        /*005c*/ 	.short	0x0380
        /*005e*/ 	.short	0x0018


	//----- nvinfo : EIATTR_SW_WAR
	.align		4
.L_24:
        /*0060*/ 	.byte	0x04, 0x36
        /*0062*/ 	.short	(.L_26 - .L_25)
.L_25:
        /*0064*/ 	.word	0x00000008
.L_26:


//--------------------- .nv.info.calc_sha_256     --------------------------
	.section	.nv.info.calc_sha_256,"",@"SHT_CUDA_INFO"
	.sectionflags	@""
	.align	4


	//----- nvinfo : EIATTR_CUDA_API_VERSION
	.align		4
        /*0000*/ 	.byte	0x04, 0x37
        /*0002*/ 	.short	(.L_28 - .L_27)
.L_27:
        /*0004*/ 	.word	0x00000082


	//----- nvinfo : EIATTR_KPARAM_INFO
	.align		4
.L_28:
        /*0008*/ 	.byte	0x04, 0x17
        /*000a*/ 	.short	(.L_30 - .L_29)
.L_29:
        /*000c*/ 	.word	0x00000000
        /*0010*/ 	.short	0x0004
        /*0012*/ 	.short	0x0020
        /*0014*/ 	.byte	0x00, 0xf5, 0x21, 0x00


	//----- nvinfo : EIATTR_KPARAM_INFO
	.align		4
.L_30:
        /*0018*/ 	.byte	0x04, 0x17
        /*001a*/ 	.short	(.L_32 - .L_31)
.L_31:
        /*001c*/ 	.word	0x00000000
        /*0020*/ 	.short	0x0003
        /*0022*/ 	.short	0x0018
        /*0024*/ 	.byte	0x00, 0xf5, 0x21, 0x00


	//----- nvinfo : EIATTR_KPARAM_INFO
	.align		4
.L_32:
        /*0028*/ 	.byte	0x04, 0x17
        /*002a*/ 	.short	(.L_34 - .L_33)
.L_33:
        /*002c*/ 	.word	0x00000000
        /*0030*/ 	.short	0x0002
        /*0032*/ 	.short	0x0010
        /*0034*/ 	.byte	0x00, 0xf0, 0x21, 0x00


	//----- nvinfo : EIATTR_KPARAM_INFO
	.align		4
.L_34:
        /*0038*/ 	.byte	0x04, 0x17
        /*003a*/ 	.short	(.L_36 - .L_35)
.L_35:
        /*003c*/ 	.word	0x00000000
        /*0040*/ 	.short	0x0001
        /*0042*/ 	.short	0x0008
        /*0044*/ 	.byte	0x00, 0xf5, 0x21, 0x00


	//----- nvinfo : EIATTR_KPARAM_INFO
	.align		4
.L_36:
        /*0048*/ 	.byte	0x04, 0x17
        /*004a*/ 	.short	(.L_38 - .L_37)
.L_37:
        /*004c*/ 	.word	0x00000000
        /*0050*/ 	.short	0x0000
        /*0052*/ 	.short	0x0000
        /*0054*/ 	.byte	0x00, 0xf5, 0x21, 0x00


	//----- nvinfo : EIATTR_SPARSE_MMA_MASK
	.align		4
.L_38:
        /*0058*/ 	.byte	0x03, 0x50
        /*005a*/ 	.short	0x0000


	//----- nvinfo : EIATTR_MAXREG_COUNT
	.align		4
        /*005c*/ 	.byte	0x03, 0x1b
        /*005e*/ 	.short	0x00ff


	//----- nvinfo : EIATTR_MERCURY_ISA_VERSION
	.align		4
        /*0060*/ 	.byte	0x03, 0x5f
        /*0062*/ 	.short	0x0101


	//----- nvinfo : EIATTR_VRC_CTA_INIT_COUNT
	.align		4
        /*0064*/ 	.byte	0x02, 0x4a
	.zero		1
	.zero		1


	//----- nvinfo : EIATTR_EXIT_INSTR_OFFSETS
	.align		4
        /*0068*/ 	.byte	0x04, 0x1c
        /*006a*/ 	.short	(.L_40 - .L_39)


	//   ....[0]....
.L_39:
        /*006c*/ 	.word	0x0000ed40


	//----- nvinfo : EIATTR_CRS_STACK_SIZE
	.align		4
.L_40:
        /*0070*/ 	.byte	0x04, 0x1e
        /*0072*/ 	.short	(.L_42 - .L_41)
.L_41:
        /*0074*/ 	.word	0x00000000


	//----- nvinfo : EIATTR_CBANK_PARAM_SIZE
	.align		4
.L_42:
        /*0078*/ 	.byte	0x03, 0x19
        /*007a*/ 	.short	0x0028


	//----- nvinfo : EIATTR_PARAM_CBANK
	.align		4
        /*007c*/ 	.byte	0x04, 0x0a
        /*007e*/ 	.short	(.L_44 - .L_43)
	.align		4
.L_43:
        /*0080*/ 	.word	index@(.nv.constant0.calc_sha_256)
        /*0084*/ 	.short	0x0380
        /*0086*/ 	.short	0x0028


	//----- nvinfo : EIATTR_SW_WAR
	.align		4
.L_44:
        /*0088*/ 	.byte	0x04, 0x36
        /*008a*/ 	.short	(.L_46 - .L_45)
.L_45:
        /*008c*/ 	.word	0x00000008
.L_46:


//--------------------- .nv.callgraph             --------------------------
	.section	.nv.callgraph,"",@"SHT_CUDA_CALLGRAPH"
	.align	4
	.sectionentsize	8
	.align		4
        /*0000*/ 	.word	0x00000000
	.align		4
        /*0004*/ 	.word	0xffffffff
	.align		4
        /*0008*/ 	.word	0x00000000
	.align		4
        /*000c*/ 	.word	0xfffffffe
	.align		4
        /*0010*/ 	.word	0x00000000
	.align		4
        /*0014*/ 	.word	0xfffffffd
	.align		4
        /*0018*/ 	.word	0x00000000
	.align		4
        /*001c*/ 	.word	0xfffffffc


//--------------------- .nv.constant4             --------------------------
	.section	.nv.constant4,"a",@progbits
	.align	8
	.align		8
.nv.constant4:
        /*0000*/ 	.dword	_ZZN34_INTERNAL_3bcad728_4_k_cu_e33b5ac813consume_chunkEPjPKhE1k


//--------------------- .text._Z19crunsh_some_numbersPciS_ --------------------------
	.section	.text._Z19crunsh_some_numbersPciS_,"ax",@progbits
	.align	128
        .global         _Z19crunsh_some_numbersPciS_
        .type           _Z19crunsh_some_numbersPciS_,@function
        .size           _Z19crunsh_some_numbersPciS_,(.L_x_36 - _Z19crunsh_some_numbersPciS_)
        .other          _Z19crunsh_some_numbersPciS_,@"STO_CUDA_ENTRY STV_DEFAULT"
_Z19crunsh_some_numbersPciS_:
.text._Z19crunsh_some_numbersPciS_:
[----:B------:R-:W-:Y:S01]  /*0000*/  LDC R1, c[0x0][0x37c] ;  /* 0x0000df00ff017b82 */ /* 0x000fe20000000800 */
[----:B------:R-:W-:Y:S05]  /*0010*/  EXIT ;  /* 0x000000000000794d */ /* 0x000fea0003800000 */
.L_x_0:
[----:B------:R-:W-:-:S00]  /*0020*/  BRA `(.L_x_0) ;  /* 0xfffffffc00fc7947 */ /* 0x000fc0000383ffff */
[----:B------:R-:W-:-:S00]  /*0030*/  NOP ;  /* 0x0000000000007918 */ /* 0x000fc00000000000 */
        /* <DEDUP_REMOVED lines=12> */
.L_x_36:


//--------------------- .text.calc_sha_256        --------------------------
	.section	.text.calc_sha_256,"ax",@progbits
	.align	128
        .global         calc_sha_256
        .type           calc_sha_256,@function
        .size           calc_sha_256,(.L_x_37 - calc_sha_256)
        .other          calc_sha_256,@"STO_CUDA_ENTRY STV_DEFAULT"
calc_sha_256:
.text.calc_sha_256:
[----:B------:R-:W0:Y:S01]  /*0000*/  LDC R1, c[0x0][0x37c] ;  /* 0x0000df00ff017b82 */ /* 0x000e220000000800 */
[----:B------:R-:W1:Y:S01]  /*0010*/  S2R R3, SR_TID.X ;  /* 0x0000000000037919 */ /* 0x000e620000002100 */
[----:B------:R-:W2:Y:S06]  /*0020*/  LDCU UR5, c[0x0][0x2fc] ;  /* 0x00005f80ff0577ac */ /* 0x000eac0008000800 */
[----:B------:R-:W1:Y:S01]  /*0030*/  S2UR UR6, SR_CTAID.X ;  /* 0x00000000000679c3 */ /* 0x000e620000002500 */
[----:B0-----:R-:W-:Y:S01]  /*0040*/  VIADD R1, R1, 0xffffff80 ;  /* 0xffffff8001017836 */ /* 0x001fe20000000000 */
[----:B------:R-:W0:Y:S01]  /*0050*/  LDCU UR4, c[0x0][0x2f8] ;  /* 0x00005f00ff0477ac */ /* 0x000e220008000800 */
[----:B------:R-:W3:Y:S05]  /*0060*/  LDCU.64 UR12, c[0x0][0x358] ;  /* 0x00006b00ff0c77ac */ /* 0x000eea0008000a00 */
[----:B------:R-:W1:Y:S08]  /*0070*/  LDC R0, c[0x0][0x360] ;  /* 0x0000d800ff007b82 */ /* 0x000e700000000800 */
[----:B------:R-:W4:Y:S01]  /*0080*/  LDC.64 R78, c[0x0][0x380] ;  /* 0x0000e000ff4e7b82 */ /* 0x000f220000000a00 */
[----:B0-----:R-:W-:Y:S01]  /*0090*/  IADD3 R80, P0, PT, R1, UR4, RZ ;  /* 0x0000000401507c10 */ /* 0x001fe2000ff1e0ff */
[----:B------:R-:W-:-:S03]  /*00a0*/  UMOV UR4, URZ ;  /* 0x000000ff00047c82 */ /* 0x000fc60008000000 */
[----:B------:R-:W-:-:S04]  /*00b0*/  IADD3 R80, P1, PT, R80, 0x8, RZ ;  /* 0x0000000850507810 */ /* 0x000fc80007f3e0ff */
[----:B--2---:R-:W-:Y:S01]  /*00c0*/  IADD3.X R81, PT, PT, RZ, UR5, RZ, P1, P0 ;  /* 0x00000005ff517c10 */ /* 0x004fe20008fe04ff */
[----:B-1----:R-:W-:-:S04]  /*00d0*/  IMAD R3, R0, UR6, R3 ;  /* 0x0000000600037c24 */ /* 0x002fc8000f8e0203 */
[----:B----4-:R-:W-:-:S04]  /*00e0*/  IMAD.WIDE R78, R3, 0x140, R78 ;  /* 0x00000140034e7825 */ /* 0x010fc800078e024e */
[----:B------:R-:W-:Y:S02]  /*00f0*/  IMAD.MOV.U32 R76, RZ, RZ, R78 ;  /* 0x000000ffff4c7224 */ /* 0x000fe400078e004e */
[----:B---3--:R-:W-:-:S07]  /*0100*/  IMAD.MOV.U32 R77, RZ, RZ, R79 ;  /* 0x000000ffff4d7224 */ /* 0x008fce00078e004f */
.L_x_34:
[----:B0-----:R-:W0:Y:S01]  /*0110*/  LDC.64 R68, c[0x0][0x390] ;  /* 0x0000e400ff447b82 */ /* 0x001e220000000a00 */
[----:B------:R-:W-:Y:S01]  /*0120*/  USHF.L.U32 UR5, UR4, 0x5, URZ ;  /* 0x0000000504057899 */ /* 0x000fe200080006ff */
[----:B------:R-:W-:Y:S01]  /*0130*/  IMAD.MOV.U32 R8, RZ, RZ, 0x6a09e667 ;  /* 0x6a09e667ff087424 */ /* 0x000fe200078e00ff */
[----:B-1----:R-:W1:Y:S01]  /*0140*/  LDCU.64 UR10, c[0x0][0x390] ;  /* 0x00007200ff0a77ac */ /* 0x002e620008000a00 */
[----:B------:R-:W-:Y:S01]  /*0150*/  IMAD.MOV.U32 R9, RZ, RZ, -0x4498517b ;  /* 0xbb67ae85ff097424 */ /* 0x000fe200078e00ff */
[----:B------:R2:W-:Y:S01]  /*0160*/  STL.64 [R1+0x48], R80 ;  /* 0x0000485001007387 */ /* 0x0005e20000100a00 */
[----:B------:R-:W-:Y:S01]  /*0170*/  IMAD.MOV.U32 R82, RZ, RZ, 0x40 ;  /* 0x00000040ff527424 */ /* 0x000fe200078e00ff */
[----:B------:R-:W-:Y:S01]  /*0180*/  IADD3 R76, P0, PT, R76, UR5, RZ ;  /* 0x000000054c4c7c10 */ /* 0x000fe2000ff1e0ff */
[----:B------:R-:W-:Y:S01]  /*0190*/  IMAD.MOV.U32 R83, RZ, RZ, 0x0 ;  /* 0x00000000ff537424 */ /* 0x000fe200078e00ff */
[----:B------:R2:W-:Y:S01]  /*01a0*/  STL.64 [R1+0x60], R8 ;  /* 0x0000600801007387 */ /* 0x0005e20000100a00 */
[----:B------:R-:W-:-:S02]  /*01b0*/  IMAD.MOV.U32 R2, RZ, RZ, 0x3c6ef372 ;  /* 0x3c6ef372ff027424 */ /* 0x000fc400078e00ff */
[----:B------:R-:W-:Y:S01]  /*01c0*/  IMAD.MOV.U32 R3, RZ, RZ, -0x5ab00ac6 ;  /* 0xa54ff53aff037424 */ /* 0x000fe200078e00ff */
[----:B------:R2:W-:Y:S01]  /*01d0*/  STL.64 [R1+0x50], R82 ;  /* 0x0000505201007387 */ /* 0x0005e20000100a00 */
[----:B------:R-:W-:Y:S02]  /*01e0*/  IMAD.MOV.U32 R4, RZ, RZ, 0x510e527f ;  /* 0x510e527fff047424 */ /* 0x000fe400078e00ff */
[----:B------:R-:W-:Y:S01]  /*01f0*/  IMAD.MOV.U32 R5, RZ, RZ, -0x64fa9774 ;  /* 0x9b05688cff057424 */ /* 0x000fe200078e00ff */
[----:B------:R2:W-:Y:S01]  /*0200*/  STL.64 [R1+0x68], R2 ;  /* 0x0000680201007387 */ /* 0x0005e20000100a00 */
[----:B------:R-:W-:Y:S02]  /*0210*/  IMAD.MOV.U32 R6, RZ, RZ, 0x1f83d9ab ;  /* 0x1f83d9abff067424 */ /* 0x000fe400078e00ff */
[----:B------:R-:W-:Y:S01]  /*0220*/  IMAD.MOV.U32 R7, RZ, RZ, 0x5be0cd19 ;  /* 0x5be0cd19ff077424 */ /* 0x000fe200078e00ff */
[----:B------:R2:W-:Y:S01]  /*0230*/  STL.64 [R1+0x70], R4 ;  /* 0x0000700401007387 */ /* 0x0005e20000100a00 */
[----:B------:R-:W-:Y:S01]  /*0240*/  IMAD.X R77, RZ, RZ, R77, P0 ;  /* 0x000000ffff4d7224 */ /* 0x000fe200000e064d */
[----:B-1----:R-:W-:Y:S01]  /*0250*/  UISETP.NE.U32.AND UP0, UPT, UR10, URZ, UPT ;  /* 0x000000ff0a00728c */ /* 0x002fe2000bf05070 */
[----:B------:R-:W-:Y:S01]  /*0260*/  IADD3 R78, P0, PT, R78, UR5, RZ ;  /* 0x000000054e4e7c10 */ /* 0x000fe2000ff1e0ff */
[----:B------:R2:W-:Y:S01]  /*0270*/  STL.64 [R1+0x78], R6 ;  /* 0x0000780601007387 */ /* 0x0005e20000100a00 */
[----:B------:R-:W-:Y:S01]  /*0280*/  IMAD.MOV.U32 R75, RZ, RZ, 0x3f ;  /* 0x0000003fff4b7424 */ /* 0x000fe200078e00ff */
[----:B------:R-:W-:Y:S01]  /*0290*/  UISETP.NE.AND.EX UP0, UPT, UR11, URZ, UPT, UP0 ;  /* 0x000000ff0b00728c */ /* 0x000fe2000bf05300 */
[----:B------:R-:W-:Y:S01]  /*02a0*/  IMAD.MOV.U32 R84, RZ, RZ, RZ ;  /* 0x000000ffff547224 */ /* 0x000fe200078e00ff */
[----:B0-----:R2:W-:Y:S01]  /*02b0*/  STL.64 [R1+0x58], R68 ;  /* 0x0000584401007387 */ /* 0x0015e20000100a00 */
[----:B------:R-:W-:-:S02]  /*02c0*/  IMAD.X R79, RZ, RZ, R79, P0 ;  /* 0x000000ffff4f7224 */ /* 0x000fc400000e064f */
[----:B------:R-:W-:Y:S01]  /*02d0*/  IMAD.MOV.U32 R86, RZ, RZ, R80 ;  /* 0x000000ffff567224 */ /* 0x000fe200078e0050 */
[----:B------:R2:W-:Y:S01]  /*02e0*/  STL.64 [R1], R76 ;  /* 0x0000004c01007387 */ /* 0x0005e20000100a00 */
[----:B------:R-:W-:Y:S02]  /*02f0*/  IMAD.MOV.U32 R85, RZ, RZ, R81 ;  /* 0x000000ffff557224 */ /* 0x000fe400078e0051 */
[----:B------:R-:W-:Y:S05]  /*0300*/  BRA.U !UP0, `(.L_x_1) ;  /* 0x0000006d081c7547 */ /* 0x000fea000b800000 */
[----:B--2---:R-:W0:Y:S01]  /*0310*/  S2R R4, SR_TID.X ;  /* 0x0000000000047919 */ /* 0x004e220000002100 */
[----:B------:R-:W0:Y:S01]  /*0320*/  S2UR UR9, SR_CTAID.X ;  /* 0x00000000000979c3 */ /* 0x000e220000002500 */
[----:B------:R-:W-:Y:S01]  /*0330*/  UMOV UR5, URZ ;  /* 0x000000ff00057c82 */ /* 0x000fe20008000000 */
[----:B------:R-:W1:Y:S01]  /*0340*/  LDCU.64 UR16, c[0x0][0x388] ;  /* 0x00007100ff1077ac */ /* 0x000e620008000a00 */
[----:B------:R-:W-:Y:S01]  /*0350*/  BSSY.RECONVERGENT B0, `(.L_x_2) ;  /* 0x00006c0000007945 */ /* 0x000fe20003800200 */
[----:B------:R-:W-:Y:S01]  /*0360*/  IMAD.MOV.U32 R88, RZ, RZ, 0x40 ;  /* 0x00000040ff587424 */ /* 0x000fe200078e00ff */
[----:B------:R-:W-:Y:S01]  /*0370*/  UIMAD.WIDE.U32 UR14, UR4, UR10, UR4 ;  /* 0x0000000a040e72a5 */ /* 0x000fe2000f8e0004 */
[----:B------:R-:W-:Y:S02]  /*0380*/  IMAD.MOV.U32 R87, RZ, RZ, RZ ;  /* 0x000000ffff577224 */ /* 0x000fe400078e00ff */
[----:B------:R-:W0:Y:S01]  /*0390*/  LDC R5, c[0x0][0x360] ;  /* 0x0000d800ff057b82 */ /* 0x000e220000000800 */
[----:B------:R-:W-:Y:S01]  /*03a0*/  UMOV UR6, 0xa ;  /* 0x0000000a00067882 */ /* 0x000fe20000000000 */
[----:B------:R-:W-:Y:S01]  /*03b0*/  UIMAD UR5, UR4, UR11, UR15 ;  /* 0x0000000b040572a4 */ /* 0x000fe2000f8e020f */
[----:B------:R-:W-:Y:S01]  /*03c0*/  IMAD.MOV.U32 R86, RZ, RZ, R80 ;  /* 0x000000ffff567224 */ /* 0x000fe200078e0050 */
[----:B------:R-:W-:Y:S01]  /*03d0*/  UMOV UR7, 0x0 ;  /* 0x0000000000077882 */ /* 0x000fe20000000000 */
[----:B------:R-:W-:Y:S01]  /*03e0*/  UIMAD UR8, UR11, 0xa, URZ ;  /* 0x0000000a0b0878a4 */ /* 0x000fe2000f8e02ff */
[----:B------:R-:W-:Y:S01]  /*03f0*/  IMAD.U32 R3, RZ, RZ, UR15 ;  /* 0x0000000fff037e24 */ /* 0x000fe2000f8e00ff */
[----:B------:R-:W-:Y:S01]  /*0400*/  UIMAD.WIDE.U32 UR6, UR10, 0xa, UR6 ;  /* 0x0000000a0a0678a5 */ /* 0x000fe2000f8e0006 */
[----:B------:R-:W-:Y:S01]  /*0410*/  IMAD.U32 R3, RZ, RZ, UR5 ;  /* 0x00000005ff037e24 */ /* 0x000fe2000f8e00ff */
[----:B------:R-:W2:Y:S01]  /*0420*/  LDCU.64 UR18, c[0x0][0x390] ;  /* 0x00007200ff1277ac */ /* 0x000ea20008000a00 */
[----:B------:R-:W-:-:S02]  /*0430*/  IMAD.U32 R2, RZ, RZ, UR14 ;  /* 0x0000000eff027e24 */ /* 0x000fc4000f8e00ff */
[----:B------:R-:W-:Y:S01]  /*0440*/  IMAD.MOV.U32 R85, RZ, RZ, R81 ;  /* 0x000000ffff557224 */ /* 0x000fe200078e0051 */
[----:B------:R-:W-:Y:S01]  /*0450*/  UIADD3 UR5, UPT, UPT, UR7, UR8, URZ ;  /* 0x0000000807057290 */ /* 0x000fe2000fffe0ff */
[----:B------:R-:W-:Y:S02]  /*0460*/  IMAD.MOV.U32 R89, RZ, RZ, 0x40 ;  /* 0x00000040ff597424 */ /* 0x000fe400078e00ff */
[----:B------:R-:W-:Y:S02]  /*0470*/  IMAD.MOV.U32 R90, RZ, RZ, RZ ;  /* 0x000000ffff5a7224 */ /* 0x000fe400078e00ff */
[----:B0-----:R-:W-:Y:S02]  /*0480*/  IMAD R5, R5, UR9, R4 ;  /* 0x0000000905057c24 */ /* 0x001fe4000f8e0204 */
[----:B--2---:R-:W-:-:S03]  /*0490*/  IMAD.U32 R83, RZ, RZ, UR18 ;  /* 0x00000012ff537e24 */ /* 0x004fc6000f8e00ff */
[----:B------:R-:W-:Y:S01]  /*04a0*/  SHF.R.S32.HI R4, RZ, 0x1f, R5 ;  /* 0x0000001fff047819 */ /* 0x000fe20000011405 */
[----:B------:R-:W-:-:S04]  /*04b0*/  IMAD.WIDE.U32 R2, R5, UR6, R2 ;  /* 0x0000000605027c25 */ /* 0x000fc8000f8e0002 */
[----:B------:R-:W-:Y:S01]  /*04c0*/  IMAD R5, R5, UR5, RZ ;  /* 0x0000000505057c24 */ /* 0x000fe2000f8e02ff */
[----:B-1----:R-:W-:Y:S01]  /*04d0*/  IADD3 R84, P0, PT, R2, UR16, RZ ;  /* 0x0000001002547c10 */ /* 0x002fe2000ff1e0ff */
[----:B------:R-:W-:Y:S02]  /*04e0*/  IMAD.U32 R82, RZ, RZ, UR19 ;  /* 0x00000013ff527e24 */ /* 0x000fe4000f8e00ff */
[----:B------:R-:W-:-:S05]  /*04f0*/  IMAD R5, R4, UR6, R5 ;  /* 0x0000000604057c24 */ /* 0x000fca000f8e0205 */
[----:B------:R-:W-:-:S07]  /*0500*/  IADD3.X R75, PT, PT, R3, UR17, R5, P0, !PT ;  /* 0x00000011034b7c10 */ /* 0x000fce00087fe405 */
.L_x_17:
[----:B------:R-:W-:Y:S01]  /*0510*/  ISETP.NE.U32.AND P0, PT, R89, 0x40, PT ;  /* 0x000000405900780c */ /* 0x000fe20003f05070 */
[----:B------:R-:W-:Y:S01]  /*0520*/  BSSY.RECONVERGENT B1, `(.L_x_3) ;  /* 0x000069f000017945 */ /* 0x000fe20003800200 */
[----:B------:R-:W-:Y:S02]  /*0530*/  ISETP.LT.U32.AND P1, PT, R83, 0x40, PT ;  /* 0x000000405300780c */ /* 0x000fe40003f21070 */
[----:B------:R-:W-:-:S04]  /*0540*/  ISETP.NE.AND.EX P0, PT, R90, RZ, PT, P0 ;  /* 0x000000ff5a00720c */ /* 0x000fc80003f05300 */
[----:B------:R-:W-:-:S13]  /*0550*/  ISETP.LT.U32.OR.EX P0, PT, R82, RZ, P0, P1 ;  /* 0x000000ff5200720c */ /* 0x000fda0000701510 */
[----:B0123--:R-:W-:Y:S05]  /*0560*/  @P0 BRA `(.L_x_4) ;  /* 0x0000003000880947 */ /* 0x00ffea0003800000 */
[----:B------:R-:W2:Y:S04]  /*0570*/  LDL.64 R2, [R1+0x60] ;  /* 0x0000600001027983 */ /* 0x000ea80000100a00 */
[----:B------:R-:W3:Y:S04]  /*0580*/  LDL.64 R6, [R1+0x68] ;  /* 0x0000680001067983 */ /* 0x000ee80000100a00 */
[----:B------:R-:W4:Y:S04]  /*0590*/  LDL.64 R8, [R1+0x70] ;  /* 0x0000700001087983 */ /* 0x000f280000100a00 */
[----:B------:R-:W5:Y:S01]  /*05a0*/  LDL.64 R4, [R1+0x78] ;  /* 0x0000780001047983 */ /* 0x000f620000100a00 */
[----:B------:R-:W-:-:S02]  /*05b0*/  IMAD.MOV.U32 R89, RZ, RZ, RZ ;  /* 0x000000ffff597224 */ /* 0x000fc400078e00ff */
[----:B------:R-:W-:Y:S02]  /*05c0*/  IMAD.MOV.U32 R68, RZ, RZ, R84 ;  /* 0x000000ffff447224 */ /* 0x000fe400078e0054 */
[----:B------:R-:W-:Y:S02]  /*05d0*/  IMAD.MOV.U32 R69, RZ, RZ, R75 ;  /* 0x000000ffff457224 */ /* 0x000fe400078e004b */
[----:B--2---:R-:W-:Y:S02]  /*05e0*/  IMAD.MOV.U32 R96, RZ, RZ, R3 ;  /* 0x000000ffff607224 */ /* 0x004fe400078e0003 */
[----:B------:R-:W-:Y:S02]  /*05f0*/  IMAD.MOV.U32 R91, RZ, RZ, R2 ;  /* 0x000000ffff5b7224 */ /* 0x000fe400078e0002 */
[----:B---3--:R-:W-:Y:S02]  /*0600*/  IMAD.MOV.U32 R97, RZ, RZ, R7 ;  /* 0x000000ffff617224 */ /* 0x008fe400078e0007 */
[----:B------:R-:W-:-:S02]  /*0610*/  IMAD.MOV.U32 R94, RZ, RZ, R6 ;  /* 0x000000ffff5e7224 */ /* 0x000fc400078e0006 */
[----:B----4-:R-:W-:Y:S02]  /*0620*/  IMAD.MOV.U32 R92, RZ, RZ, R9 ;  /* 0x000000ffff5c7224 */ /* 0x010fe400078e0009 */
[----:B------:R-:W-:Y:S02]  /*0630*/  IMAD.MOV.U32 R95, RZ, RZ, R8 ;  /* 0x000000ffff5f7224 */ /* 0x000fe400078e0008 */
[----:B-----5:R-:W-:Y:S02]  /*0640*/  IMAD.MOV.U32 R90, RZ, RZ, R5 ;  /* 0x000000ffff5a7224 */ /* 0x020fe400078e0005 */
[----:B------:R-:W-:-:S07]  /*0650*/  IMAD.MOV.U32 R93, RZ, RZ, R4 ;  /* 0x000000ffff5d7224 */ /* 0x000fce00078e0004 */
.L_x_7:
[----:B------:R-:W-:Y:S01]  /*0660*/  ISETP.NE.AND P0, PT, R89, RZ, PT ;  /* 0x000000ff5900720c */ /* 0x000fe20003f05270 */
[----:B------:R-:W-:Y:S02]  /*0670*/  IMAD.MOV.U32 R99, RZ, RZ, R47 ;  /* 0x000000ffff637224 */ /* 0x000fe400078e002f */
[----:B------:R-:W-:-:S10]  /*0680*/  IMAD.MOV.U32 R98, RZ, RZ, R46 ;  /* 0x000000ffff627224 */ /* 0x000fd400078e002e */
[----:B------:R-:W-:Y:S05]  /*0690*/  @P0 BRA `(.L_x_5) ;  /* 0x0000001400980947 */ /* 0x000fea0003800000 */
[----:B------:R-:W0:Y:S01]  /*06a0*/  LDC.64 R46, c[0x4][RZ] ;  /* 0x01000000ff2e7b82 */ /* 0x000e220000000a00 */
[----:B------:R-:W2:Y:S04]  /*06b0*/  LDG.E.U8 R50, desc[UR12][R68.64] ;  /* 0x0000000c44327981 */ /* 0x000ea8000c1e1100 */
[----:B------:R-:W2:Y:S04]  /*06c0*/  LDG.E.U8 R55, desc[UR12][R68.64+0x1] ;  /* 0x0000010c44377981 */ /* 0x000ea8000c1e1100 */
[----:B------:R-:W3:Y:S04]  /*06d0*/  LDG.E.U8 R60, desc[UR12][R68.64+0x2] ;  /* 0x0000020c443c7981 */ /* 0x000ee8000c1e1100 */
[----:B------:R-:W4:Y:S04]  /*06e0*/  LDG.E.U8 R104, desc[UR12][R68.64+0x3] ;  /* 0x0000030c44687981 */ /* 0x000f28000c1e1100 */
[----:B------:R-:W5:Y:S04]  /*06f0*/  LDG.E.U8 R101, desc[UR12][R68.64+0x4] ;  /* 0x0000040c44657981 */ /* 0x000f68000c1e1100 */
[----:B------:R-:W5:Y:S01]  /*0700*/  LDG.E.U8 R102, desc[UR12][R68.64+0x5] ;  /* 0x0000050c44667981 */ /* 0x000f62000c1e1100 */
[----:B0-----:R-:W-:-:S03]  /*0710*/  IMAD.WIDE.U32 R46, RZ, 0x4, R46 ;  /* 0x00000004ff2e7825 */ /* 0x001fc600078e002e */
[----:B------:R-:W5:Y:S04]  /*0720*/  LDG.E.U8 R99, desc[UR12][R68.64+0x6] ;  /* 0x0000060c44637981 */ /* 0x000f68000c1e1100 */
[----:B------:R-:W5:Y:S04]  /*0730*/  LDG.E.CONSTANT R110, desc[UR12][R46.64] ;  /* 0x0000000c2e6e7981 */ /* 0x000f68000c1e9900 */
[----:B------:R-:W5:Y:S04]  /*0740*/  LDG.E.U8 R59, desc[UR12][R68.64+0x7] ;  /* 0x0000070c443b7981 */ /* 0x000f68000c1e1100 */
[----:B------:R-:W5:Y:S04]  /*0750*/  LDG.E.CONSTANT R54, desc[UR12][R46.64+0x4] ;  /* 0x0000040c2e367981 */ /* 0x000f68000c1e9900 */
[----:B------:R-:W5:Y:S04]  /*0760*/  LDG.E.U8 R100, desc[UR12][R68.64+0x8] ;  /* 0x0000080c44647981 */ /* 0x000f68000c1e1100 */
[----:B------:R-:W5:Y:S04]  /*0770*/  LDG.E.U8 R53, desc[UR12][R68.64+0x9] ;  /* 0x0000090c44357981 */ /* 0x000f68000c1e1100 */
[----:B------:R-:W5:Y:S04]  /*0780*/  LDG.E.U8 R98, desc[UR12][R68.64+0xa] ;  /* 0x00000a0c44627981 */ /* 0x000f68000c1e1100 */
        /* <DEDUP_REMOVED lines=9> */
[----:B------:R-:W5:Y:S01]  /*0820*/  LDG.E.U8 R49, desc[UR12][R68.64+0x12] ;  /* 0x0000120c44317981 */ /* 0x000f62000c1e1100 */
[----:B------:R-:W-:-:S02]  /*0830*/  SHF.L.W.U32.HI R106, R95, 0x1a, R95 ;  /* 0x0000001a5f6a7819 */ /* 0x000fc40000010e5f */
[C-C-:B------:R-:W-:Y:S01]  /*0840*/  SHF.L.W.U32.HI R109, R95.reuse, 0x15, R95.reuse ;  /* 0x000000155f6d7819 */ /* 0x140fe20000010e5f */
[----:B------:R-:W5:Y:S01]  /*0850*/  LDG.E.U8 R56, desc[UR12][R68.64+0x13] ;  /* 0x0000130c44387981 */ /* 0x000f62000c1e1100 */
[----:B------:R-:W-:-:S03]  /*0860*/  SHF.L.W.U32.HI R108, R95, 0x7, R95 ;  /* 0x000000075f6c7819 */ /* 0x000fc60000010e5f */
[----:B------:R-:W5:Y:S01]  /*0870*/  LDG.E.CONSTANT R107, desc[UR12][R46.64+0x10] ;  /* 0x0000100c2e6b7981 */ /* 0x000f62000c1e9900 */
[----:B------:R-:W-:-:S03]  /*0880*/  LOP3.LUT R109, R108, R106, R109, 0x96, !PT ;  /* 0x0000006a6c6d7212 */ /* 0x000fc600078e966d */
[----:B------:R-:W5:Y:S04]  /*0890*/  LDG.E.U8 R108, desc[UR12][R68.64+0x14] ;  /* 0x0000140c446c7981 */ /* 0x000f68000c1e1100 */
[----:B------:R-:W5:Y:S04]  /*08a0*/  LDG.E.U8 R111, desc[UR12][R68.64+0x17] ;  /* 0x0000170c446f7981 */ /* 0x000f68000c1e1100 */
[----:B------:R-:W5:Y:S01]  /*08b0*/  LDG.E.CONSTANT R114, desc[UR12][R46.64+0x14] ;  /* 0x0000140c2e727981 */ /* 0x000f62000c1e9900 */
[----:B--2---:R-:W-:Y:S01]  /*08c0*/  IMAD R55, R50, 0x100, R55 ;  /* 0x0000010032377824 */ /* 0x004fe200078e0237 */
[----:B------:R-:W-:-:S03]  /*08d0*/  LOP3.LUT R50, R92, R95, R93, 0xe2, !PT ;  /* 0x0000005f5c327212 */ /* 0x000fc600078ee25d */
[----:B---3--:R-:W-:Y:S01]  /*08e0*/  IMAD R55, R55, 0x100, R60 ;  /* 0x0000010037377824 */ /* 0x008fe200078e023c */
[----:B------:R-:W-:-:S03]  /*08f0*/  IADD3 R109, PT, PT, R50, R90, R109 ;  /* 0x0000005a326d7210 */ /* 0x000fc60007ffe06d */
[----:B----4-:R-:W-:Y:S02]  /*0900*/  IMAD.U32 R60, R55, 0x100, R104 ;  /* 0x00000100373c7824 */ /* 0x010fe400078e0068 */
[----:B------:R-:W2:Y:S03]  /*0910*/  LDG.E.U8 R55, desc[UR12][R68.64+0x15] ;  /* 0x0000150c44377981 */ /* 0x000ea6000c1e1100 */
[----:B-----5:R-:W-:Y:S01]  /*0920*/  IADD3 R90, PT, PT, R60, R109, R110 ;  /* 0x0000006d3c5a7210 */ /* 0x020fe20007ffe06e */
[----:B------:R-:W-:Y:S01]  /*0930*/  IMAD R102, R101, 0x100, R102 ;  /* 0x0000010065667824 */ /* 0x000fe200078e0266 */
[----:B------:R-:W3:Y:S03]  /*0940*/  LDG.E.U8 R109, desc[UR12][R68.64+0x16] ;  /* 0x0000160c446d7981 */ /* 0x000ee6000c1e1100 */
[----:B------:R-:W-:Y:S01]  /*0950*/  IMAD.IADD R50, R90, 0x1, R97 ;  /* 0x000000015a327824 */ /* 0x000fe200078e0261 */
[----:B------:R-:W4:Y:S04]  /*0960*/  LDG.E.U8 R110, desc[UR12][R68.64+0x1e] ;  /* 0x00001e0c446e7981 */ /* 0x000f28000c1e1100 */
[----:B------:R-:W-:-:S02]  /*0970*/  SHF.L.W.U32.HI R97, R50, 0x1a, R50 ;  /* 0x0000001a32617819 */ /* 0x000fc40000010e32 */
[C-C-:B------:R-:W-:Y:S02]  /*0980*/  SHF.L.W.U32.HI R104, R50.reuse, 0x15, R50.reuse ;  /* 0x0000001532687819 */ /* 0x140fe40000010e32 */
[----:B------:R-:W-:Y:S01]  /*0990*/  SHF.L.W.U32.HI R106, R50, 0x7, R50 ;  /* 0x00000007326a7819 */ /* 0x000fe20000010e32 */
[----:B------:R-:W-:Y:S01]  /*09a0*/  IMAD R102, R102, 0x100, R99 ;  /* 0x0000010066667824 */ /* 0x000fe200078e0263 */
[----:B------:R-:W-:Y:S01]  /*09b0*/  SHF.L.W.U32.HI R101, R91, 0xa, R91 ;  /* 0x0000000a5b657819 */ /* 0x000fe20000010e5b */
[----:B------:R-:W5:Y:S01]  /*09c0*/  LDG.E.U8 R99, desc[UR12][R68.64+0x18] ;  /* 0x0000180c44637981 */ /* 0x000f62000c1e1100 */
[----:B------:R-:W-:Y:S02]  /*09d0*/  LOP3.LUT R104, R106, R97, R104, 0x96, !PT ;  /* 0x000000616a687212 */ /* 0x000fe400078e9668 */
[----:B------:R-:W-:Y:S01]  /*09e0*/  LOP3.LUT R97, R95, R50, R92, 0xe2, !PT ;  /* 0x000000325f617212 */ /* 0x000fe200078ee25c */
[----:B------:R-:W-:Y:S01]  /*09f0*/  IMAD.U32 R59, R102, 0x100, R59 ;  /* 0x00000100663b7824 */ /* 0x000fe200078e003b */
[----:B------:R-:W4:Y:S02]  /*0a00*/  LDG.E.U8 R106, desc[UR12][R68.64+0x1f] ;  /* 0x00001f0c446a7981 */ /* 0x000f24000c1e1100 */
[----:B------:R-:W-:-:S04]  /*0a10*/  IADD3 R93, PT, PT, R97, R93, R104 ;  /* 0x0000005d615d7210 */ /* 0x000fc80007ffe068 */
[----:B------:R-:W-:Y:S02]  /*0a20*/  IADD3 R93, PT, PT, R59, R93, R54 ;  /* 0x0000005d3b5d7210 */ /* 0x000fe40007ffe036 */
[C-C-:B------:R-:W-:Y:S01]  /*0a30*/  SHF.L.W.U32.HI R97, R91.reuse, 0x1e, R91.reuse ;  /* 0x0000001e5b617819 */ /* 0x140fe20000010e5b */
[----:B------:R-:W5:Y:S01]  /*0a40*/  LDG.E.U8 R54, desc[UR12][R68.64+0x19] ;  /* 0x0000190c44367981 */ /* 0x000f62000c1e1100 */
[----:B------:R-:W-:Y:S01]  /*0a50*/  SHF.L.W.U32.HI R102, R91, 0x13, R91 ;  /* 0x000000135b667819 */ /* 0x000fe20000010e5b */
[----:B------:R-:W-:-:S03]  /*0a60*/  IMAD.IADD R116, R93, 0x1, R94 ;  /* 0x000000015d747824 */ /* 0x000fc600078e025e */
[----:B------:R-:W-:Y:S02]  /*0a70*/  LOP3.LUT R97, R101, R97, R102, 0x96, !PT ;  /* 0x0000006165617212 */ /* 0x000fe400078e9666 */
[C-C-:B------:R-:W-:Y:S01]  /*0a80*/  SHF.L.W.U32.HI R102, R116.reuse, 0x1a, R116.reuse ;  /* 0x0000001a74667819 */ /* 0x140fe20000010e74 */
[----:B------:R-:W4:Y:S01]  /*0a90*/  LDG.E.U8 R101, desc[UR12][R68.64+0x1a] ;  /* 0x00001a0c44657981 */ /* 0x000f22000c1e1100 */
[C-C-:B------:R-:W-:Y:S02]  /*0aa0*/  SHF.L.W.U32.HI R113, R116.reuse, 0x15, R116.reuse ;  /* 0x0000001574717819 */ /* 0x140fe40000010e74 */
[----:B------:R-:W-:-:S04]  /*0ab0*/  SHF.L.W.U32.HI R104, R116, 0x7, R116 ;  /* 0x0000000774687819 */ /* 0x000fc80000010e74 */
[----:B------:R-:W-:Y:S02]  /*0ac0*/  LOP3.LUT R113, R104, R102, R113, 0x96, !PT ;  /* 0x0000006668717212 */ /* 0x000fe400078e9671 */
[----:B------:R-:W4:Y:S01]  /*0ad0*/  LDG.E.U8 R102, desc[UR12][R68.64+0x1b] ;  /* 0x00001b0c44667981 */ /* 0x000f22000c1e1100 */
[----:B------:R-:W-:-:S03]  /*0ae0*/  IMAD R115, R100, 0x100, R53 ;  /* 0x0000010064737824 */ /* 0x000fc600078e0235 */
[----:B------:R-:W4:Y:S01]  /*0af0*/  LDG.E.CONSTANT R53, desc[UR12][R46.64+0x18] ;  /* 0x0000180c2e357981 */ /* 0x000f22000c1e9900 */
[----:B------:R-:W-:Y:S01]  /*0b00*/  IMAD R117, R115, 0x100, R98 ;  /* 0x0000010073757824 */ /* 0x000fe200078e0262 */
[----:B------:R-:W-:Y:S02]  /*0b10*/  LOP3.LUT R115, R96, R94, R91, 0xe8, !PT ;  /* 0x0000005e60737212 */ /* 0x000fe400078ee85b */
[----:B------:R-:W4:Y:S02]  /*0b20*/  LDG.E.U8 R98, desc[UR12][R68.64+0x1c] ;  /* 0x00001c0c44627981 */ /* 0x000f24000c1e1100 */
[----:B------:R-:W-:Y:S02]  /*0b30*/  IADD3 R115, PT, PT, R115, R97, R90 ;  /* 0x0000006173737210 */ /* 0x000fe40007ffe05a */
[----:B------:R-:W4:Y:S01]  /*0b40*/  LDG.E.U8 R97, desc[UR12][R68.64+0x1d] ;  /* 0x00001d0c44617981 */ /* 0x000f22000c1e1100 */
[----:B------:R-:W-:Y:S01]  /*0b50*/  LOP3.LUT R94, R50, R116, R95, 0xe2, !PT ;  /* 0x00000074325e7212 */ /* 0x000fe200078ee25f */
[----:B------:R-:W-:-:S02]  /*0b60*/  IMAD.U32 R58, R117, 0x100, R58 ;  /* 0x00000100753a7824 */ /* 0x000fc400078e003a */
[----:B------:R-:W-:Y:S01]  /*0b70*/  IMAD R52, R52, 0x100, R103 ;  /* 0x0000010034347824 */ /* 0x000fe200078e0267 */
[----:B------:R-:W-:Y:S01]  /*0b80*/  IADD3 R94, PT, PT, R94, R92, R113 ;  /* 0x0000005c5e5e7210 */ /* 0x000fe20007ffe071 */
[----:B------:R-:W4:Y:S01]  /*0b90*/  LDG.E.U8 R100, desc[UR12][R68.64+0x21] ;  /* 0x0000210c44647981 */ /* 0x000f22000c1e1100 */
[C-C-:B------:R-:W-:Y:S02]  /*0ba0*/  SHF.L.W.U32.HI R90, R115.reuse, 0x1e, R115.reuse ;  /* 0x0000001e735a7819 */ /* 0x140fe40000010e73 */
[C-C-:B------:R-:W-:Y:S01]  /*0bb0*/  SHF.L.W.U32.HI R113, R115.reuse, 0x13, R115.reuse ;  /* 0x0000001373717819 */ /* 0x140fe20000010e73 */
[----:B------:R-:W4:Y:S01]  /*0bc0*/  LDG.E.U8 R104, desc[UR12][R68.64+0x22] ;  /* 0x0000220c44687981 */ /* 0x000f22000c1e1100 */
[----:B------:R-:W-:Y:S02]  /*0bd0*/  SHF.L.W.U32.HI R92, R115, 0xa, R115 ;  /* 0x0000000a735c7819 */ /* 0x000fe40000010e73 */
[----:B------:R-:W-:Y:S01]  /*0be0*/  IADD3 R117, PT, PT, R58, R94, R105 ;  /* 0x0000005e3a757210 */ /* 0x000fe20007ffe069 */
[----:B------:R-:W4:Y:S01]  /*0bf0*/  LDG.E.CONSTANT R103, desc[UR12][R46.64+0x20] ;  /* 0x0000200c2e677981 */ /* 0x000f22000c1e9900 */
[----:B------:R-:W-:-:S02]  /*0c00*/  LOP3.LUT R90, R92, R90, R113, 0x96, !PT ;  /* 0x0000005a5c5a7212 */ /* 0x000fc400078e9671 */
[----:B------:R-:W-:Y:S01]  /*0c10*/  LOP3.LUT R94, R91, R96, R115, 0xe8, !PT ;  /* 0x000000605b5e7212 */ /* 0x000fe200078ee873 */
[----:B------:R-:W-:Y:S01]  /*0c20*/  IMAD.IADD R113, R117, 0x1, R96 ;  /* 0x0000000175717824 */ /* 0x000fe200078e0260 */
[----:B------:R-:W4:Y:S04]  /*0c30*/  LDG.E.U8 R105, desc[UR12][R68.64+0x20] ;  /* 0x0000200c44697981 */ /* 0x000f28000c1e1100 */
[----:B------:R-:W4:Y:S01]  /*0c40*/  LDG.E.CONSTANT R96, desc[UR12][R46.64+0x1c] ;  /* 0x00001c0c2e607981 */ /* 0x000f22000c1e9900 */
[----:B------:R-:W-:Y:S01]  /*0c50*/  IMAD R52, R52, 0x100, R51 ;  /* 0x0000010034347824 */ /* 0x000fe200078e0233 */
[----:B------:R-:W-:Y:S02]  /*0c60*/  IADD3 R94, PT, PT, R94, R90, R93 ;  /* 0x0000005a5e5e7210 */ /* 0x000fe40007ffe05d */
[C---:B------:R-:W-:Y:S01]  /*0c70*/  SHF.L.W.U32.HI R92, R113.reuse, 0x7, R113 ;  /* 0x00000007715c7819 */ /* 0x040fe20000010e71 */
[----:B------:R-:W-:Y:S01]  /*0c80*/  IMAD.U32 R57, R52, 0x100, R57 ;  /* 0x0000010034397824 */ /* 0x000fe200078e0039 */
[C-C-:B------:R-:W-:Y:S01]  /*0c90*/  SHF.L.W.U32.HI R90, R113.reuse, 0x1a, R113.reuse ;  /* 0x0000001a715a7819 */ /* 0x140fe20000010e71 */
[----:B------:R-:W4:Y:S01]  /*0ca0*/  LDG.E.U8 R52, desc[UR12][R68.64+0x23] ;  /* 0x0000230c44347981 */ /* 0x000f22000c1e1100 */
[----:B------:R-:W-:-:S03]  /*0cb0*/  SHF.L.W.U32.HI R93, R113, 0x15, R113 ;  /* 0x00000015715d7819 */ /* 0x000fc60000010e71 */
[----:B------:R-:W4:Y:S01]  /*0cc0*/  LDG.E.U8 R51, desc[UR12][R68.64+0x24] ;  /* 0x0000240c44337981 */ /* 0x000f22000c1e1100 */
[----:B------:R-:W-:Y:S02]  /*0cd0*/  LOP3.LUT R90, R92, R90, R93, 0x96, !PT ;  /* 0x0000005a5c5a7212 */ /* 0x000fe400078e965d */
[----:B------:R-:W-:Y:S02]  /*0ce0*/  LOP3.LUT R92, R116, R113, R50, 0xe2, !PT ;  /* 0x00000071745c7212 */ /* 0x000fe400078ee232 */
[----:B------:R-:W-:Y:S02]  /*0cf0*/  SHF.L.W.U32.HI R93, R94, 0x13, R94 ;  /* 0x000000135e5d7819 */ /* 0x000fe40000010e5e */
[----:B------:R-:W-:Y:S02]  /*0d00*/  IADD3 R118, PT, PT, R92, R95, R90 ;  /* 0x0000005f5c767210 */ /* 0x000fe40007ffe05a */
[C-C-:B------:R-:W-:Y:S02]  /*0d10*/  SHF.L.W.U32.HI R92, R94.reuse, 0xa, R94.reuse ;  /* 0x0000000a5e5c7819 */ /* 0x140fe40000010e5e */
[----:B------:R-:W-:-:S02]  /*0d20*/  SHF.L.W.U32.HI R90, R94, 0x1e, R94 ;  /* 0x0000001e5e5a7819 */ /* 0x000fc40000010e5e */
[----:B------:R-:W-:Y:S02]  /*0d30*/  IADD3 R112, PT, PT, R57, R118, R112 ;  /* 0x0000007639707210 */ /* 0x000fe40007ffe070 */
[----:B------:R-:W-:Y:S02]  /*0d40*/  LOP3.LUT R90, R92, R90, R93, 0x96, !PT ;  /* 0x0000005a5c5a7212 */ /* 0x000fe400078e965d */
[----:B------:R-:W4:Y:S01]  /*0d50*/  LDG.E.U8 R92, desc[UR12][R68.64+0x25] ;  /* 0x0000250c445c7981 */ /* 0x000f22000c1e1100 */
[----:B------:R-:W-:Y:S01]  /*0d60*/  LOP3.LUT R95, R115, R91, R94, 0xe8, !PT ;  /* 0x0000005b735f7212 */ /* 0x000fe200078ee85e */
[----:B------:R-:W-:Y:S02]  /*0d70*/  IMAD.IADD R118, R112, 0x1, R91 ;  /* 0x0000000170767824 */ /* 0x000fe400078e025b */
[----:B------:R-:W4:Y:S04]  /*0d80*/  LDG.E.U8 R91, desc[UR12][R68.64+0x26] ;  /* 0x0000260c445b7981 */ /* 0x000f28000c1e1100 */
[----:B------:R-:W4:Y:S01]  /*0d90*/  LDG.E.U8 R93, desc[UR12][R68.64+0x27] ;  /* 0x0000270c445d7981 */ /* 0x000f22000c1e1100 */
[----:B------:R-:W-:-:S02]  /*0da0*/  IADD3 R95, PT, PT, R95, R90, R117 ;  /* 0x0000005a5f5f7210 */ /* 0x000fc40007ffe075 */
[C-C-:B------:R-:W-:Y:S02]  /*0db0*/  SHF.L.W.U32.HI R90, R118.reuse, 0x1a, R118.reuse ;  /* 0x0000001a765a7819 */ /* 0x140fe40000010e76 */
[C-C-:B------:R-:W-:Y:S02]  /*0dc0*/  SHF.L.W.U32.HI R117, R118.reuse, 0x15, R118.reuse ;  /* 0x0000001576757819 */ /* 0x140fe40000010e76 */
[----:B------:R-:W-:-:S04]  /*0dd0*/  SHF.L.W.U32.HI R119, R118, 0x7, R118 ;  /* 0x0000000776777819 */ /* 0x000fc80000010e76 */
[----:B------:R-:W-:Y:S02]  /*0de0*/  LOP3.LUT R117, R119, R90, R117, 0x96, !PT ;  /* 0x0000005a77757212 */ /* 0x000fe400078e9675 */
[----:B------:R-:W4:Y:S01]  /*0df0*/  LDG.E.CONSTANT R90, desc[UR12][R46.64+0x24] ;  /* 0x0000240c2e5a7981 */ /* 0x000f22000c1e9900 */
[----:B------:R-:W-:Y:S01]  /*0e00*/  LOP3.LUT R119, R113, R118, R116, 0xe2, !PT ;  /* 0x0000007671777212 */ /* 0x000fe200078ee274 */
[----:B------:R-:W-:Y:S01]  /*0e10*/  IMAD R120, R45, 0x100, R48 ;  /* 0x000001002d787824 */ /* 0x000fe200078e0230 */
[----:B------:R-:W-:Y:S02]  /*0e20*/  SHF.L.W.U32.HI R48, R95, 0x13, R95 ;  /* 0x000000135f307819 */ /* 0x000fe40000010e5f */
[----:B------:R-:W-:Y:S02]  /*0e30*/  IADD3 R117, PT, PT, R119, R50, R117 ;  /* 0x0000003277757210 */ /* 0x000fe40007ffe075 */
[C-C-:B------:R-:W-:Y:S02]  /*0e40*/  SHF.L.W.U32.HI R45, R95.reuse, 0x1e, R95.reuse ;  /* 0x0000001e5f2d7819 */ /* 0x140fe40000010e5f */
[----:B------:R-:W-:Y:S01]  /*0e50*/  SHF.L.W.U32.HI R50, R95, 0xa, R95 ;  /* 0x0000000a5f327819 */ /* 0x000fe20000010e5f */
[----:B------:R-:W-:-:S02]  /*0e60*/  IMAD R121, R120, 0x100, R49 ;  /* 0x0000010078797824 */ /* 0x000fc400078e0231 */
[----:B------:R-:W4:Y:S01]  /*0e70*/  LDG.E.U8 R49, desc[UR12][R68.64+0x29] ;  /* 0x0000290c44317981 */ /* 0x000f22000c1e1100 */
[----:B------:R-:W-:-:S03]  /*0e80*/  LOP3.LUT R119, R50, R45, R48, 0x96, !PT ;  /* 0x0000002d32777212 */ /* 0x000fc600078e9630 */
[----:B------:R-:W4:Y:S04]  /*0e90*/  LDG.E.U8 R48, desc[UR12][R68.64+0x28] ;  /* 0x0000280c44307981 */ /* 0x000f28000c1e1100 */
[----:B------:R-:W4:Y:S01]  /*0ea0*/  LDG.E.U8 R45, desc[UR12][R68.64+0x2a] ;  /* 0x00002a0c442d7981 */ /* 0x000f22000c1e1100 */
[----:B------:R-:W-:-:S03]  /*0eb0*/  IMAD.U32 R56, R121, 0x100, R56 ;  /* 0x0000010079387824 */ /* 0x000fc600078e0038 */
[----:B------:R-:W4:Y:S02]  /*0ec0*/  LDG.E.U8 R50, desc[UR12][R68.64+0x2b] ;  /* 0x00002b0c44327981 */ /* 0x000f24000c1e1100 */
[----:B------:R-:W-:Y:S02]  /*0ed0*/  IADD3 R120, PT, PT, R56, R117, R107 ;  /* 0x0000007538787210 */ /* 0x000fe40007ffe06b */
[----:B------:R-:W-:Y:S01]  /*0ee0*/  LOP3.LUT R107, R94, R115, R95, 0xe8, !PT ;  /* 0x000000735e6b7212 */ /* 0x000fe200078ee85f */
[----:B------:R-:W4:Y:S03]  /*0ef0*/  LDG.E.U8 R117, desc[UR12][R68.64+0x34] ;  /* 0x0000340c44757981 */ /* 0x000f26000c1e1100 */
[----:B------:R-:W-:Y:S01]  /*0f00*/  IADD3 R112, PT, PT, R107, R119, R112 ;  /* 0x000000776b707210 */ /* 0x000fe20007ffe070 */
[----:B------:R-:W-:Y:S01]  /*0f10*/  IMAD.IADD R107, R115, 0x1, R120 ;  /* 0x00000001736b7824 */ /* 0x000fe200078e0278 */
[----:B------:R-:W4:Y:S04]  /*0f20*/  LDG.E.U8 R119, desc[UR12][R68.64+0x3d] ;  /* 0x00003d0c44777981 */ /* 0x000f28000c1e1100 */
[C---:B------:R-:W-:Y:S01]  /*0f30*/  SHF.L.W.U32.HI R115, R107.reuse, 0x7, R107 ;  /* 0x000000076b737819 */ /* 0x040fe20000010e6b */
[----:B--2---:R-:W-:Y:S01]  /*0f40*/  IMAD R122, R108, 0x100, R55 ;  /* 0x000001006c7a7824 */ /* 0x004fe200078e0237 */
[----:B------:R-:W-:-:S02]  /*0f50*/  SHF.L.W.U32.HI R55, R107, 0x1a, R107 ;  /* 0x0000001a6b377819 */ /* 0x000fc40000010e6b */
[----:B------:R-:W-:-:S04]  /*0f60*/  SHF.L.W.U32.HI R108, R107, 0x15, R107 ;  /* 0x000000156b6c7819 */ /* 0x000fc80000010e6b */
[----:B------:R-:W-:Y:S02]  /*0f70*/  LOP3.LUT R55, R115, R55, R108, 0x96, !PT ;  /* 0x0000003773377212 */ /* 0x000fe400078e966c */
[----:B------:R-:W-:-:S04]  /*0f80*/  LOP3.LUT R108, R118, R107, R113, 0xe2, !PT ;  /* 0x0000006b766c7212 */ /* 0x000fc800078ee271 */
[----:B------:R-:W-:Y:S01]  /*0f90*/  IADD3 R116, PT, PT, R108, R116, R55 ;  /* 0x000000746c747210 */ /* 0x000fe20007ffe037 */
[----:B---3--:R-:W-:Y:S01]  /*0fa0*/  IMAD R122, R122, 0x100, R109 ;  /* 0x000001007a7a7824 */ /* 0x008fe200078e026d */
[C-C-:B------:R-:W-:Y:S02]  /*0fb0*/  SHF.L.W.U32.HI R108, R112.reuse, 0x1e, R112.reuse ;  /* 0x0000001e706c7819 */ /* 0x140fe40000010e70 */
[--C-:B------:R-:W-:Y:S01]  /*0fc0*/  SHF.L.W.U32.HI R109, R112, 0x13, R112.reuse ;  /* 0x00000013706d7819 */ /* 0x100fe20000010e70 */
[----:B------:R-:W-:Y:S01]  /*0fd0*/  IMAD.U32 R55, R122, 0x100, R111 ;  /* 0x000001007a377824 */ /* 0x000fe200078e006f */
[----:B------:R-:W-:-:S04]  /*0fe0*/  SHF.L.W.U32.HI R111, R112, 0xa, R112 ;  /* 0x0000000a706f7819 */ /* 0x000fc80000010e70 */
[----:B------:R-:W-:Y:S02]  /*0ff0*/  LOP3.LUT R109, R111, R108, R109, 0x96, !PT ;  /* 0x0000006c6f6d7212 */ /* 0x000fe400078e966d */
[----:B------:R-:W-:Y:S02]  /*1000*/  IADD3 R111, PT, PT, R55, R116, R114 ;  /* 0x00000074376f7210 */ /* 0x000fe40007ffe072 */
[----:B------:R-:W-:-:S03]  /*1010*/  LOP3.LUT R108, R95, R94, R112, 0xe8, !PT ;  /* 0x0000005e5f6c7212 */ /* 0x000fc600078ee870 */
[----:B------:R-:W-:Y:S01]  /*1020*/  IMAD.IADD R94, R94, 0x1, R111 ;  /* 0x000000015e5e7824 */ /* 0x000fe200078e026f */
[----:B------:R-:W-:Y:S02]  /*1030*/  IADD3 R109, PT, PT, R108, R109, R120 ;  /* 0x0000006d6c6d7210 */ /* 0x000fe40007ffe078 */
[----:B------:R-:W2:Y:S02]  /*1040*/  LDG.E.U8 R120, desc[UR12][R68.64+0x37] ;  /* 0x0000370c44787981 */ /* 0x000ea4000c1e1100 */
[C---:B------:R-:W-:Y:S01]  /*1050*/  SHF.L.W.U32.HI R108, R94.reuse, 0x7, R94 ;  /* 0x000000075e6c7819 */ /* 0x040fe20000010e5e */
[----:B-----5:R-:W-:Y:S01]  /*1060*/  IMAD R114, R99, 0x100, R54 ;  /* 0x0000010063727824 */ /* 0x020fe200078e0236 */
[C-C-:B------:R-:W-:Y:S02]  /*1070*/  SHF.L.W.U32.HI R54, R94.reuse, 0x1a, R94.reuse ;  /* 0x0000001a5e367819 */ /* 0x140fe40000010e5e */
[----:B------:R-:W-:-:S04]  /*1080*/  SHF.L.W.U32.HI R99, R94, 0x15, R94 ;  /* 0x000000155e637819 */ /* 0x000fc80000010e5e */
[----:B------:R-:W-:Y:S01]  /*1090*/  LOP3.LUT R54, R108, R54, R99, 0x96, !PT ;  /* 0x000000366c367212 */ /* 0x000fe200078e9663 */
[----:B----4-:R-:W-:Y:S01]  /*10a0*/  IMAD R101, R114, 0x100, R101 ;  /* 0x0000010072657824 */ /* 0x010fe200078e0265 */
[----:B------:R-:W-:-:S04]  /*10b0*/  LOP3.LUT R99, R107, R94, R118, 0xe2, !PT ;  /* 0x0000005e6b637212 */ /* 0x000fc800078ee276 */
[----:B------:R-:W-:Y:S01]  /*10c0*/  IADD3 R99, PT, PT, R99, R113, R54 ;  /* 0x0000007163637210 */ /* 0x000fe20007ffe036 */
[----:B------:R-:W-:-:S05]  /*10d0*/  IMAD.U32 R54, R101, 0x100, R102 ;  /* 0x0000010065367824 */ /* 0x000fca00078e0066 */
[----:B------:R-:W-:Y:S02]  /*10e0*/  IADD3 R108, PT, PT, R54, R99, R53 ;  /* 0x00000063366c7210 */ /* 0x000fe40007ffe035 */
[C-C-:B------:R-:W-:Y:S02]  /*10f0*/  SHF.L.W.U32.HI R53, R109.reuse, 0x1e, R109.reuse ;  /* 0x0000001e6d357819 */ /* 0x140fe40000010e6d */
[--C-:B------:R-:W-:Y:S01]  /*1100*/  SHF.L.W.U32.HI R114, R109, 0x13, R109.reuse ;  /* 0x000000136d727819 */ /* 0x100fe20000010e6d */
[----:B------:R-:W-:Y:S01]  /*1110*/  IMAD.IADD R102, R95, 0x1, R108 ;  /* 0x000000015f667824 */ /* 0x000fe200078e026c */
[----:B------:R-:W-:-:S04]  /*1120*/  SHF.L.W.U32.HI R99, R109, 0xa, R109 ;  /* 0x0000000a6d637819 */ /* 0x000fc80000010e6d */
[----:B------:R-:W-:Y:S02]  /*1130*/  LOP3.LUT R114, R99, R53, R114, 0x96, !PT ;  /* 0x0000003563727212 */ /* 0x000fe400078e9672 */
[C-C-:B------:R-:W-:Y:S02]  /*1140*/  SHF.L.W.U32.HI R53, R102.reuse, 0x1a, R102.reuse ;  /* 0x0000001a66357819 */ /* 0x140fe40000010e66 */
[C-C-:B------:R-:W-:Y:S02]  /*1150*/  SHF.L.W.U32.HI R116, R102.reuse, 0x15, R102.reuse ;  /* 0x0000001566747819 */ /* 0x140fe40000010e66 */
[----:B------:R-:W-:Y:S02]  /*1160*/  SHF.L.W.U32.HI R99, R102, 0x7, R102 ;  /* 0x0000000766637819 */ /* 0x000fe40000010e66 */
[----:B------:R-:W-:Y:S02]  /*1170*/  LOP3.LUT R95, R112, R95, R109, 0xe8, !PT ;  /* 0x0000005f705f7212 */ /* 0x000fe400078ee86d */
[----:B------:R-:W-:Y:S01]  /*1180*/  LOP3.LUT R53, R99, R53, R116, 0x96, !PT ;  /* 0x0000003563357212 */ /* 0x000fe200078e9674 */
[----:B------:R-:W-:Y:S01]  /*1190*/  IMAD R99, R98, 0x100, R97 ;  /* 0x0000010062637824 */ /* 0x000fe200078e0261 */
[----:B------:R-:W-:Y:S01]  /*11a0*/  LOP3.LUT R97, R94, R102, R107, 0xe2, !PT ;  /* 0x000000665e617212 */ /* 0x000fe200078ee26b */
[----:B------:R-:W3:Y:S01]  /*11b0*/  LDG.E.U8 R116, desc[UR12][R68.64+0x3c] ;  /* 0x00003c0c44747981 */ /* 0x000ee2000c1e1100 */
[----:B------:R-:W-:-:S02]  /*11c0*/  IADD3 R114, PT, PT, R95, R114, R111 ;  /* 0x000000725f727210 */ /* 0x000fc40007ffe06f */
[----:B------:R-:W-:Y:S01]  /*11d0*/  IADD3 R111, PT, PT, R97, R118, R53 ;  /* 0x00000076616f7210 */ /* 0x000fe20007ffe035 */
[----:B------:R-:W-:Y:S01]  /*11e0*/  IMAD R53, R99, 0x100, R110 ;  /* 0x0000010063357824 */ /* 0x000fe200078e026e */
[C---:B------:R-:W-:Y:S01]  /*11f0*/  SHF.L.W.U32.HI R97, R114.reuse, 0x1e, R114 ;  /* 0x0000001e72617819 */ /* 0x040fe20000010e72 */
[----:B------:R-:W4:Y:S02]  /*1200*/  LDG.E.CONSTANT R95, desc[UR12][R46.64+0x28] ;  /* 0x0000280c2e5f7981 */ /* 0x000f24000c1e9900 */
[----:B------:R-:W-:Y:S01]  /*1210*/  IMAD.U32 R53, R53, 0x100, R106 ;  /* 0x0000010035357824 */ /* 0x000fe200078e006a */
[C-C-:B------:R-:W-:Y:S01]  /*1220*/  SHF.L.W.U32.HI R98, R114.reuse, 0x13, R114.reuse ;  /* 0x0000001372627819 */ /* 0x140fe20000010e72 */
[----:B------:R-:W5:Y:S01]  /*1230*/  LDG.E.U8 R118, desc[UR12][R68.64+0x3f] ;  /* 0x00003f0c44767981 */ /* 0x000f62000c1e1100 */
[----:B------:R-:W-:Y:S02]  /*1240*/  SHF.L.W.U32.HI R99, R114, 0xa, R114 ;  /* 0x0000000a72637819 */ /* 0x000fe40000010e72 */
[----:B------:R-:W-:-:S02]  /*1250*/  IADD3 R111, PT, PT, R53, R111, R96 ;  /* 0x0000006f356f7210 */ /* 0x000fc40007ffe060 */
[----:B------:R-:W-:Y:S01]  /*1260*/  LOP3.LUT R99, R99, R97, R98, 0x96, !PT ;  /* 0x0000006163637212 */ /* 0x000fe200078e9662 */
[----:B------:R-:W2:Y:S01]  /*1270*/  LDG.E.U8 R96, desc[UR12][R68.64+0x2d] ;  /* 0x00002d0c44607981 */ /* 0x000ea2000c1e1100 */
[----:B------:R-:W-:Y:S01]  /*1280*/  LOP3.LUT R98, R109, R112, R114, 0xe8, !PT ;  /* 0x000000706d627212 */ /* 0x000fe200078ee872 */
[----:B------:R-:W-:Y:S02]  /*1290*/  IMAD.IADD R101, R112, 0x1, R111 ;  /* 0x0000000170657824 */ /* 0x000fe400078e026f */
[----:B------:R-:W2:Y:S01]  /*12a0*/  LDG.E.U8 R97, desc[UR12][R68.64+0x2c] ;  /* 0x00002c0c44617981 */ /* 0x000ea2000c1e1100 */
[----:B------:R-:W-:Y:S02]  /*12b0*/  IADD3 R98, PT, PT, R98, R99, R108 ;  /* 0x0000006362627210 */ /* 0x000fe40007ffe06c */
[C-C-:B------:R-:W-:Y:S01]  /*12c0*/  SHF.L.W.U32.HI R106, R101.reuse, 0x1a, R101.reuse ;  /* 0x0000001a656a7819 */ /* 0x140fe20000010e65 */
[----:B------:R-:W3:Y:S01]  /*12d0*/  LDG.E.U8 R99, desc[UR12][R68.64+0x2e] ;  /* 0x00002e0c44637981 */ /* 0x000ee2000c1e1100 */
[----:B------:R-:W-:-:S02]  /*12e0*/  SHF.L.W.U32.HI R113, R101, 0x15, R101 ;  /* 0x0000001565717819 */ /* 0x000fc40000010e65 */
[----:B------:R-:W-:-:S04]  /*12f0*/  SHF.L.W.U32.HI R108, R101, 0x7, R101 ;  /* 0x00000007656c7819 */ /* 0x000fc80000010e65 */
[----:B------:R-:W-:Y:S01]  /*1300*/  LOP3.LUT R106, R108, R106, R113, 0x96, !PT ;  /* 0x0000006a6c6a7212 */ /* 0x000fe200078e9671 */
[----:B------:R-:W-:Y:S01]  /*1310*/  IMAD R113, R105, 0x100, R100 ;  /* 0x0000010069717824 */ /* 0x000fe200078e0264 */
[----:B------:R-:W-:Y:S01]  /*1320*/  LOP3.LUT R105, R102, R101, R94, 0xe2, !PT ;  /* 0x0000006566697212 */ /* 0x000fe200078ee25e */
[----:B------:R-:W5:Y:S02]  /*1330*/  LDG.E.U8 R100, desc[UR12][R68.64+0x2f] ;  /* 0x00002f0c44647981 */ /* 0x000f64000c1e1100 */
[----:B------:R-:W-:Y:S01]  /*1340*/  IMAD R113, R113, 0x100, R104 ;  /* 0x0000010071717824 */ /* 0x000fe200078e0268 */
[----:B------:R-:W-:Y:S01]  /*1350*/  IADD3 R110, PT, PT, R105, R107, R106 ;  /* 0x0000006b696e7210 */ /* 0x000fe20007ffe06a */
[----:B------:R-:W5:Y:S02]  /*1360*/  LDG.E.CONSTANT R104, desc[UR12][R46.64+0x2c] ;  /* 0x00002c0c2e687981 */ /* 0x000f64000c1e9900 */
[----:B------:R-:W-:Y:S01]  /*1370*/  IMAD.U32 R52, R113, 0x100, R52 ;  /* 0x0000010071347824 */ /* 0x000fe200078e0034 */
[C---:B------:R-:W-:Y:S01]  /*1380*/  SHF.L.W.U32.HI R105, R98.reuse, 0x1e, R98 ;  /* 0x0000001e62697819 */ /* 0x040fe20000010e62 */
[----:B------:R-:W-:Y:S01]  /*1390*/  IMAD R92, R51, 0x100, R92 ;  /* 0x00000100335c7824 */ /* 0x000fe200078e025c */
[C-C-:B------:R-:W-:Y:S01]  /*13a0*/  SHF.L.W.U32.HI R106, R98.reuse, 0x13, R98.reuse ;  /* 0x00000013626a7819 */ /* 0x140fe20000010e62 */
[----:B------:R-:W5:Y:S01]  /*13b0*/  LDG.E.U8 R113, desc[UR12][R68.64+0x36] ;  /* 0x0000360c44717981 */ /* 0x000f62000c1e1100 */
[----:B------:R-:W-:-:S02]  /*13c0*/  SHF.L.W.U32.HI R107, R98, 0xa, R98 ;  /* 0x0000000a626b7819 */ /* 0x000fc40000010e62 */
[----:B------:R-:W-:Y:S02]  /*13d0*/  IADD3 R110, PT, PT, R52, R110, R103 ;  /* 0x0000006e346e7210 */ /* 0x000fe40007ffe067 */
[----:B------:R-:W-:Y:S01]  /*13e0*/  LOP3.LUT R112, R107, R105, R106, 0x96, !PT ;  /* 0x000000696b707212 */ /* 0x000fe200078e966a */
[----:B------:R-:W5:Y:S01]  /*13f0*/  LDG.E.U8 R103, desc[UR12][R68.64+0x31] ;  /* 0x0000310c44677981 */ /* 0x000f62000c1e1100 */
[----:B------:R-:W-:Y:S01]  /*1400*/  LOP3.LUT R105, R114, R109, R98, 0xe8, !PT ;  /* 0x0000006d72697212 */ /* 0x000fe200078ee862 */
[----:B------:R-:W-:Y:S02]  /*1410*/  IMAD.IADD R108, R109, 0x1, R110 ;  /* 0x000000016d6c7824 */ /* 0x000fe400078e026e */
[----:B------:R-:W5:Y:S01]  /*1420*/  LDG.E.U8 R106, desc[UR12][R68.64+0x30] ;  /* 0x0000300c446a7981 */ /* 0x000f62000c1e1100 */
[----:B------:R-:W-:Y:S02]  /*1430*/  IADD3 R105, PT, PT, R105, R112, R111 ;  /* 0x0000007069697210 */ /* 0x000fe40007ffe06f */
[C-C-:B------:R-:W-:Y:S01]  /*1440*/  SHF.L.W.U32.HI R111, R108.reuse, 0x7, R108.reuse ;  /* 0x000000076c6f7819 */ /* 0x140fe20000010e6c */
[----:B------:R-:W5:Y:S01]  /*1450*/  LDG.E.U8 R109, desc[UR12][R68.64+0x32] ;  /* 0x0000320c446d7981 */ /* 0x000f62000c1e1100 */
[----:B------:R-:W-:-:S02]  /*1460*/  SHF.L.W.U32.HI R107, R108, 0x1a, R108 ;  /* 0x0000001a6c6b7819 */ /* 0x000fc40000010e6c */
[----:B------:R-:W-:Y:S01]  /*1470*/  SHF.L.W.U32.HI R112, R108, 0x15, R108 ;  /* 0x000000156c707819 */ /* 0x000fe20000010e6c */
[----:B------:R-:W-:Y:S01]  /*1480*/  IMAD R92, R92, 0x100, R91 ;  /* 0x000001005c5c7824 */ /* 0x000fe200078e025b */
[----:B------:R-:W-:Y:S02]  /*1490*/  LOP3.LUT R51, R101, R108, R102, 0xe2, !PT ;  /* 0x0000006c65337212 */ /* 0x000fe400078ee266 */
[----:B------:R-:W-:Y:S02]  /*14a0*/  LOP3.LUT R107, R111, R107, R112, 0x96, !PT ;  /* 0x0000006b6f6b7212 */ /* 0x000fe400078e9670 */
[----:B------:R-:W5:Y:S02]  /*14b0*/  LDG.E.U8 R111, desc[UR12][R68.64+0x33] ;  /* 0x0000330c446f7981 */ /* 0x000f64000c1e1100 */
[----:B------:R-:W-:Y:S01]  /*14c0*/  IADD3 R107, PT, PT, R51, R94, R107 ;  /* 0x0000005e336b7210 */ /* 0x000fe20007ffe06b */
[----:B------:R-:W-:Y:S01]  /*14d0*/  IMAD.U32 R51, R92, 0x100, R93 ;  /* 0x000001005c337824 */ /* 0x000fe200078e005d */
[----:B------:R-:W5:Y:S04]  /*14e0*/  LDG.E.U8 R112, desc[UR12][R68.64+0x35] ;  /* 0x0000350c44707981 */ /* 0x000f68000c1e1100 */
[----:B------:R-:W5:Y:S01]  /*14f0*/  LDG.E.CONSTANT R93, desc[UR12][R46.64+0x30] ;  /* 0x0000300c2e5d7981 */ /* 0x000f62000c1e9900 */
[----:B------:R-:W-:-:S02]  /*1500*/  IADD3 R121, PT, PT, R51, R107, R90 ;  /* 0x0000006b33797210 */ /* 0x000fc40007ffe05a */
[C-C-:B------:R-:W-:Y:S01]  /*1510*/  SHF.L.W.U32.HI R91, R105.reuse, 0x1e, R105.reuse ;  /* 0x0000001e695b7819 */ /* 0x140fe20000010e69 */
[----:B------:R-:W5:Y:S01]  /*1520*/  LDG.E.U8 R107, desc[UR12][R68.64+0x39] ;  /* 0x0000390c446b7981 */ /* 0x000f62000c1e1100 */
[C-C-:B------:R-:W-:Y:S02]  /*1530*/  SHF.L.W.U32.HI R92, R105.reuse, 0x13, R105.reuse ;  /* 0x00000013695c7819 */ /* 0x140fe40000010e69 */
[----:B------:R-:W-:Y:S01]  /*1540*/  SHF.L.W.U32.HI R94, R105, 0xa, R105 ;  /* 0x0000000a695e7819 */ /* 0x000fe20000010e69 */
[----:B------:R-:W-:Y:S01]  /*1550*/  IMAD.IADD R115, R114, 0x1, R121 ;  /* 0x0000000172737824 */ /* 0x000fe200078e0279 */
[----:B------:R-:W-:Y:S02]  /*1560*/  LOP3.LUT R90, R98, R114, R105, 0xe8, !PT ;  /* 0x00000072625a7212 */ /* 0x000fe400078ee869 */
[----:B------:R-:W-:Y:S01]  /*1570*/  LOP3.LUT R91, R94, R91, R92, 0x96, !PT ;  /* 0x0000005b5e5b7212 */ /* 0x000fe200078e965c */
[----:B------:R-:W5:Y:S01]  /*1580*/  LDG.E.CONSTANT R114, desc[UR12][R46.64+0x34] ;  /* 0x0000340c2e727981 */ /* 0x000f62000c1e9900 */
[----:B------:R-:W-:-:S02]  /*1590*/  SHF.L.W.U32.HI R92, R115, 0x15, R115 ;  /* 0x00000015735c7819 */ /* 0x000fc40000010e73 */
[----:B------:R-:W-:Y:S02]  /*15a0*/  IADD3 R90, PT, PT, R90, R91, R110 ;  /* 0x0000005b5a5a7210 */ /* 0x000fe40007ffe06e */
[C-C-:B------:R-:W-:Y:S01]  /*15b0*/  SHF.L.W.U32.HI R91, R115.reuse, 0x1a, R115.reuse ;  /* 0x0000001a735b7819 */ /* 0x140fe20000010e73 */
[----:B------:R-:W5:Y:S01]  /*15c0*/  LDG.E.U8 R110, desc[UR12][R68.64+0x38] ;  /* 0x0000380c446e7981 */ /* 0x000f62000c1e1100 */
[----:B------:R-:W-:Y:S02]  /*15d0*/  SHF.L.W.U32.HI R94, R115, 0x7, R115 ;  /* 0x00000007735e7819 */ /* 0x000fe40000010e73 */
[----:B------:R-:W-:Y:S02]  /*15e0*/  LOP3.LUT R123, R108, R115, R101, 0xe2, !PT ;  /* 0x000000736c7b7212 */ /* 0x000fe400078ee265 */
[----:B------:R-:W-:Y:S02]  /*15f0*/  LOP3.LUT R91, R94, R91, R92, 0x96, !PT ;  /* 0x0000005b5e5b7212 */ /* 0x000fe400078e965c */
[----:B------:R-:W-:Y:S01]  /*1600*/  SHF.L.W.U32.HI R92, R90, 0xa, R90 ;  /* 0x0000000a5a5c7819 */ /* 0x000fe20000010e5a */
[----:B------:R-:W5:Y:S01]  /*1610*/  LDG.E.U8 R94, desc[UR12][R68.64+0x3b] ;  /* 0x00003b0c445e7981 */ /* 0x000f62000c1e1100 */
[----:B------:R-:W-:-:S02]  /*1620*/  IADD3 R123, PT, PT, R123, R102, R91 ;  /* 0x000000667b7b7210 */ /* 0x000fc40007ffe05b */
[--C-:B------:R-:W-:Y:S01]  /*1630*/  SHF.L.W.U32.HI R122, R90, 0x1e, R90.reuse ;  /* 0x0000001e5a7a7819 */ /* 0x100fe20000010e5a */
[----:B------:R-:W-:Y:S01]  /*1640*/  IMAD R48, R48, 0x100, R49 ;  /* 0x0000010030307824 */ /* 0x000fe200078e0231 */
[----:B------:R-:W-:Y:S01]  /*1650*/  SHF.L.W.U32.HI R91, R90, 0x13, R90 ;  /* 0x000000135a5b7819 */ /* 0x000fe20000010e5a */
[----:B------:R-:W5:Y:S03]  /*1660*/  LDG.E.CONSTANT R102, desc[UR12][R46.64+0x3c] ;  /* 0x00003c0c2e667981 */ /* 0x000f66000c1e9900 */
[----:B------:R-:W-:Y:S02]  /*1670*/  LOP3.LUT R122, R92, R122, R91, 0x96, !PT ;  /* 0x0000007a5c7a7212 */ /* 0x000fe400078e965b */
[----:B------:R-:W5:Y:S04]  /*1680*/  LDG.E.U8 R92, desc[UR12][R68.64+0x3a] ;  /* 0x00003a0c445c7981 */ /* 0x000f68000c1e1100 */
[----:B------:R0:W5:Y:S01]  /*1690*/  LDG.E.CONSTANT R91, desc[UR12][R46.64+0x38] ;  /* 0x0000380c2e5b7981 */ /* 0x000162000c1e9900 */
[----:B------:R-:W-:-:S03]  /*16a0*/  IMAD R49, R48, 0x100, R45 ;  /* 0x0000010030317824 */ /* 0x000fc600078e022d */
[----:B------:R-:W5:Y:S01]  /*16b0*/  LDG.E.U8 R45, desc[UR12][R68.64+0x3e] ;  /* 0x00003e0c442d7981 */ /* 0x000f62000c1e1100 */
[----:B------:R-:W-:Y:S01]  /*16c0*/  IMAD.U32 R50, R49, 0x100, R50 ;  /* 0x0000010031327824 */ /* 0x000fe200078e0032 */
[----:B------:R-:W-:-:S04]  /*16d0*/  LOP3.LUT R48, R105, R98, R90, 0xe8, !PT ;  /* 0x0000006269307212 */ /* 0x000fc800078ee85a */
[----:B------:R-:W-:Y:S02]  /*16e0*/  IADD3 R121, PT, PT, R48, R122, R121 ;  /* 0x0000007a30797210 */ /* 0x000fe40007ffe079 */
[----:B----4-:R-:W-:-:S05]  /*16f0*/  IADD3 R95, PT, PT, R50, R123, R95 ;  /* 0x0000007b325f7210 */ /* 0x010fca0007ffe05f */
[----:B------:R-:W-:-:S05]  /*1700*/  IMAD.IADD R98, R98, 0x1, R95 ;  /* 0x0000000162627824 */ /* 0x000fca00078e025f */
[C-C-:B0-----:R-:W-:Y:S02]  /*1710*/  SHF.L.W.U32.HI R46, R98.reuse, 0x1a, R98.reuse ;  /* 0x0000001a622e7819 */ /* 0x141fe40000010e62 */
[C---:B------:R-:W-:Y:S01]  /*1720*/  SHF.L.W.U32.HI R47, R98.reuse, 0x15, R98 ;  /* 0x00000015622f7819 */ /* 0x040fe20000010e62 */
[----:B--2---:R-:W-:Y:S01]  /*1730*/  IMAD R96, R97, 0x100, R96 ;  /* 0x0000010061607824 */ /* 0x004fe200078e0260 */
[----:B------:R-:W-:-:S03]  /*1740*/  SHF.L.W.U32.HI R48, R98, 0x7, R98 ;  /* 0x0000000762307819 */ /* 0x000fc60000010e62 */
[----:B---3--:R-:W-:Y:S01]  /*1750*/  IMAD R99, R96, 0x100, R99 ;  /* 0x0000010060637824 */ /* 0x008fe200078e0263 */
[----:B------:R-:W-:Y:S02]  /*1760*/  LOP3.LUT R46, R48, R46, R47, 0x96, !PT ;  /* 0x0000002e302e7212 */ /* 0x000fe400078e962f */
[----:B------:R-:W-:-:S04]  /*1770*/  LOP3.LUT R47, R115, R98, R108, 0xe2, !PT ;  /* 0x00000062732f7212 */ /* 0x000fc800078ee26c */
[----:B------:R-:W-:Y:S01]  /*1780*/  IADD3 R101, PT, PT, R47, R101, R46 ;  /* 0x000000652f657210 */ /* 0x000fe20007ffe02e */
[----:B-----5:R-:W-:Y:S01]  /*1790*/  IMAD.U32 R49, R99, 0x100, R100 ;  /* 0x0000010063317824 */ /* 0x020fe200078e0064 */
[C-C-:B------:R-:W-:Y:S02]  /*17a0*/  SHF.L.W.U32.HI R46, R121.reuse, 0x1e, R121.reuse ;  /* 0x0000001e792e7819 */ /* 0x140fe40000010e79 */
[--C-:B------:R-:W-:Y:S02]  /*17b0*/  SHF.L.W.U32.HI R47, R121, 0x13, R121.reuse ;  /* 0x00000013792f7819 */ /* 0x100fe40000010e79 */
[----:B------:R-:W-:Y:S02]  /*17c0*/  IADD3 R104, PT, PT, R49, R101, R104 ;  /* 0x0000006531687210 */ /* 0x000fe40007ffe068 */
[--C-:B------:R-:W-:Y:S02]  /*17d0*/  SHF.L.W.U32.HI R48, R121, 0xa, R121.reuse ;  /* 0x0000000a79307819 */ /* 0x100fe40000010e79 */
[----:B------:R-:W-:Y:S01]  /*17e0*/  LOP3.LUT R96, R90, R105, R121, 0xe8, !PT ;  /* 0x000000695a607212 */ /* 0x000fe200078ee879 */
[----:B------:R-:W-:Y:S01]  /*17f0*/  IMAD.IADD R105, R105, 0x1, R104 ;  /* 0x0000000169697824 */ /* 0x000fe200078e0268 */
[----:B------:R-:W-:-:S04]  /*1800*/  LOP3.LUT R46, R48, R46, R47, 0x96, !PT ;  /* 0x0000002e302e7212 */ /* 0x000fc800078e962f */
[----:B------:R-:W-:Y:S02]  /*1810*/  IADD3 R96, PT, PT, R96, R46, R95 ;  /* 0x0000002e60607210 */ /* 0x000fe40007ffe05f */
[C-C-:B------:R-:W-:Y:S02]  /*1820*/  SHF.L.W.U32.HI R46, R105.reuse, 0x1a, R105.reuse ;  /* 0x0000001a692e7819 */ /* 0x140fe40000010e69 */
[C---:B------:R-:W-:Y:S01]  /*1830*/  SHF.L.W.U32.HI R47, R105.reuse, 0x15, R105 ;  /* 0x00000015692f7819 */ /* 0x040fe20000010e69 */
[----:B------:R-:W-:Y:S01]  /*1840*/  IMAD R106, R106, 0x100, R103 ;  /* 0x000001006a6a7824 */ /* 0x000fe200078e0267 */
[----:B------:R-:W-:-:S03]  /*1850*/  SHF.L.W.U32.HI R48, R105, 0x7, R105 ;  /* 0x0000000769307819 */ /* 0x000fc60000010e69 */
[----:B------:R-:W-:Y:S01]  /*1860*/  IMAD R106, R106, 0x100, R109 ;  /* 0x000001006a6a7824 */ /* 0x000fe200078e026d */
[----:B------:R-:W-:Y:S02]  /*1870*/  LOP3.LUT R47, R48, R46, R47, 0x96, !PT ;  /* 0x0000002e302f7212 */ /* 0x000fe400078e962f */
[----:B------:R-:W-:-:S04]  /*1880*/  LOP3.LUT R46, R98, R105, R115, 0xe2, !PT ;  /* 0x00000069622e7212 */ /* 0x000fc800078ee273 */
[----:B------:R-:W-:Y:S01]  /*1890*/  IADD3 R46, PT, PT, R46, R108, R47 ;  /* 0x0000006c2e2e7210 */ /* 0x000fe20007ffe02f */
[----:B------:R-:W-:Y:S01]  /*18a0*/  IMAD.U32 R48, R106, 0x100, R111 ;  /* 0x000001006a307824 */ /* 0x000fe200078e006f */
[C-C-:B------:R-:W-:Y:S02]  /*18b0*/  SHF.L.W.U32.HI R47, R96.reuse, 0x13, R96.reuse ;  /* 0x00000013602f7819 */ /* 0x140fe40000010e60 */
[--C-:B------:R-:W-:Y:S02]  /*18c0*/  SHF.L.W.U32.HI R95, R96, 0xa, R96.reuse ;  /* 0x0000000a605f7819 */ /* 0x100fe40000010e60 */
[----:B------:R-:W-:Y:S02]  /*18d0*/  IADD3 R93, PT, PT, R48, R46, R93 ;  /* 0x0000002e305d7210 */ /* 0x000fe40007ffe05d */
[----:B------:R-:W-:-:S04]  /*18e0*/  SHF.L.W.U32.HI R46, R96, 0x1e, R96 ;  /* 0x0000001e602e7819 */ /* 0x000fc80000010e60 */
[----:B------:R-:W-:Y:S02]  /*18f0*/  LOP3.LUT R95, R95, R46, R47, 0x96, !PT ;  /* 0x0000002e5f5f7212 */ /* 0x000fe400078e962f */
[----:B------:R-:W-:Y:S01]  /*1900*/  LOP3.LUT R46, R121, R90, R96, 0xe8, !PT ;  /* 0x0000005a792e7212 */ /* 0x000fe200078ee860 */
[----:B------:R-:W-:-:S03]  /*1910*/  IMAD.IADD R90, R90, 0x1, R93 ;  /* 0x000000015a5a7824 */ /* 0x000fc600078e025d */
[----:B------:R-:W-:Y:S02]  /*1920*/  IADD3 R95, PT, PT, R46, R95, R104 ;  /* 0x0000005f2e5f7210 */ /* 0x000fe40007ffe068 */
[C-C-:B------:R-:W-:Y:S02]  /*1930*/  SHF.L.W.U32.HI R46, R90.reuse, 0x1a, R90.reuse ;  /* 0x0000001a5a2e7819 */ /* 0x140fe40000010e5a */
[C-C-:B------:R-:W-:Y:S02]  /*1940*/  SHF.L.W.U32.HI R47, R90.reuse, 0x15, R90.reuse ;  /* 0x000000155a2f7819 */ /* 0x140fe40000010e5a */
[----:B------:R-:W-:Y:S01]  /*1950*/  SHF.L.W.U32.HI R97, R90, 0x7, R90 ;  /* 0x000000075a617819 */ /* 0x000fe20000010e5a */
[----:B------:R-:W-:-:S03]  /*1960*/  IMAD R112, R117, 0x100, R112 ;  /* 0x0000010075707824 */ /* 0x000fc600078e0270 */
[----:B------:R-:W-:Y:S01]  /*1970*/  LOP3.LUT R100, R97, R46, R47, 0x96, !PT ;  /* 0x0000002e61647212 */ /* 0x000fe200078e962f */
[----:B------:R-:W-:Y:S01]  /*1980*/  IMAD R113, R112, 0x100, R113 ;  /* 0x0000010070717824 */ /* 0x000fe200078e0271 */
[C-C-:B------:R-:W-:Y:S02]  /*1990*/  SHF.L.W.U32.HI R46, R95.reuse, 0x1e, R95.reuse ;  /* 0x0000001e5f2e7819 */ /* 0x140fe40000010e5f */
[C-C-:B------:R-:W-:Y:S02]  /*19a0*/  SHF.L.W.U32.HI R47, R95.reuse, 0x13, R95.reuse ;  /* 0x000000135f2f7819 */ /* 0x140fe40000010e5f */
[----:B------:R-:W-:Y:S02]  /*19b0*/  SHF.L.W.U32.HI R97, R95, 0xa, R95 ;  /* 0x0000000a5f617819 */ /* 0x000fe40000010e5f */
[----:B------:R-:W-:Y:S02]  /*19c0*/  LOP3.LUT R99, R105, R90, R98, 0xe2, !PT ;  /* 0x0000005a69637212 */ /* 0x000fe400078ee262 */
[----:B------:R-:W-:Y:S01]  /*19d0*/  LOP3.LUT R46, R97, R46, R47, 0x96, !PT ;  /* 0x0000002e612e7212 */ /* 0x000fe200078e962f */
[----:B------:R-:W-:Y:S01]  /*19e0*/  IMAD.U32 R47, R113, 0x100, R120 ;  /* 0x00000100712f7824 */ /* 0x000fe200078e0078 */
[----:B------:R-:W-:-:S02]  /*19f0*/  IADD3 R99, PT, PT, R99, R115, R100 ;  /* 0x0000007363637210 */ /* 0x000fc40007ffe064 */
[----:B------:R-:W-:Y:S02]  /*1a00*/  LOP3.LUT R97, R96, R121, R95, 0xe8, !PT ;  /* 0x0000007960617212 */ /* 0x000fe400078ee85f */
[----:B------:R-:W-:Y:S02]  /*1a10*/  IADD3 R114, PT, PT, R47, R99, R114 ;  /* 0x000000632f727210 */ /* 0x000fe40007ffe072 */
[----:B------:R-:W-:-:S03]  /*1a20*/  IADD3 R97, PT, PT, R97, R46, R93 ;  /* 0x0000002e61617210 */ /* 0x000fc60007ffe05d */
[----:B------:R-:W-:Y:S01]  /*1a30*/  IMAD.IADD R93, R121, 0x1, R114 ;  /* 0x00000001795d7824 */ /* 0x000fe200078e0272 */
[C-C-:B------:R-:W-:Y:S02]  /*1a40*/  SHF.L.W.U32.HI R46, R97.reuse, 0x1e, R97.reuse ;  /* 0x0000001e612e7819 */ /* 0x140fe40000010e61 */
[C-C-:B------:R-:W-:Y:S02]  /*1a50*/  SHF.L.W.U32.HI R99, R97.reuse, 0x13, R97.reuse ;  /* 0x0000001361637819 */ /* 0x140fe40000010e61 */
[----:B------:R-:W-:Y:S01]  /*1a60*/  SHF.L.W.U32.HI R100, R97, 0xa, R97 ;  /* 0x0000000a61647819 */ /* 0x000fe20000010e61 */
[----:B------:R-:W-:Y:S01]  /*1a70*/  IMAD R107, R110, 0x100, R107 ;  /* 0x000001006e6b7824 */ /* 0x000fe200078e026b */
[C-C-:B------:R-:W-:Y:S02]  /*1a80*/  SHF.L.W.U32.HI R101, R93.reuse, 0x1a, R93.reuse ;  /* 0x0000001a5d657819 */ /* 0x140fe40000010e5d */
[C-C-:B------:R-:W-:Y:S02]  /*1a90*/  SHF.L.W.U32.HI R104, R93.reuse, 0x15, R93.reuse ;  /* 0x000000155d687819 */ /* 0x140fe40000010e5d */
[----:B------:R-:W-:-:S02]  /*1aa0*/  SHF.L.W.U32.HI R103, R93, 0x7, R93 ;  /* 0x000000075d677819 */ /* 0x000fc40000010e5d */
[----:B------:R-:W-:Y:S01]  /*1ab0*/  LOP3.LUT R99, R100, R46, R99, 0x96, !PT ;  /* 0x0000002e64637212 */ /* 0x000fe200078e9663 */
[----:B------:R-:W-:Y:S01]  /*1ac0*/  IMAD R107, R107, 0x100, R92 ;  /* 0x000001006b6b7824 */ /* 0x000fe200078e025c */
[----:B------:R-:W-:Y:S02]  /*1ad0*/  LOP3.LUT R101, R103, R101, R104, 0x96, !PT ;  /* 0x0000006567657212 */ /* 0x000fe400078e9668 */
[----:B------:R-:W-:-:S04]  /*1ae0*/  LOP3.LUT R46, R90, R93, R105, 0xe2, !PT ;  /* 0x0000005d5a2e7212 */ /* 0x000fc800078ee269 */
[----:B------:R-:W-:Y:S01]  /*1af0*/  IADD3 R101, PT, PT, R46, R98, R101 ;  /* 0x000000622e657210 */ /* 0x000fe20007ffe065 */
[----:B------:R-:W-:Y:S01]  /*1b00*/  IMAD.U32 R46, R107, 0x100, R94 ;  /* 0x000001006b2e7824 */ /* 0x000fe200078e005e */
[----:B------:R-:W-:-:S04]  /*1b10*/  LOP3.LUT R92, R95, R96, R97, 0xe8, !PT ;  /* 0x000000605f5c7212 */ /* 0x000fc800078ee861 */
[----:B------:R-:W-:Y:S02]  /*1b20*/  IADD3 R91, PT, PT, R46, R101, R91 ;  /* 0x000000652e5b7210 */ /* 0x000fe40007ffe05b */
[----:B------:R-:W-:-:S03]  /*1b30*/  IADD3 R94, PT, PT, R92, R99, R114 ;  /* 0x000000635c5e7210 */ /* 0x000fc60007ffe072 */
[----:B------:R-:W-:Y:S01]  /*1b40*/  IMAD.IADD R92, R96, 0x1, R91 ;  /* 0x00000001605c7824 */ /* 0x000fe200078e025b */
[C-C-:B------:R-:W-:Y:S02]  /*1b50*/  SHF.L.W.U32.HI R98, R94.reuse, 0x1e, R94.reuse ;  /* 0x0000001e5e627819 */ /* 0x140fe40000010e5e */
[C-C-:B------:R-:W-:Y:S02]  /*1b60*/  SHF.L.W.U32.HI R99, R94.reuse, 0x13, R94.reuse ;  /* 0x000000135e637819 */ /* 0x140fe40000010e5e */
[----:B------:R-:W-:Y:S01]  /*1b70*/  SHF.L.W.U32.HI R100, R94, 0xa, R94 ;  /* 0x0000000a5e647819 */ /* 0x000fe20000010e5e */
[----:B------:R-:W-:Y:S01]  /*1b80*/  IMAD R116, R116, 0x100, R119 ;  /* 0x0000010074747824 */ /* 0x000fe200078e0277 */
[--C-:B------:R-:W-:Y:S02]  /*1b90*/  SHF.L.W.U32.HI R101, R92, 0x7, R92.reuse ;  /* 0x000000075c657819 */ /* 0x100fe40000010e5c */
[----:B------:R-:W-:Y:S02]  /*1ba0*/  LOP3.LUT R98, R100, R98, R99, 0x96, !PT ;  /* 0x0000006264627212 */ /* 0x000fe400078e9663 */
[----:B------:R-:W-:-:S02]  /*1bb0*/  SHF.L.W.U32.HI R99, R92, 0x1a, R92 ;  /* 0x0000001a5c637819 */ /* 0x000fc40000010e5c */
[----:B------:R-:W-:Y:S02]  /*1bc0*/  SHF.L.W.U32.HI R100, R92, 0x15, R92 ;  /* 0x000000155c647819 */ /* 0x000fe40000010e5c */
[----:B------:R-:W-:Y:S02]  /*1bd0*/  LOP3.LUT R96, R97, R95, R94, 0xe8, !PT ;  /* 0x0000005f61607212 */ /* 0x000fe400078ee85e */
[----:B------:R-:W-:Y:S01]  /*1be0*/  LOP3.LUT R100, R101, R99, R100, 0x96, !PT ;  /* 0x0000006365647212 */ /* 0x000fe200078e9664 */
[----:B------:R-:W-:Y:S01]  /*1bf0*/  IMAD R101, R116, 0x100, R45 ;  /* 0x0000010074657824 */ /* 0x000fe200078e022d */
[----:B------:R-:W-:Y:S02]  /*1c00*/  IADD3 R96, PT, PT, R96, R98, R91 ;  /* 0x0000006260607210 */ /* 0x000fe40007ffe05b */
[----:B------:R-:W-:Y:S02]  /*1c10*/  LOP3.LUT R45, R93, R92, R90, 0xe2, !PT ;  /* 0x0000005c5d2d7212 */ /* 0x000fe400078ee25a */
[----:B------:R-:W-:-:S02]  /*1c20*/  SHF.L.W.U32.HI R91, R96, 0x1e, R96 ;  /* 0x0000001e605b7819 */ /* 0x000fc40000010e60 */
[C-C-:B------:R-:W-:Y:S02]  /*1c30*/  SHF.L.W.U32.HI R98, R96.reuse, 0x13, R96.reuse ;  /* 0x0000001360627819 */ /* 0x140fe40000010e60 */
[----:B------:R-:W-:Y:S02]  /*1c40*/  SHF.L.W.U32.HI R99, R96, 0xa, R96 ;  /* 0x0000000a60637819 */ /* 0x000fe40000010e60 */
[----:B------:R-:W-:Y:S01]  /*1c50*/  IADD3 R100, PT, PT, R45, R105, R100 ;  /* 0x000000692d647210 */ /* 0x000fe20007ffe064 */
[----:B------:R-:W-:Y:S01]  /*1c60*/  IMAD.U32 R45, R101, 0x100, R118 ;  /* 0x00000100652d7824 */ /* 0x000fe200078e0076 */
[----:B------:R-:W-:Y:S02]  /*1c70*/  LOP3.LUT R91, R99, R91, R98, 0x96, !PT ;  /* 0x0000005b635b7212 */ /* 0x000fe400078e9662 */
[----:B------:R-:W-:Y:S02]  /*1c80*/  IADD3 R98, P0, PT, R68, 0x40, RZ ;  /* 0x0000004044627810 */ /* 0x000fe40007f1e0ff */
[----:B------:R-:W-:-:S02]  /*1c90*/  IADD3 R100, PT, PT, R45, R100, R102 ;  /* 0x000000642d647210 */ /* 0x000fc40007ffe066 */
[----:B------:R-:W-:Y:S01]  /*1ca0*/  LOP3.LUT R68, R94, R97, R96, 0xe8, !PT ;  /* 0x000000615e447212 */ /* 0x000fe200078ee860 */
[----:B------:R-:W-:Y:S02]  /*1cb0*/  IMAD.X R69, RZ, RZ, R69, P0 ;  /* 0x000000ffff457224 */ /* 0x000fe400000e0645 */
[--C-:B------:R-:W-:Y:S01]  /*1cc0*/  IMAD.IADD R95, R95, 0x1, R100.reuse ;  /* 0x000000015f5f7824 */ /* 0x100fe200078e0264 */
[----:B------:R-:W-:Y:S01]  /*1cd0*/  IADD3 R91, PT, PT, R68, R91, R100 ;  /* 0x0000005b445b7210 */ /* 0x000fe20007ffe064 */
[----:B------:R-:W-:Y:S01]  /*1ce0*/  IMAD.MOV.U32 R68, RZ, RZ, R98 ;  /* 0x000000ffff447224 */ /* 0x000fe200078e0062 */
[----:B------:R-:W-:Y:S06]  /*1cf0*/  BRA `(.L_x_6) ;  /* 0x00000018004c7947 */ /* 0x000fec0003800000 */
.L_x_5:
[----:B------:R-:W0:Y:S01]  /*1d00*/  LDC.64 R46, c[0x4][RZ] ;  /* 0x01000000ff2e7b82 */ /* 0x000e220000000a00 */
[----:B------:R-:W-:-:S04]  /*1d10*/  IMAD.SHL.U32 R101, R89, 0x10, RZ ;  /* 0x0000001059657824 */ /* 0x000fc800078e00ff */
[----:B0-----:R-:W-:-:S05]  /*1d20*/  IMAD.WIDE.U32 R46, R101, 0x4, R46 ;  /* 0x00000004652e7825 */ /* 0x001fca00078e002e */
[----:B------:R-:W2:Y:S04]  /*1d30*/  LDG.E.CONSTANT R107, desc[UR12][R46.64] ;  /* 0x0000000c2e6b7981 */ /* 0x000ea8000c1e9900 */
[----:B------:R-:W3:Y:S04]  /*1d40*/  LDG.E.CONSTANT R104, desc[UR12][R46.64+0x4] ;  /* 0x0000040c2e687981 */ /* 0x000ee8000c1e9900 */
[----:B------:R-:W4:Y:S04]  /*1d50*/  LDG.E.CONSTANT R109, desc[UR12][R46.64+0x8] ;  /* 0x0000080c2e6d7981 */ /* 0x000f28000c1e9900 */
[----:B------:R-:W5:Y:S04]  /*1d60*/  LDG.E.CONSTANT R106, desc[UR12][R46.64+0xc] ;  /* 0x00000c0c2e6a7981 */ /* 0x000f68000c1e9900 */
[----:B------:R-:W5:Y:S04]  /*1d70*/  LDG.E.CONSTANT R105, desc[UR12][R46.64+0x10] ;  /* 0x0000100c2e697981 */ /* 0x000f68000c1e9900 */
[----:B------:R-:W5:Y:S04]  /*1d80*/  LDG.E.CONSTANT R102, desc[UR12][R46.64+0x14] ;  /* 0x0000140c2e667981 */ /* 0x000f68000c1e9900 */
[----:B------:R-:W5:Y:S04]  /*1d90*/  LDG.E.CONSTANT R103, desc[UR12][R46.64+0x18] ;  /* 0x0000180c2e677981 */ /* 0x000f68000c1e9900 */
[----:B------:R-:W5:Y:S01]  /*1da0*/  LDG.E.CONSTANT R100, desc[UR12][R46.64+0x1c] ;  /* 0x00001c0c2e647981 */ /* 0x000f62000c1e9900 */
[----:B------:R-:W-:-:S02]  /*1db0*/  SHF.L.W.U32.HI R101, R59, 0x19, R59 ;  /* 0x000000193b657819 */ /* 0x000fc40000010e3b */
[--C-:B------:R-:W-:Y:S02]  /*1dc0*/  SHF.L.W.U32.HI R108, R59, 0xe, R59.reuse ;  /* 0x0000000e3b6c7819 */ /* 0x100fe40000010e3b */
[----:B------:R-:W-:Y:S02]  /*1dd0*/  SHF.R.U32.HI R110, RZ, 0x3, R59 ;  /* 0x00000003ff6e7819 */ /* 0x000fe4000001163b */
[C-C-:B------:R-:W-:Y:S02]  /*1de0*/  SHF.L.W.U32.HI R111, R95.reuse, 0x1a, R95.reuse ;  /* 0x0000001a5f6f7819 */ /* 0x140fe40000010e5f */
[C-C-:B------:R-:W-:Y:S02]  /*1df0*/  SHF.L.W.U32.HI R112, R95.reuse, 0x15, R95.reuse ;  /* 0x000000155f707819 */ /* 0x140fe40000010e5f */
[----:B------:R-:W-:Y:S02]  /*1e00*/  SHF.L.W.U32.HI R113, R95, 0x7, R95 ;  /* 0x000000075f717819 */ /* 0x000fe40000010e5f */
[----:B------:R-:W-:-:S02]  /*1e10*/  LOP3.LUT R108, R110, R101, R108, 0x96, !PT ;  /* 0x000000656e6c7212 */ /* 0x000fc400078e966c */
[----:B------:R-:W-:Y:S02]  /*1e20*/  LOP3.LUT R113, R113, R111, R112, 0x96, !PT ;  /* 0x0000006f71717212 */ /* 0x000fe400078e9670 */
[C-C-:B------:R-:W-:Y:S02]  /*1e30*/  SHF.L.W.U32.HI R101, R98.reuse, 0xf, R98.reuse ;  /* 0x0000000f62657819 */ /* 0x140fe40000010e62 */
[--C-:B------:R-:W-:Y:S02]  /*1e40*/  SHF.L.W.U32.HI R110, R98, 0xd, R98.reuse ;  /* 0x0000000d626e7819 */ /* 0x100fe40000010e62 */
[----:B------:R-:W-:Y:S02]  /*1e50*/  SHF.R.U32.HI R111, RZ, 0xa, R98 ;  /* 0x0000000aff6f7819 */ /* 0x000fe40000011662 */
[----:B------:R-:W-:Y:S02]  /*1e60*/  LOP3.LUT R112, R92, R95, R93, 0xe2, !PT ;  /* 0x0000005f5c707212 */ /* 0x000fe400078ee25d */
[----:B------:R-:W-:-:S02]  /*1e70*/  LOP3.LUT R110, R111, R101, R110, 0x96, !PT ;  /* 0x000000656f6e7212 */ /* 0x000fc400078e966e */
[----:B------:R-:W5:Y:S01]  /*1e80*/  LDG.E.CONSTANT R101, desc[UR12][R46.64+0x20] ;  /* 0x0000200c2e657981 */ /* 0x000f62000c1e9900 */
[----:B------:R-:W-:Y:S02]  /*1e90*/  IADD3 R112, PT, PT, R112, R90, R113 ;  /* 0x0000005a70707210 */ /* 0x000fe40007ffe071 */
[----:B------:R-:W-:Y:S02]  /*1ea0*/  IADD3 R111, PT, PT, R51, R108, R60 ;  /* 0x0000006c336f7210 */ /* 0x000fe40007ffe03c */
[C-C-:B------:R-:W-:Y:S02]  /*1eb0*/  SHF.L.W.U32.HI R60, R91.reuse, 0x1e, R91.reuse ;  /* 0x0000001e5b3c7819 */ /* 0x140fe40000010e5b */
[C-C-:B------:R-:W-:Y:S02]  /*1ec0*/  SHF.L.W.U32.HI R113, R91.reuse, 0x13, R91.reuse ;  /* 0x000000135b717819 */ /* 0x140fe40000010e5b */
[----:B------:R-:W-:Y:S02]  /*1ed0*/  SHF.L.W.U32.HI R90, R91, 0xa, R91 ;  /* 0x0000000a5b5a7819 */ /* 0x000fe40000010e5b */
[----:B------:R-:W-:-:S02]  /*1ee0*/  SHF.L.W.U32.HI R108, R58, 0x19, R58 ;  /* 0x000000193a6c7819 */ /* 0x000fc40000010e3a */
[----:B------:R-:W-:Y:S01]  /*1ef0*/  LOP3.LUT R113, R90, R60, R113, 0x96, !PT ;  /* 0x0000003c5a717212 */ /* 0x000fe200078e9671 */
[----:B------:R-:W-:Y:S01]  /*1f00*/  IMAD.IADD R60, R110, 0x1, R111 ;  /* 0x000000016e3c7824 */ /* 0x000fe200078e026f */
[--C-:B------:R-:W-:Y:S02]  /*1f10*/  SHF.L.W.U32.HI R111, R58, 0xe, R58.reuse ;  /* 0x0000000e3a6f7819 */ /* 0x100fe40000010e3a */
[----:B------:R-:W-:Y:S02]  /*1f20*/  SHF.R.U32.HI R90, RZ, 0x3, R58 ;  /* 0x00000003ff5a7819 */ /* 0x000fe4000001163a */
[----:B------:R-:W-:Y:S02]  /*1f30*/  SHF.R.U32.HI R110, RZ, 0xa, R45 ;  /* 0x0000000aff6e7819 */ /* 0x000fe4000001162d */
[----:B------:R-:W-:Y:S02]  /*1f40*/  LOP3.LUT R108, R90, R108, R111, 0x96, !PT ;  /* 0x0000006c5a6c7212 */ /* 0x000fe400078e966f */
[----:B------:R-:W-:-:S02]  /*1f50*/  SHF.L.W.U32.HI R90, R45, 0xf, R45 ;  /* 0x0000000f2d5a7819 */ /* 0x000fc40000010e2d */
[----:B------:R-:W-:Y:S02]  /*1f60*/  LOP3.LUT R111, R96, R94, R91, 0xe8, !PT ;  /* 0x0000005e606f7212 */ /* 0x000fe400078ee85b */
[----:B------:R-:W-:Y:S02]  /*1f70*/  SHF.L.W.U32.HI R114, R57, 0xe, R57 ;  /* 0x0000000e39727819 */ /* 0x000fe40000010e39 */
[----:B------:R-:W-:Y:S02]  /*1f80*/  IADD3 R59, PT, PT, R50, R108, R59 ;  /* 0x0000006c323b7210 */ /* 0x000fe40007ffe03b */
[----:B--2---:R-:W-:Y:S02]  /*1f90*/  IADD3 R112, PT, PT, R60, R112, R107 ;  /* 0x000000703c707210 */ /* 0x004fe40007ffe06b */
[----:B------:R-:W-:-:S04]  /*1fa0*/  SHF.L.W.U32.HI R107, R45, 0xd, R45 ;  /* 0x0000000d2d6b7819 */ /* 0x000fc80000010e2d */
[----:B------:R-:W-:Y:S02]  /*1fb0*/  LOP3.LUT R110, R110, R90, R107, 0x96, !PT ;  /* 0x0000005a6e6e7212 */ /* 0x000fe400078e966b */
[----:B------:R-:W2:Y:S01]  /*1fc0*/  LDG.E.CONSTANT R90, desc[UR12][R46.64+0x24] ;  /* 0x0000240c2e5a7981 */ /* 0x000ea2000c1e9900 */
[----:B------:R-:W-:Y:S01]  /*1fd0*/  IADD3 R107, PT, PT, R111, R113, R112 ;  /* 0x000000716f6b7210 */ /* 0x000fe20007ffe070 */
[----:B------:R-:W-:Y:S01]  /*1fe0*/  IMAD.IADD R112, R112, 0x1, R97 ;  /* 0x0000000170707824 */ /* 0x000fe200078e0261 */
[--C-:B------:R-:W-:Y:S02]  /*1ff0*/  SHF.L.W.U32.HI R97, R57, 0x19, R57.reuse ;  /* 0x0000001939617819 */ /* 0x100fe40000010e39 */
[----:B------:R-:W-:Y:S02]  /*2000*/  SHF.R.U32.HI R111, RZ, 0x3, R57 ;  /* 0x00000003ff6f7819 */ /* 0x000fe40000011639 */
[----:B------:R-:W-:Y:S02]  /*2010*/  SHF.L.W.U32.HI R113, R112, 0x7, R112 ;  /* 0x0000000770717819 */ /* 0x000fe40000010e70 */
[----:B------:R-:W-:-:S02]  /*2020*/  LOP3.LUT R97, R111, R97, R114, 0x96, !PT ;  /* 0x000000616f617212 */ /* 0x000fc400078e9672 */
[C-C-:B------:R-:W-:Y:S02]  /*2030*/  SHF.L.W.U32.HI R111, R112.reuse, 0x1a, R112.reuse ;  /* 0x0000001a706f7819 */ /* 0x140fe40000010e70 */
[----:B------:R-:W-:Y:S02]  /*2040*/  SHF.L.W.U32.HI R114, R112, 0x15, R112 ;  /* 0x0000001570727819 */ /* 0x000fe40000010e70 */
[----:B------:R-:W-:Y:S02]  /*2050*/  LOP3.LUT R108, R95, R112, R92, 0xe2, !PT ;  /* 0x000000705f6c7212 */ /* 0x000fe400078ee25c */
[----:B------:R-:W-:Y:S01]  /*2060*/  LOP3.LUT R114, R113, R111, R114, 0x96, !PT ;  /* 0x0000006f71727212 */ /* 0x000fe200078e9672 */
[----:B------:R-:W-:Y:S01]  /*2070*/  IMAD.IADD R59, R110, 0x1, R59 ;  /* 0x000000016e3b7824 */ /* 0x000fe200078e023b */
[----:B------:R-:W-:Y:S02]  /*2080*/  SHF.L.W.U32.HI R110, R107, 0x13, R107 ;  /* 0x000000136b6e7819 */ /* 0x000fe40000010e6b */
[----:B------:R-:W-:-:S02]  /*2090*/  IADD3 R108, PT, PT, R108, R93, R114 ;  /* 0x0000005d6c6c7210 */ /* 0x000fc40007ffe072 */
[C-C-:B------:R-:W-:Y:S02]  /*20a0*/  SHF.L.W.U32.HI R93, R107.reuse, 0x1e, R107.reuse ;  /* 0x0000001e6b5d7819 */ /* 0x140fe40000010e6b */
[----:B------:R-:W-:-:S04]  /*20b0*/  SHF.L.W.U32.HI R111, R107, 0xa, R107 ;  /* 0x0000000a6b6f7819 */ /* 0x000fc80000010e6b */
[----:B------:R-:W-:Y:S02]  /*20c0*/  LOP3.LUT R110, R111, R93, R110, 0x96, !PT ;  /* 0x0000005d6f6e7212 */ /* 0x000fe400078e966e */
[----:B------:R-:W2:Y:S01]  /*20d0*/  LDG.E.CONSTANT R93, desc[UR12][R46.64+0x28] ;  /* 0x0000280c2e5d7981 */ /* 0x000ea2000c1e9900 */
[----:B---3--:R-:W-:Y:S02]  /*20e0*/  IADD3 R111, PT, PT, R59, R108, R104 ;  /* 0x0000006c3b6f7210 */ /* 0x008fe40007ffe068 */
[----:B------:R-:W-:-:S03]  /*20f0*/  LOP3.LUT R104, R91, R96, R107, 0xe8, !PT ;  /* 0x000000605b687212 */ /* 0x000fc600078ee86b */
[----:B------:R-:W-:Y:S01]  /*2100*/  IMAD.IADD R108, R111, 0x1, R94 ;  /* 0x000000016f6c7824 */ /* 0x000fe200078e025e */
[----:B------:R-:W-:Y:S02]  /*2110*/  IADD3 R104, PT, PT, R104, R110, R111 ;  /* 0x0000006e68687210 */ /* 0x000fe40007ffe06f */
[C-C-:B------:R-:W-:Y:S02]  /*2120*/  SHF.L.W.U32.HI R94, R60.reuse, 0xf, R60.reuse ;  /* 0x0000000f3c5e7819 */ /* 0x140fe40000010e3c */
[--C-:B------:R-:W-:Y:S02]  /*2130*/  SHF.L.W.U32.HI R111, R60, 0xd, R60.reuse ;  /* 0x0000000d3c6f7819 */ /* 0x100fe40000010e3c */
[----:B------:R-:W-:Y:S02]  /*2140*/  SHF.R.U32.HI R110, RZ, 0xa, R60 ;  /* 0x0000000aff6e7819 */ /* 0x000fe4000001163c */
[----:B------:R-:W-:Y:S02]  /*2150*/  SHF.L.W.U32.HI R113, R108, 0x7, R108 ;  /* 0x000000076c717819 */ /* 0x000fe40000010e6c */
[----:B------:R-:W-:-:S02]  /*2160*/  LOP3.LUT R94, R110, R94, R111, 0x96, !PT ;  /* 0x0000005e6e5e7212 */ /* 0x000fc400078e966f */
[C-C-:B------:R-:W-:Y:S02]  /*2170*/  SHF.L.W.U32.HI R110, R108.reuse, 0x1a, R108.reuse ;  /* 0x0000001a6c6e7819 */ /* 0x140fe40000010e6c */
[----:B------:R-:W-:Y:S02]  /*2180*/  SHF.L.W.U32.HI R111, R108, 0x15, R108 ;  /* 0x000000156c6f7819 */ /* 0x000fe40000010e6c */
[----:B------:R-:W-:Y:S02]  /*2190*/  IADD3 R97, PT, PT, R49, R97, R58 ;  /* 0x0000006131617210 */ /* 0x000fe40007ffe03a */
[----:B------:R-:W-:Y:S02]  /*21a0*/  LOP3.LUT R111, R113, R110, R111, 0x96, !PT ;  /* 0x0000006e716f7212 */ /* 0x000fe400078e966f */
[----:B------:R-:W-:Y:S01]  /*21b0*/  LOP3.LUT R110, R112, R108, R95, 0xe2, !PT ;  /* 0x0000006c706e7212 */ /* 0x000fe200078ee25f */
[----:B------:R-:W-:Y:S01]  /*21c0*/  IMAD.IADD R58, R94, 0x1, R97 ;  /* 0x000000015e3a7824 */ /* 0x000fe200078e0261 */
[----:B------:R-:W-:-:S02]  /*21d0*/  SHF.L.W.U32.HI R94, R104, 0x1e, R104 ;  /* 0x0000001e685e7819 */ /* 0x000fc40000010e68 */
[----:B------:R-:W-:Y:S02]  /*21e0*/  IADD3 R110, PT, PT, R110, R92, R111 ;  /* 0x0000005c6e6e7210 */ /* 0x000fe40007ffe06f */
[C-C-:B------:R-:W-:Y:S01]  /*21f0*/  SHF.L.W.U32.HI R97, R104.reuse, 0x13, R104.reuse ;  /* 0x0000001368617819 */ /* 0x140fe20000010e68 */
[----:B------:R-:W3:Y:S01]  /*2200*/  LDG.E.CONSTANT R92, desc[UR12][R46.64+0x2c] ;  /* 0x00002c0c2e5c7981 */ /* 0x000ee2000c1e9900 */
[----:B------:R-:W-:-:S04]  /*2210*/  SHF.L.W.U32.HI R111, R104, 0xa, R104 ;  /* 0x0000000a686f7819 */ /* 0x000fc80000010e68 */
[----:B------:R-:W-:Y:S02]  /*2220*/  LOP3.LUT R94, R111, R94, R97, 0x96, !PT ;  /* 0x0000005e6f5e7212 */ /* 0x000fe400078e9661 */
[----:B----4-:R-:W-:Y:S02]  /*2230*/  IADD3 R111, PT, PT, R58, R110, R109 ;  /* 0x0000006e3a6f7210 */ /* 0x010fe40007ffe06d */
[----:B------:R-:W-:Y:S02]  /*2240*/  LOP3.LUT R109, R107, R91, R104, 0xe8, !PT ;  /* 0x0000005b6b6d7212 */ /* 0x000fe400078ee868 */
[C-C-:B------:R-:W-:Y:S02]  /*2250*/  SHF.L.W.U32.HI R97, R56.reuse, 0x19, R56.reuse ;  /* 0x0000001938617819 */ /* 0x140fe40000010e38 */
[--C-:B------:R-:W-:Y:S02]  /*2260*/  SHF.L.W.U32.HI R110, R56, 0xe, R56.reuse ;  /* 0x0000000e386e7819 */ /* 0x100fe40000010e38 */
[----:B------:R-:W-:-:S02]  /*2270*/  SHF.R.U32.HI R113, RZ, 0x3, R56 ;  /* 0x00000003ff717819 */ /* 0x000fc40000011638 */
[----:B------:R-:W-:Y:S01]  /*2280*/  IADD3 R109, PT, PT, R109, R94, R111 ;  /* 0x0000005e6d6d7210 */ /* 0x000fe20007ffe06f */
[----:B------:R-:W-:Y:S01]  /*2290*/  IMAD.IADD R111, R111, 0x1, R96 ;  /* 0x000000016f6f7824 */ /* 0x000fe200078e0260 */
[----:B------:R-:W-:Y:S02]  /*22a0*/  LOP3.LUT R97, R113, R97, R110, 0x96, !PT ;  /* 0x0000006171617212 */ /* 0x000fe400078e966e */
[C-C-:B------:R-:W-:Y:S02]  /*22b0*/  SHF.L.W.U32.HI R94, R59.reuse, 0xf, R59.reuse ;  /* 0x0000000f3b5e7819 */ /* 0x140fe40000010e3b */
[--C-:B------:R-:W-:Y:S02]  /*22c0*/  SHF.L.W.U32.HI R113, R59, 0xd, R59.reuse ;  /* 0x0000000d3b717819 */ /* 0x100fe40000010e3b */
[----:B------:R-:W-:Y:S02]  /*22d0*/  SHF.R.U32.HI R96, RZ, 0xa, R59 ;  /* 0x0000000aff607819 */ /* 0x000fe4000001163b */
[----:B------:R-:W-:-:S02]  /*22e0*/  SHF.L.W.U32.HI R110, R111, 0x7, R111 ;  /* 0x000000076f6e7819 */ /* 0x000fc40000010e6f */
[----:B------:R-:W-:Y:S02]  /*22f0*/  LOP3.LUT R94, R96, R94, R113, 0x96, !PT ;  /* 0x0000005e605e7212 */ /* 0x000fe400078e9671 */
[C-C-:B------:R-:W-:Y:S02]  /*2300*/  SHF.L.W.U32.HI R96, R111.reuse, 0x1a, R111.reuse ;  /* 0x0000001a6f607819 */ /* 0x140fe40000010e6f */
[----:B------:R-:W-:Y:S02]  /*2310*/  SHF.L.W.U32.HI R113, R111, 0x15, R111 ;  /* 0x000000156f717819 */ /* 0x000fe40000010e6f */
[----:B------:R-:W-:Y:S02]  /*2320*/  IADD3 R57, PT, PT, R48, R97, R57 ;  /* 0x0000006130397210 */ /* 0x000fe40007ffe039 */
[----:B------:R-:W-:Y:S01]  /*2330*/  LOP3.LUT R96, R110, R96, R113, 0x96, !PT ;  /* 0x000000606e607212 */ /* 0x000fe200078e9671 */
[----:B------:R-:W4:Y:S01]  /*2340*/  LDG.E.CONSTANT R97, desc[UR12][R46.64+0x30] ;  /* 0x0000300c2e617981 */ /* 0x000f22000c1e9900 */
[----:B------:R-:W-:Y:S01]  /*2350*/  LOP3.LUT R110, R108, R111, R112, 0xe2, !PT ;  /* 0x0000006f6c6e7212 */ /* 0x000fe200078ee270 */
[----:B------:R-:W-:-:S03]  /*2360*/  IMAD.IADD R57, R94, 0x1, R57 ;  /* 0x000000015e397824 */ /* 0x000fc600078e0239 */
[----:B------:R-:W-:Y:S02]  /*2370*/  IADD3 R96, PT, PT, R110, R95, R96 ;  /* 0x0000005f6e607210 */ /* 0x000fe40007ffe060 */
[C-C-:B------:R-:W-:Y:S02]  /*2380*/  SHF.L.W.U32.HI R94, R109.reuse, 0x1e, R109.reuse ;  /* 0x0000001e6d5e7819 */ /* 0x140fe40000010e6d */
[C-C-:B------:R-:W-:Y:S02]  /*2390*/  SHF.L.W.U32.HI R95, R109.reuse, 0x13, R109.reuse ;  /* 0x000000136d5f7819 */ /* 0x140fe40000010e6d */
[----:B------:R-:W-:Y:S02]  /*23a0*/  SHF.L.W.U32.HI R110, R109, 0xa, R109 ;  /* 0x0000000a6d6e7819 */ /* 0x000fe40000010e6d */
[----:B-----5:R-:W-:Y:S02]  /*23b0*/  IADD3 R96, PT, PT, R57, R96, R106 ;  /* 0x0000006039607210 */ /* 0x020fe40007ffe06a */
[----:B------:R-:W-:-:S02]  /*23c0*/  LOP3.LUT R95, R110, R94, R95, 0x96, !PT ;  /* 0x0000005e6e5f7212 */ /* 0x000fc400078e965f */
[----:B------:R-:W-:Y:S01]  /*23d0*/  LOP3.LUT R94, R104, R107, R109, 0xe8, !PT ;  /* 0x0000006b685e7212 */ /* 0x000fe200078ee86d */
[----:B------:R-:W-:-:S03]  /*23e0*/  IMAD.IADD R110, R96, 0x1, R91 ;  /* 0x00000001606e7824 */ /* 0x000fc600078e025b */
[----:B------:R-:W-:Y:S02]  /*23f0*/  IADD3 R96, PT, PT, R94, R95, R96 ;  /* 0x0000005f5e607210 */ /* 0x000fe40007ffe060 */
[C-C-:B------:R-:W-:Y:S02]  /*2400*/  SHF.L.W.U32.HI R94, R110.reuse, 0x15, R110.reuse ;  /* 0x000000156e5e7819 */ /* 0x140fe40000010e6e */
[C-C-:B------:R-:W-:Y:S02]  /*2410*/  SHF.L.W.U32.HI R91, R110.reuse, 0x1a, R110.reuse ;  /* 0x0000001a6e5b7819 */ /* 0x140fe40000010e6e */
[----:B------:R-:W-:-:S04]  /*2420*/  SHF.L.W.U32.HI R95, R110, 0x7, R110 ;  /* 0x000000076e5f7819 */ /* 0x000fc80000010e6e */
[----:B------:R-:W-:Y:S02]  /*2430*/  LOP3.LUT R91, R95, R91, R94, 0x96, !PT ;  /* 0x0000005b5f5b7212 */ /* 0x000fe400078e965e */
[----:B------:R-:W5:Y:S01]  /*2440*/  LDG.E.CONSTANT R94, desc[UR12][R46.64+0x34] ;  /* 0x0000340c2e5e7981 */ /* 0x000f62000c1e9900 */
[----:B------:R-:W-:Y:S02]  /*2450*/  LOP3.LUT R95, R111, R110, R108, 0xe2, !PT ;  /* 0x0000006e6f5f7212 */ /* 0x000fe400078ee26c */
[----:B------:R-:W-:Y:S02]  /*2460*/  SHF.L.W.U32.HI R106, R55, 0xe, R55 ;  /* 0x0000000e376a7819 */ /* 0x000fe40000010e37 */
[----:B------:R-:W-:Y:S02]  /*2470*/  IADD3 R112, PT, PT, R95, R112, R91 ;  /* 0x000000705f707210 */ /* 0x000fe40007ffe05b */
[--C-:B------:R-:W-:Y:S02]  /*2480*/  SHF.L.W.U32.HI R91, R55, 0x19, R55.reuse ;  /* 0x00000019375b7819 */ /* 0x100fe40000010e37 */
[----:B------:R-:W-:-:S02]  /*2490*/  SHF.R.U32.HI R95, RZ, 0x3, R55 ;  /* 0x00000003ff5f7819 */ /* 0x000fc40000011637 */
[----:B------:R-:W-:Y:S02]  /*24a0*/  SHF.R.U32.HI R113, RZ, 0x3, R54 ;  /* 0x00000003ff717819 */ /* 0x000fe40000011636 */
[----:B------:R-:W-:Y:S02]  /*24b0*/  LOP3.LUT R91, R95, R91, R106, 0x96, !PT ;  /* 0x0000005b5f5b7212 */ /* 0x000fe400078e966a */
[C-C-:B------:R-:W-:Y:S02]  /*24c0*/  SHF.L.W.U32.HI R95, R54.reuse, 0x19, R54.reuse ;  /* 0x00000019365f7819 */ /* 0x140fe40000010e36 */
[----:B------:R-:W-:Y:S02]  /*24d0*/  SHF.L.W.U32.HI R106, R54, 0xe, R54 ;  /* 0x0000000e366a7819 */ /* 0x000fe40000010e36 */
[----:B------:R-:W-:Y:S02]  /*24e0*/  SHF.R.U32.HI R114, RZ, 0xa, R58 ;  /* 0x0000000aff727819 */ /* 0x000fe4000001163a */
[----:B------:R-:W-:-:S02]  /*24f0*/  LOP3.LUT R95, R113, R95, R106, 0x96, !PT ;  /* 0x0000005f715f7212 */ /* 0x000fc400078e966a */
[C-C-:B------:R-:W-:Y:S02]  /*2500*/  SHF.L.W.U32.HI R106, R58.reuse, 0xf, R58.reuse ;  /* 0x0000000f3a6a7819 */ /* 0x140fe40000010e3a */
[----:B------:R-:W-:-:S04]  /*2510*/  SHF.L.W.U32.HI R113, R58, 0xd, R58 ;  /* 0x0000000d3a717819 */ /* 0x000fc80000010e3a */
[----:B------:R-:W-:Y:S02]  /*2520*/  LOP3.LUT R106, R114, R106, R113, 0x96, !PT ;  /* 0x0000006a726a7212 */ /* 0x000fe400078e9671 */
[----:B------:R-:W-:Y:S02]  /*2530*/  IADD3 R113, PT, PT, R99, R91, R56 ;  /* 0x0000005b63717210 */ /* 0x000fe40007ffe038 */
[----:B------:R-:W5:Y:S01]  /*2540*/  LDG.E.CONSTANT R91, desc[UR12][R46.64+0x38] ;  /* 0x0000380c2e5b7981 */ /* 0x000f62000c1e9900 */
[----:B------:R-:W-:Y:S02]  /*2550*/  SHF.R.U32.HI R114, RZ, 0x3, R53 ;  /* 0x00000003ff727819 */ /* 0x000fe40000011635 */
[----:B------:R-:W-:Y:S01]  /*2560*/  IMAD.IADD R56, R106, 0x1, R113 ;  /* 0x000000016a387824 */ /* 0x000fe200078e0271 */
[C-C-:B------:R-:W-:Y:S02]  /*2570*/  SHF.L.W.U32.HI R113, R53.reuse, 0x19, R53.reuse ;  /* 0x0000001935717819 */ /* 0x140fe40000010e35 */
[----:B------:R-:W-:-:S02]  /*2580*/  SHF.L.W.U32.HI R106, R53, 0xe, R53 ;  /* 0x0000000e356a7819 */ /* 0x000fc40000010e35 */
[----:B------:R-:W-:Y:S02]  /*2590*/  IADD3 R112, PT, PT, R56, R112, R105 ;  /* 0x0000007038707210 */ /* 0x000fe40007ffe069 */
[----:B------:R-:W-:Y:S02]  /*25a0*/  LOP3.LUT R113, R114, R113, R106, 0x96, !PT ;  /* 0x0000007172717212 */ /* 0x000fe400078e966a */
[C-C-:B------:R-:W-:Y:S02]  /*25b0*/  SHF.L.W.U32.HI R106, R57.reuse, 0xd, R57.reuse ;  /* 0x0000000d396a7819 */ /* 0x140fe40000010e39 */
[--C-:B------:R-:W-:Y:S02]  /*25c0*/  SHF.L.W.U32.HI R105, R57, 0xf, R57.reuse ;  /* 0x0000000f39697819 */ /* 0x100fe40000010e39 */
[----:B------:R-:W-:-:S04]  /*25d0*/  SHF.R.U32.HI R114, RZ, 0xa, R57 ;  /* 0x0000000aff727819 */ /* 0x000fc80000011639 */
[----:B------:R-:W-:Y:S02]  /*25e0*/  LOP3.LUT R105, R114, R105, R106, 0x96, !PT ;  /* 0x0000006972697212 */ /* 0x000fe400078e966a */
[----:B------:R0:W5:Y:S01]  /*25f0*/  LDG.E.CONSTANT R106, desc[UR12][R46.64+0x3c] ;  /* 0x00003c0c2e6a7981 */ /* 0x000162000c1e9900 */
[----:B------:R-:W-:-:S05]  /*2600*/  IMAD.IADD R107, R107, 0x1, R112 ;  /* 0x000000016b6b7824 */ /* 0x000fca00078e0270 */
[C-C-:B------:R-:W-:Y:S02]  /*2610*/  SHF.L.W.U32.HI R114, R107.reuse, 0x1a, R107.reuse ;  /* 0x0000001a6b727819 */ /* 0x140fe40000010e6b */
[C-C-:B------:R-:W-:Y:S02]  /*2620*/  SHF.L.W.U32.HI R115, R107.reuse, 0x15, R107.reuse ;  /* 0x000000156b737819 */ /* 0x140fe40000010e6b */
[----:B------:R-:W-:-:S04]  /*2630*/  SHF.L.W.U32.HI R116, R107, 0x7, R107 ;  /* 0x000000076b747819 */ /* 0x000fc80000010e6b */
[----:B------:R-:W-:Y:S02]  /*2640*/  LOP3.LUT R115, R116, R114, R115, 0x96, !PT ;  /* 0x0000007274737212 */ /* 0x000fe400078e9673 */
[----:B------:R-:W-:Y:S02]  /*2650*/  IADD3 R114, PT, PT, R98, R95, R55 ;  /* 0x0000005f62727210 */ /* 0x000fe40007ffe037 */
[----:B------:R-:W-:-:S03]  /*2660*/  LOP3.LUT R95, R110, R107, R111, 0xe2, !PT ;  /* 0x0000006b6e5f7212 */ /* 0x000fc600078ee26f */
[----:B------:R-:W-:Y:S01]  /*2670*/  IMAD.IADD R55, R105, 0x1, R114 ;  /* 0x0000000169377824 */ /* 0x000fe200078e0272 */
[----:B------:R-:W-:Y:S02]  /*2680*/  IADD3 R95, PT, PT, R95, R108, R115 ;  /* 0x0000006c5f5f7210 */ /* 0x000fe40007ffe073 */
[C-C-:B------:R-:W-:Y:S02]  /*2690*/  SHF.L.W.U32.HI R105, R52.reuse, 0x19, R52.reuse ;  /* 0x0000001934697819 */ /* 0x140fe40000010e34 */
[--C-:B------:R-:W-:Y:S02]  /*26a0*/  SHF.L.W.U32.HI R108, R52, 0xe, R52.reuse ;  /* 0x0000000e346c7819 */ /* 0x100fe40000010e34 */
[----:B0-----:R-:W-:Y:S02]  /*26b0*/  SHF.R.U32.HI R46, RZ, 0x3, R52 ;  /* 0x00000003ff2e7819 */ /* 0x001fe40000011634 */
[----:B------:R-:W-:Y:S02]  /*26c0*/  IADD3 R95, PT, PT, R55, R95, R102 ;  /* 0x0000005f375f7210 */ /* 0x000fe40007ffe066 */
[----:B------:R-:W-:-:S02]  /*26d0*/  LOP3.LUT R105, R46, R105, R108, 0x96, !PT ;  /* 0x000000692e697212 */ /* 0x000fc400078e966c */
[--C-:B------:R-:W-:Y:S01]  /*26e0*/  SHF.L.W.U32.HI R47, R56, 0xf, R56.reuse ;  /* 0x0000000f382f7819 */ /* 0x100fe20000010e38 */
[----:B------:R-:W-:Y:S01]  /*26f0*/  IMAD.IADD R46, R104, 0x1, R95 ;  /* 0x00000001682e7824 */ /* 0x000fe200078e025f */
[--C-:B------:R-:W-:Y:S02]  /*2700*/  SHF.L.W.U32.HI R102, R56, 0xd, R56.reuse ;  /* 0x0000000d38667819 */ /* 0x100fe40000010e38 */
[----:B------:R-:W-:Y:S02]  /*2710*/  SHF.R.U32.HI R108, RZ, 0xa, R56 ;  /* 0x0000000aff6c7819 */ /* 0x000fe40000011638 */
[----:B------:R-:W-:Y:S02]  /*2720*/  SHF.L.W.U32.HI R115, R46, 0x15, R46 ;  /* 0x000000152e737819 */ /* 0x000fe40000010e2e */
[----:B------:R-:W-:Y:S02]  /*2730*/  LOP3.LUT R47, R108, R47, R102, 0x96, !PT ;  /* 0x0000002f6c2f7212 */ /* 0x000fe400078e9666 */
[----:B------:R-:W-:-:S02]  /*2740*/  SHF.L.W.U32.HI R102, R46, 0x1a, R46 ;  /* 0x0000001a2e667819 */ /* 0x000fc40000010e2e */
[----:B------:R-:W-:Y:S02]  /*2750*/  SHF.L.W.U32.HI R108, R46, 0x7, R46 ;  /* 0x000000072e6c7819 */ /* 0x000fe40000010e2e */
[----:B------:R-:W-:Y:S02]  /*2760*/  IADD3 R54, PT, PT, R45, R113, R54 ;  /* 0x000000712d367210 */ /* 0x000fe40007ffe036 */
[----:B------:R-:W-:Y:S02]  /*2770*/  LOP3.LUT R102, R108, R102, R115, 0x96, !PT ;  /* 0x000000666c667212 */ /* 0x000fe400078e9673 */
[----:B------:R-:W-:Y:S01]  /*2780*/  LOP3.LUT R108, R107, R46, R110, 0xe2, !PT ;  /* 0x0000002e6b6c7212 */ /* 0x000fe200078ee26e */
[----:B------:R-:W-:-:S03]  /*2790*/  IMAD.IADD R54, R47, 0x1, R54 ;  /* 0x000000012f367824 */ /* 0x000fc600078e0236 */
[----:B------:R-:W-:Y:S02]  /*27a0*/  IADD3 R102, PT, PT, R108, R111, R102 ;  /* 0x0000006f6c667210 */ /* 0x000fe40007ffe066 */
[C-C-:B------:R-:W-:Y:S02]  /*27b0*/  SHF.L.W.U32.HI R47, R55.reuse, 0xf, R55.reuse ;  /* 0x0000000f372f7819 */ /* 0x140fe40000010e37 */
[--C-:B------:R-:W-:Y:S02]  /*27c0*/  SHF.L.W.U32.HI R108, R55, 0xd, R55.reuse ;  /* 0x0000000d376c7819 */ /* 0x100fe40000010e37 */
[----:B------:R-:W-:Y:S02]  /*27d0*/  SHF.R.U32.HI R111, RZ, 0xa, R55 ;  /* 0x0000000aff6f7819 */ /* 0x000fe40000011637 */
[----:B------:R-:W-:Y:S02]  /*27e0*/  IADD3 R102, PT, PT, R54, R102, R103 ;  /* 0x0000006636667210 */ /* 0x000fe40007ffe067 */
[----:B------:R-:W-:-:S02]  /*27f0*/  LOP3.LUT R113, R111, R47, R108, 0x96, !PT ;  /* 0x0000002f6f717212 */ /* 0x000fc400078e966c */
[C---:B------:R-:W-:Y:S01]  /*2800*/  SHF.L.W.U32.HI R103, R96.reuse, 0x1e, R96 ;  /* 0x0000001e60677819 */ /* 0x040fe20000010e60 */
[----:B------:R-:W-:Y:S01]  /*2810*/  IMAD.IADD R47, R109, 0x1, R102 ;  /* 0x000000016d2f7824 */ /* 0x000fe200078e0266 */
[C-C-:B------:R-:W-:Y:S02]  /*2820*/  SHF.L.W.U32.HI R108, R96.reuse, 0x13, R96.reuse ;  /* 0x00000013606c7819 */ /* 0x140fe40000010e60 */
[----:B------:R-:W-:Y:S02]  /*2830*/  SHF.L.W.U32.HI R111, R96, 0xa, R96 ;  /* 0x0000000a606f7819 */ /* 0x000fe40000010e60 */
[--C-:B------:R-:W-:Y:S02]  /*2840*/  SHF.L.W.U32.HI R114, R47, 0x7, R47.reuse ;  /* 0x000000072f727819 */ /* 0x100fe40000010e2f */
[----:B------:R-:W-:Y:S02]  /*2850*/  LOP3.LUT R103, R111, R103, R108, 0x96, !PT ;  /* 0x000000676f677212 */ /* 0x000fe400078e966c */
[----:B------:R-:W-:-:S02]  /*2860*/  SHF.L.W.U32.HI R108, R47, 0x1a, R47 ;  /* 0x0000001a2f6c7819 */ /* 0x000fc40000010e2f */
[----:B------:R-:W-:Y:S02]  /*2870*/  SHF.L.W.U32.HI R111, R47, 0x15, R47 ;  /* 0x000000152f6f7819 */ /* 0x000fe40000010e2f */
[----:B------:R-:W-:Y:S02]  /*2880*/  LOP3.LUT R104, R109, R104, R96, 0xe8, !PT ;  /* 0x000000686d687212 */ /* 0x000fe400078ee860 */
[----:B------:R-:W-:Y:S02]  /*2890*/  LOP3.LUT R111, R114, R108, R111, 0x96, !PT ;  /* 0x0000006c726f7212 */ /* 0x000fe400078e966f */
[----:B------:R-:W-:Y:S02]  /*28a0*/  IADD3 R108, PT, PT, R60, R105, R53 ;  /* 0x000000693c6c7210 */ /* 0x000fe40007ffe035 */
[----:B------:R-:W-:Y:S02]  /*28b0*/  LOP3.LUT R105, R46, R47, R107, 0xe2, !PT ;  /* 0x0000002f2e697212 */ /* 0x000fe400078ee26b */
[----:B------:R-:W-:Y:S01]  /*28c0*/  IADD3 R103, PT, PT, R104, R103, R112 ;  /* 0x0000006768677210 */ /* 0x000fe20007ffe070 */
[----:B------:R-:W-:Y:S01]  /*28d0*/  IMAD.IADD R53, R113, 0x1, R108 ;  /* 0x0000000171357824 */ /* 0x000fe200078e026c */
[----:B------:R-:W-:-:S02]  /*28e0*/  IADD3 R111, PT, PT, R105, R110, R111 ;  /* 0x0000006e696f7210 */ /* 0x000fc40007ffe06f */
[C-C-:B------:R-:W-:Y:S02]  /*28f0*/  SHF.L.W.U32.HI R104, R103.reuse, 0x1e, R103.reuse ;  /* 0x0000001e67687819 */ /* 0x140fe40000010e67 */
[C-C-:B------:R-:W-:Y:S02]  /*2900*/  SHF.L.W.U32.HI R105, R103.reuse, 0x13, R103.reuse ;  /* 0x0000001367697819 */ /* 0x140fe40000010e67 */
[----:B------:R-:W-:Y:S02]  /*2910*/  SHF.L.W.U32.HI R108, R103, 0xa, R103 ;  /* 0x0000000a676c7819 */ /* 0x000fe40000010e67 */
[C---:B------:R-:W-:Y:S02]  /*2920*/  SHF.L.W.U32.HI R110, R51.reuse, 0x19, R51 ;  /* 0x00000019336e7819 */ /* 0x040fe40000010e33 */
[----:B------:R-:W-:Y:S02]  /*2930*/  LOP3.LUT R104, R108, R104, R105, 0x96, !PT ;  /* 0x000000686c687212 */ /* 0x000fe400078e9669 */
[----:B------:R-:W-:-:S02]  /*2940*/  SHF.L.W.U32.HI R113, R51, 0xe, R51 ;  /* 0x0000000e33717819 */ /* 0x000fc40000010e33 */
[----:B------:R-:W-:Y:S02]  /*2950*/  SHF.R.U32.HI R112, RZ, 0x3, R51 ;  /* 0x00000003ff707819 */ /* 0x000fe40000011633 */
[----:B------:R-:W-:Y:S02]  /*2960*/  IADD3 R105, PT, PT, R53, R111, R100 ;  /* 0x0000006f35697210 */ /* 0x000fe40007ffe064 */
[----:B------:R-:W-:Y:S02]  /*2970*/  LOP3.LUT R110, R112, R110, R113, 0x96, !PT ;  /* 0x0000006e706e7212 */ /* 0x000fe400078e9671 */
[--C-:B------:R-:W-:Y:S01]  /*2980*/  SHF.L.W.U32.HI R108, R54, 0xf, R54.reuse ;  /* 0x0000000f366c7819 */ /* 0x100fe20000010e36 */
[----:B------:R-:W-:Y:S01]  /*2990*/  IMAD.IADD R100, R96, 0x1, R105 ;  /* 0x0000000160647824 */ /* 0x000fe200078e0269 */
[--C-:B------:R-:W-:Y:S02]  /*29a0*/  SHF.L.W.U32.HI R111, R54, 0xd, R54.reuse ;  /* 0x0000000d366f7819 */ /* 0x100fe40000010e36 */
[----:B------:R-:W-:-:S02]  /*29b0*/  SHF.R.U32.HI R112, RZ, 0xa, R54 ;  /* 0x0000000aff707819 */ /* 0x000fc40000011636 */
[----:B------:R-:W-:Y:S02]  /*29c0*/  LOP3.LUT R109, R96, R109, R103, 0xe8, !PT ;  /* 0x0000006d606d7212 */ /* 0x000fe400078ee867 */
[----:B------:R-:W-:Y:S02]  /*29d0*/  LOP3.LUT R111, R112, R108, R111, 0x96, !PT ;  /* 0x0000006c706f7212 */ /* 0x000fe400078e966f */
[----:B------:R-:W-:Y:S02]  /*29e0*/  IADD3 R104, PT, PT, R109, R104, R95 ;  /* 0x000000686d687210 */ /* 0x000fe40007ffe05f */
[C-C-:B------:R-:W-:Y:S02]  /*29f0*/  SHF.L.W.U32.HI R95, R100.reuse, 0x1a, R100.reuse ;  /* 0x0000001a645f7819 */ /* 0x140fe40000010e64 */
[C-C-:B------:R-:W-:Y:S02]  /*2a00*/  SHF.L.W.U32.HI R108, R100.reuse, 0x15, R100.reuse ;  /* 0x00000015646c7819 */ /* 0x140fe40000010e64 */
[----:B------:R-:W-:-:S02]  /*2a10*/  SHF.L.W.U32.HI R109, R100, 0x7, R100 ;  /* 0x00000007646d7819 */ /* 0x000fc40000010e64 */
[----:B------:R-:W-:Y:S02]  /*2a20*/  IADD3 R52, PT, PT, R59, R110, R52 ;  /* 0x0000006e3b347210 */ /* 0x000fe40007ffe034 */
[----:B------:R-:W-:Y:S02]  /*2a30*/  LOP3.LUT R110, R109, R95, R108, 0x96, !PT ;  /* 0x0000005f6d6e7212 */ /* 0x000fe400078e966c */
[----:B------:R-:W-:Y:S01]  /*2a40*/  LOP3.LUT R112, R47, R100, R46, 0xe2, !PT ;  /* 0x000000642f707212 */ /* 0x000fe200078ee22e */
[----:B------:R-:W-:Y:S01]  /*2a50*/  IMAD.IADD R52, R111, 0x1, R52 ;  /* 0x000000016f347824 */ /* 0x000fe200078e0234 */
[C-C-:B------:R-:W-:Y:S02]  /*2a60*/  SHF.L.W.U32.HI R95, R104.reuse, 0x1e, R104.reuse ;  /* 0x0000001e685f7819 */ /* 0x140fe40000010e68 */
[C-C-:B------:R-:W-:Y:S02]  /*2a70*/  SHF.L.W.U32.HI R108, R104.reuse, 0x13, R104.reuse ;  /* 0x00000013686c7819 */ /* 0x140fe40000010e68 */
[----:B------:R-:W-:-:S02]  /*2a80*/  SHF.L.W.U32.HI R109, R104, 0xa, R104 ;  /* 0x0000000a686d7819 */ /* 0x000fc40000010e68 */
[----:B------:R-:W-:Y:S02]  /*2a90*/  IADD3 R110, PT, PT, R112, R107, R110 ;  /* 0x0000006b706e7210 */ /* 0x000fe40007ffe06e */
[----:B------:R-:W-:Y:S02]  /*2aa0*/  LOP3.LUT R107, R103, R96, R104, 0xe8, !PT ;  /* 0x00000060676b7212 */ /* 0x000fe400078ee868 */
[----:B------:R-:W-:Y:S02]  /*2ab0*/  LOP3.LUT R95, R109, R95, R108, 0x96, !PT ;  /* 0x0000005f6d5f7212 */ /* 0x000fe400078e966c */
[----:B------:R-:W-:Y:S02]  /*2ac0*/  IADD3 R96, PT, PT, R52, R110, R101 ;  /* 0x0000006e34607210 */ /* 0x000fe40007ffe065 */
[C-C-:B------:R-:W-:Y:S02]  /*2ad0*/  SHF.L.W.U32.HI R108, R50.reuse, 0x19, R50.reuse ;  /* 0x00000019326c7819 */ /* 0x140fe40000010e32 */
[----:B------:R-:W-:-:S02]  /*2ae0*/  SHF.L.W.U32.HI R109, R50, 0xe, R50 ;  /* 0x0000000e326d7819 */ /* 0x000fc40000010e32 */
[----:B------:R-:W-:Y:S02]  /*2af0*/  SHF.R.U32.HI R111, RZ, 0x3, R50 ;  /* 0x00000003ff6f7819 */ /* 0x000fe40000011632 */
[----:B------:R-:W-:Y:S01]  /*2b00*/  IADD3 R101, PT, PT, R107, R95, R102 ;  /* 0x0000005f6b657210 */ /* 0x000fe20007ffe066 */
[----:B------:R-:W-:Y:S01]  /*2b10*/  IMAD.IADD R95, R103, 0x1, R96 ;  /* 0x00000001675f7824 */ /* 0x000fe200078e0260 */
[----:B------:R-:W-:Y:S02]  /*2b20*/  LOP3.LUT R108, R111, R108, R109, 0x96, !PT ;  /* 0x0000006c6f6c7212 */ /* 0x000fe400078e966d */
[C-C-:B------:R-:W-:Y:S02]  /*2b30*/  SHF.L.W.U32.HI R102, R53.reuse, 0xf, R53.reuse ;  /* 0x0000000f35667819 */ /* 0x140fe40000010e35 */
[--C-:B------:R-:W-:Y:S02]  /*2b40*/  SHF.L.W.U32.HI R107, R53, 0xd, R53.reuse ;  /* 0x0000000d356b7819 */ /* 0x100fe40000010e35 */
[----:B------:R-:W-:-:S02]  /*2b50*/  SHF.R.U32.HI R109, RZ, 0xa, R53 ;  /* 0x0000000aff6d7819 */ /* 0x000fc40000011635 */
[C-C-:B------:R-:W-:Y:S02]  /*2b60*/  SHF.L.W.U32.HI R111, R95.reuse, 0x1a, R95.reuse ;  /* 0x0000001a5f6f7819 */ /* 0x140fe40000010e5f */
[C-C-:B------:R-:W-:Y:S02]  /*2b70*/  SHF.L.W.U32.HI R112, R95.reuse, 0x15, R95.reuse ;  /* 0x000000155f707819 */ /* 0x140fe40000010e5f */
[----:B------:R-:W-:Y:S02]  /*2b80*/  SHF.L.W.U32.HI R113, R95, 0x7, R95 ;  /* 0x000000075f717819 */ /* 0x000fe40000010e5f */
[----:B------:R-:W-:Y:S02]  /*2b90*/  IADD3 R110, PT, PT, R58, R108, R51 ;  /* 0x0000006c3a6e7210 */ /* 0x000fe40007ffe033 */
[----:B------:R-:W-:Y:S02]  /*2ba0*/  LOP3.LUT R109, R109, R102, R107, 0x96, !PT ;  /* 0x000000666d6d7212 */ /* 0x000fe400078e966b */
[----:B------:R-:W-:-:S02]  /*2bb0*/  LOP3.LUT R111, R113, R111, R112, 0x96, !PT ;  /* 0x0000006f716f7212 */ /* 0x000fc400078e9670 */
[----:B------:R-:W-:Y:S01]  /*2bc0*/  LOP3.LUT R112, R100, R95, R47, 0xe2, !PT ;  /* 0x0000005f64707212 */ /* 0x000fe200078ee22f */
[----:B------:R-:W-:Y:S01]  /*2bd0*/  IMAD.IADD R51, R109, 0x1, R110 ;  /* 0x000000016d337824 */ /* 0x000fe200078e026e */
[C-C-:B------:R-:W-:Y:S02]  /*2be0*/  SHF.L.W.U32.HI R102, R101.reuse, 0x1e, R101.reuse ;  /* 0x0000001e65667819 */ /* 0x140fe40000010e65 */
[C-C-:B------:R-:W-:Y:S02]  /*2bf0*/  SHF.L.W.U32.HI R107, R101.reuse, 0x13, R101.reuse ;  /* 0x00000013656b7819 */ /* 0x140fe40000010e65 */
[----:B------:R-:W-:Y:S02]  /*2c00*/  SHF.L.W.U32.HI R108, R101, 0xa, R101 ;  /* 0x0000000a656c7819 */ /* 0x000fe40000010e65 */
[----:B------:R-:W-:Y:S02]  /*2c10*/  IADD3 R111, PT, PT, R112, R46, R111 ;  /* 0x0000002e706f7210 */ /* 0x000fe40007ffe06f */
[----:B------:R-:W-:-:S02]  /*2c20*/  LOP3.LUT R46, R104, R103, R101, 0xe8, !PT ;  /* 0x00000067682e7212 */ /* 0x000fc400078ee865 */
[----:B------:R-:W-:Y:S02]  /*2c30*/  LOP3.LUT R102, R108, R102, R107, 0x96, !PT ;  /* 0x000000666c667212 */ /* 0x000fe400078e966b */
[----:B--2---:R-:W-:Y:S02]  /*2c40*/  IADD3 R103, PT, PT, R51, R111, R90 ;  /* 0x0000006f33677210 */ /* 0x004fe40007ffe05a */
[C-C-:B------:R-:W-:Y:S02]  /*2c50*/  SHF.L.W.U32.HI R107, R49.reuse, 0x19, R49.reuse ;  /* 0x00000019316b7819 */ /* 0x140fe40000010e31 */
[--C-:B------:R-:W-:Y:S02]  /*2c60*/  SHF.L.W.U32.HI R108, R49, 0xe, R49.reuse ;  /* 0x0000000e316c7819 */ /* 0x100fe40000010e31 */
[----:B------:R-:W-:Y:S02]  /*2c70*/  SHF.R.U32.HI R109, RZ, 0x3, R49 ;  /* 0x00000003ff6d7819 */ /* 0x000fe40000011631 */
[----:B------:R-:W-:Y:S01]  /*2c80*/  IADD3 R90, PT, PT, R46, R102, R105 ;  /* 0x000000662e5a7210 */ /* 0x000fe20007ffe069 */
[----:B------:R-:W-:Y:S01]  /*2c90*/  IMAD.IADD R46, R104, 0x1, R103 ;  /* 0x00000001682e7824 */ /* 0x000fe200078e0267 */
[----:B------:R-:W-:-:S02]  /*2ca0*/  LOP3.LUT R107, R109, R107, R108, 0x96, !PT ;  /* 0x0000006b6d6b7212 */ /* 0x000fc400078e966c */
[C-C-:B------:R-:W-:Y:S02]  /*2cb0*/  SHF.L.W.U32.HI R102, R52.reuse, 0xf, R52.reuse ;  /* 0x0000000f34667819 */ /* 0x140fe40000010e34 */
[--C-:B------:R-:W-:Y:S02]  /*2cc0*/  SHF.L.W.U32.HI R105, R52, 0xd, R52.reuse ;  /* 0x0000000d34697819 */ /* 0x100fe40000010e34 */
[----:B------:R-:W-:Y:S02]  /*2cd0*/  SHF.R.U32.HI R108, RZ, 0xa, R52 ;  /* 0x0000000aff6c7819 */ /* 0x000fe40000011634 */
[C-C-:B------:R-:W-:Y:S02]  /*2ce0*/  SHF.L.W.U32.HI R110, R46.reuse, 0x1a, R46.reuse ;  /* 0x0000001a2e6e7819 */ /* 0x140fe40000010e2e */
[C-C-:B------:R-:W-:Y:S02]  /*2cf0*/  SHF.L.W.U32.HI R111, R46.reuse, 0x15, R46.reuse ;  /* 0x000000152e6f7819 */ /* 0x140fe40000010e2e */
[----:B------:R-:W-:-:S02]  /*2d00*/  SHF.L.W.U32.HI R112, R46, 0x7, R46 ;  /* 0x000000072e707819 */ /* 0x000fc40000010e2e */
[----:B------:R-:W-:Y:S02]  /*2d10*/  IADD3 R109, PT, PT, R57, R107, R50 ;  /* 0x0000006b396d7210 */ /* 0x000fe40007ffe032 */
[----:B------:R-:W-:Y:S02]  /*2d20*/  LOP3.LUT R108, R108, R102, R105, 0x96, !PT ;  /* 0x000000666c6c7212 */ /* 0x000fe400078e9669 */
[----:B------:R-:W-:Y:S02]  /*2d30*/  LOP3.LUT R110, R112, R110, R111, 0x96, !PT ;  /* 0x0000006e706e7212 */ /* 0x000fe400078e966f */
[C-C-:B------:R-:W-:Y:S02]  /*2d40*/  SHF.L.W.U32.HI R102, R90.reuse, 0x1e, R90.reuse ;  /* 0x0000001e5a667819 */ /* 0x140fe40000010e5a */
[C-C-:B------:R-:W-:Y:S02]  /*2d50*/  SHF.L.W.U32.HI R105, R90.reuse, 0x13, R90.reuse ;  /* 0x000000135a697819 */ /* 0x140fe40000010e5a */
[----:B------:R-:W-:-:S02]  /*2d60*/  SHF.L.W.U32.HI R107, R90, 0xa, R90 ;  /* 0x0000000a5a6b7819 */ /* 0x000fc40000010e5a */
[----:B------:R-:W-:Y:S01]  /*2d70*/  LOP3.LUT R111, R95, R46, R100, 0xe2, !PT ;  /* 0x0000002e5f6f7212 */ /* 0x000fe200078ee264 */
[----:B------:R-:W-:Y:S01]  /*2d80*/  IMAD.IADD R50, R108, 0x1, R109 ;  /* 0x000000016c327824 */ /* 0x000fe200078e026d */
[----:B------:R-:W-:Y:S02]  /*2d90*/  LOP3.LUT R105, R107, R102, R105, 0x96, !PT ;  /* 0x000000666b697212 */ /* 0x000fe400078e9669 */
[----:B------:R-:W-:Y:S02]  /*2da0*/  IADD3 R102, PT, PT, R111, R47, R110 ;  /* 0x0000002f6f667210 */ /* 0x000fe40007ffe06e */
[----:B------:R-:W-:Y:S02]  /*2db0*/  LOP3.LUT R47, R101, R104, R90, 0xe8, !PT ;  /* 0x00000068652f7212 */ /* 0x000fe400078ee85a */
[----:B------:R-:W-:Y:S02]  /*2dc0*/  IADD3 R102, PT, PT, R50, R102, R93 ;  /* 0x0000006632667210 */ /* 0x000fe40007ffe05d */
[----:B------:R-:W-:-:S02]  /*2dd0*/  SHF.L.W.U32.HI R107, R48, 0x19, R48 ;  /* 0x00000019306b7819 */ /* 0x000fc40000010e30 */
[--C-:B------:R-:W-:Y:S02]  /*2de0*/  SHF.L.W.U32.HI R108, R48, 0xe, R48.reuse ;  /* 0x0000000e306c7819 */ /* 0x100fe40000010e30 */
[----:B------:R-:W-:Y:S02]  /*2df0*/  SHF.R.U32.HI R109, RZ, 0x3, R48 ;  /* 0x00000003ff6d7819 */ /* 0x000fe40000011630 */
[C-C-:B------:R-:W-:Y:S02]  /*2e00*/  SHF.L.W.U32.HI R110, R51.reuse, 0xf, R51.reuse ;  /* 0x0000000f336e7819 */ /* 0x140fe40000010e33 */
[--C-:B------:R-:W-:Y:S02]  /*2e10*/  SHF.L.W.U32.HI R111, R51, 0xd, R51.reuse ;  /* 0x0000000d336f7819 */ /* 0x100fe40000010e33 */
[----:B------:R-:W-:Y:S02]  /*2e20*/  SHF.R.U32.HI R104, RZ, 0xa, R51 ;  /* 0x0000000aff687819 */ /* 0x000fe40000011633 */
[----:B------:R-:W-:Y:S01]  /*2e30*/  IADD3 R47, PT, PT, R47, R105, R96 ;  /* 0x000000692f2f7210 */ /* 0x000fe20007ffe060 */
[----:B------:R-:W-:Y:S01]  /*2e40*/  IMAD.IADD R105, R101, 0x1, R102 ;  /* 0x0000000165697824 */ /* 0x000fe200078e0266 */
[----:B------:R-:W-:-:S02]  /*2e50*/  LOP3.LUT R107, R109, R107, R108, 0x96, !PT ;  /* 0x0000006b6d6b7212 */ /* 0x000fc400078e966c */
[----:B------:R-:W-:Y:S02]  /*2e60*/  LOP3.LUT R110, R104, R110, R111, 0x96, !PT ;  /* 0x0000006e686e7212 */ /* 0x000fe400078e966f */
[C-C-:B------:R-:W-:Y:S02]  /*2e70*/  SHF.L.W.U32.HI R93, R47.reuse, 0x1e, R47.reuse ;  /* 0x0000001e2f5d7819 */ /* 0x140fe40000010e2f */
[C-C-:B------:R-:W-:Y:S02]  /*2e80*/  SHF.L.W.U32.HI R96, R47.reuse, 0x13, R47.reuse ;  /* 0x000000132f607819 */ /* 0x140fe40000010e2f */
[----:B------:R-:W-:Y:S02]  /*2e90*/  SHF.L.W.U32.HI R104, R47, 0xa, R47 ;  /* 0x0000000a2f687819 */ /* 0x000fe40000010e2f */
[C-C-:B------:R-:W-:Y:S02]  /*2ea0*/  SHF.L.W.U32.HI R108, R105.reuse, 0x1a, R105.reuse ;  /* 0x0000001a696c7819 */ /* 0x140fe40000010e69 */
[----:B------:R-:W-:-:S02]  /*2eb0*/  SHF.L.W.U32.HI R109, R105, 0x15, R105 ;  /* 0x00000015696d7819 */ /* 0x000fc40000010e69 */
[----:B------:R-:W-:Y:S02]  /*2ec0*/  SHF.L.W.U32.HI R111, R105, 0x7, R105 ;  /* 0x00000007696f7819 */ /* 0x000fe40000010e69 */
[----:B------:R-:W-:Y:S02]  /*2ed0*/  IADD3 R49, PT, PT, R56, R107, R49 ;  /* 0x0000006b38317210 */ /* 0x000fe40007ffe031 */
[----:B------:R-:W-:Y:S02]  /*2ee0*/  LOP3.LUT R96, R104, R93, R96, 0x96, !PT ;  /* 0x0000005d68607212 */ /* 0x000fe400078e9660 */
[----:B------:R-:W-:Y:S02]  /*2ef0*/  LOP3.LUT R109, R111, R108, R109, 0x96, !PT ;  /* 0x0000006c6f6d7212 */ /* 0x000fe400078e966d */
[----:B------:R-:W-:Y:S02]  /*2f00*/  LOP3.LUT R101, R90, R101, R47, 0xe8, !PT ;  /* 0x000000655a657212 */ /* 0x000fe400078ee82f */
[----:B------:R-:W-:Y:S01]  /*2f10*/  LOP3.LUT R93, R46, R105, R95, 0xe2, !PT ;  /* 0x000000692e5d7212 */ /* 0x000fe200078ee25f */
[----:B------:R-:W-:Y:S01]  /*2f20*/  IMAD.IADD R49, R110, 0x1, R49 ;  /* 0x000000016e317824 */ /* 0x000fe200078e0231 */
[----:B------:R-:W-:-:S02]  /*2f30*/  IADD3 R96, PT, PT, R101, R96, R103 ;  /* 0x0000006065607210 */ /* 0x000fc40007ffe067 */
[----:B------:R-:W-:Y:S02]  /*2f40*/  IADD3 R93, PT, PT, R93, R100, R109 ;  /* 0x000000645d5d7210 */ /* 0x000fe40007ffe06d */
[C-C-:B------:R-:W-:Y:S02]  /*2f50*/  SHF.L.W.U32.HI R100, R96.reuse, 0x1e, R96.reuse ;  /* 0x0000001e60647819 */ /* 0x140fe40000010e60 */
[C-C-:B------:R-:W-:Y:S02]  /*2f60*/  SHF.L.W.U32.HI R101, R96.reuse, 0x13, R96.reuse ;  /* 0x0000001360657819 */ /* 0x140fe40000010e60 */
[----:B------:R-:W-:Y:S02]  /*2f70*/  SHF.L.W.U32.HI R103, R96, 0xa, R96 ;  /* 0x0000000a60677819 */ /* 0x000fe40000010e60 */
[----:B---3--:R-:W-:Y:S02]  /*2f80*/  IADD3 R93, PT, PT, R49, R93, R92 ;  /* 0x0000005d315d7210 */ /* 0x008fe40007ffe05c */
[----:B------:R-:W-:-:S02]  /*2f90*/  LOP3.LUT R101, R103, R100, R101, 0x96, !PT ;  /* 0x0000006467657212 */ /* 0x000fc400078e9665 */
[C---:B------:R-:W-:Y:S01]  /*2fa0*/  SHF.L.W.U32.HI R104, R99.reuse, 0x19, R99 ;  /* 0x0000001963687819 */ /* 0x040fe20000010e63 */
[----:B------:R-:W-:Y:S01]  /*2fb0*/  IMAD.IADD R100, R90, 0x1, R93 ;  /* 0x000000015a647824 */ /* 0x000fe200078e025d */
[--C-:B------:R-:W-:Y:S02]  /*2fc0*/  SHF.L.W.U32.HI R107, R99, 0xe, R99.reuse ;  /* 0x0000000e636b7819 */ /* 0x100fe40000010e63 */
[----:B------:R-:W-:Y:S02]  /*2fd0*/  SHF.R.U32.HI R108, RZ, 0x3, R99 ;  /* 0x00000003ff6c7819 */ /* 0x000fe40000011663 */
[----:B------:R-:W-:Y:S02]  /*2fe0*/  LOP3.LUT R92, R47, R90, R96, 0xe8, !PT ;  /* 0x0000005a2f5c7212 */ /* 0x000fe400078ee860 */
[----:B------:R-:W-:Y:S02]  /*2ff0*/  LOP3.LUT R104, R108, R104, R107, 0x96, !PT ;  /* 0x000000686c687212 */ /* 0x000fe400078e966b */
[----:B------:R-:W-:-:S02]  /*3000*/  SHF.L.W.U32.HI R103, R50, 0xf, R50 ;  /* 0x0000000f32677819 */ /* 0x000fc40000010e32 */
[--C-:B------:R-:W-:Y:S02]  /*3010*/  SHF.L.W.U32.HI R108, R50, 0xd, R50.reuse ;  /* 0x0000000d326c7819 */ /* 0x100fe40000010e32 */
[----:B------:R-:W-:Y:S02]  /*3020*/  SHF.R.U32.HI R107, RZ, 0xa, R50 ;  /* 0x0000000aff6b7819 */ /* 0x000fe40000011632 */
[C-C-:B------:R-:W-:Y:S02]  /*3030*/  SHF.L.W.U32.HI R90, R100.reuse, 0x1a, R100.reuse ;  /* 0x0000001a645a7819 */ /* 0x140fe40000010e64 */
[C-C-:B------:R-:W-:Y:S02]  /*3040*/  SHF.L.W.U32.HI R109, R100.reuse, 0x15, R100.reuse ;  /* 0x00000015646d7819 */ /* 0x140fe40000010e64 */
[----:B------:R-:W-:Y:S02]  /*3050*/  SHF.L.W.U32.HI R110, R100, 0x7, R100 ;  /* 0x00000007646e7819 */ /* 0x000fe40000010e64 */
[----:B------:R-:W-:-:S02]  /*3060*/  IADD3 R92, PT, PT, R92, R101, R102 ;  /* 0x000000655c5c7210 */ /* 0x000fc40007ffe066 */
        /* <DEDUP_REMOVED lines=10> */
[C-C-:B------:R-:W-:Y:S02]  /*3110*/  SHF.L.W.U32.HI R107, R98.reuse, 0x19, R98.reuse ;  /* 0x00000019626b7819 */ /* 0x140fe40000010e62 */
[--C-:B------:R-:W-:Y:S02]  /*3120*/  SHF.L.W.U32.HI R108, R98, 0xe, R98.reuse ;  /* 0x0000000e626c7819 */ /* 0x100fe40000010e62 */
[----:B------:R-:W-:-:S02]  /*3130*/  SHF.R.U32.HI R109, RZ, 0x3, R98 ;  /* 0x00000003ff6d7819 */ /* 0x000fc40000011662 */
        /* <DEDUP_REMOVED lines=8> */
[----:B------:R-:W-:Y:S02]  /*31c0*/  IADD3 R108, PT, PT, R54, R107, R99 ;  /* 0x0000006b366c7210 */ /* 0x000fe40007ffe063 */
[----:B------:R-:W-:Y:S02]  /*31d0*/  LOP3.LUT R101, R103, R101, R104, 0x96, !PT ;  /* 0x0000006567657212 */ /* 0x000fe400078e9668 */
[C-C-:B------:R-:W-:Y:S02]  /*31e0*/  SHF.L.W.U32.HI R99, R90.reuse, 0x1a, R90.reuse ;  /* 0x0000001a5a637819 */ /* 0x140fe40000010e5a */
[C-C-:B------:R-:W-:Y:S02]  /*31f0*/  SHF.L.W.U32.HI R110, R90.reuse, 0x15, R90.reuse ;  /* 0x000000155a6e7819 */ /* 0x140fe40000010e5a */
[----:B------:R-:W-:Y:S01]  /*3200*/  SHF.L.W.U32.HI R103, R90, 0x7, R90 ;  /* 0x000000075a677819 */ /* 0x000fe20000010e5a */
[----:B------:R-:W-:Y:S01]  /*3210*/  IMAD.IADD R47, R101, 0x1, R108 ;  /* 0x00000001652f7824 */ /* 0x000fe200078e026c */
[----:B------:R-:W-:-:S02]  /*3220*/  LOP3.LUT R101, R100, R90, R105, 0xe2, !PT ;  /* 0x0000005a64657212 */ /* 0x000fc400078ee269 */
[----:B------:R-:W-:Y:S02]  /*3230*/  LOP3.LUT R99, R103, R99, R110, 0x96, !PT ;  /* 0x0000006367637212 */ /* 0x000fe400078e966e */
[C-C-:B------:R-:W-:Y:S02]  /*3240*/  SHF.L.W.U32.HI R93, R95.reuse, 0x1e, R95.reuse ;  /* 0x0000001e5f5d7819 */ /* 0x140fe40000010e5f */
[C-C-:B------:R-:W-:Y:S02]  /*3250*/  SHF.L.W.U32.HI R104, R95.reuse, 0x13, R95.reuse ;  /* 0x000000135f687819 */ /* 0x140fe40000010e5f */
[----:B------:R-:W-:Y:S02]  /*3260*/  SHF.L.W.U32.HI R97, R95, 0xa, R95 ;  /* 0x0000000a5f617819 */ /* 0x000fe40000010e5f */
[----:B------:R-:W-:Y:S02]  /*3270*/  IADD3 R99, PT, PT, R101, R46, R99 ;  /* 0x0000002e65637210 */ /* 0x000fe40007ffe063 */
[----:B------:R-:W-:-:S02]  /*3280*/  LOP3.LUT R97, R97, R93, R104, 0x96, !PT ;  /* 0x0000005d61617212 */ /* 0x000fc400078e9668 */
[----:B------:R-:W-:Y:S02]  /*3290*/  LOP3.LUT R93, R92, R96, R95, 0xe8, !PT ;  /* 0x000000605c5d7212 */ /* 0x000fe400078ee85f */
[----:B-----5:R-:W-:Y:S02]  /*32a0*/  IADD3 R99, PT, PT, R47, R99, R94 ;  /* 0x000000632f637210 */ /* 0x020fe40007ffe05e */
        /* <DEDUP_REMOVED lines=12> */
[C-C-:B------:R-:W-:Y:S02]  /*3370*/  SHF.L.W.U32.HI R46, R97.reuse, 0x1e, R97.reuse ;  /* 0x0000001e612e7819 */ /* 0x140fe40000010e61 */
[C-C-:B------:R-:W-:Y:S02]  /*3380*/  SHF.L.W.U32.HI R101, R97.reuse, 0x13, R97.reuse ;  /* 0x0000001361657819 */ /* 0x140fe40000010e61 */
[----:B------:R-:W-:Y:S02]  /*3390*/  SHF.L.W.U32.HI R94, R97, 0xa, R97 ;  /* 0x0000000a615e7819 */ /* 0x000fe40000010e61 */
[----:B------:R-:W-:Y:S02]  /*33a0*/  IADD3 R103, PT, PT, R53, R103, R98 ;  /* 0x0000006735677210 */ /* 0x000fe40007ffe062 */
[----:B------:R-:W-:Y:S02]  /*33b0*/  LOP3.LUT R102, R104, R102, R107, 0x96, !PT ;  /* 0x0000006668667212 */ /* 0x000fe400078e966b */
[----:B------:R-:W-:-:S02]  /*33c0*/  LOP3.LUT R108, R108, R96, R109, 0x96, !PT ;  /* 0x000000606c6c7212 */ /* 0x000fc400078e966d */
[----:B------:R-:W-:Y:S02]  /*33d0*/  LOP3.LUT R98, R90, R93, R100, 0xe2, !PT ;  /* 0x0000005d5a627212 */ /* 0x000fe400078ee264 */
[----:B------:R-:W-:Y:S01]  /*33e0*/  LOP3.LUT R94, R94, R46, R101, 0x96, !PT ;  /* 0x0000002e5e5e7212 */ /* 0x000fe200078e9665 */
[----:B------:R-:W-:Y:S01]  /*33f0*/  IMAD.IADD R46, R102, 0x1, R103 ;  /* 0x00000001662e7824 */ /* 0x000fe200078e0267 */
[----:B------:R-:W-:Y:S02]  /*3400*/  LOP3.LUT R96, R95, R92, R97, 0xe8, !PT ;  /* 0x0000005c5f607212 */ /* 0x000fe400078ee861 */
[----:B------:R-:W-:Y:S02]  /*3410*/  IADD3 R98, PT, PT, R98, R105, R108 ;  /* 0x0000006962627210 */ /* 0x000fe40007ffe06c */
[----:B------:R-:W-:Y:S02]  /*3420*/  IADD3 R94, PT, PT, R96, R94, R99 ;  /* 0x0000005e605e7210 */ /* 0x000fe40007ffe063 */
[----:B------:R-:W-:-:S02]  /*3430*/  IADD3 R91, PT, PT, R46, R98, R91 ;  /* 0x000000622e5b7210 */ /* 0x000fc40007ffe05b */
[C-C-:B------:R-:W-:Y:S02]  /*3440*/  SHF.L.W.U32.HI R102, R60.reuse, 0x19, R60.reuse ;  /* 0x000000193c667819 */ /* 0x140fe40000010e3c */
[--C-:B------:R-:W-:Y:S02]  /*3450*/  SHF.L.W.U32.HI R103, R60, 0xe, R60.reuse ;  /* 0x0000000e3c677819 */ /* 0x100fe40000010e3c */
[----:B------:R-:W-:Y:S02]  /*3460*/  SHF.R.U32.HI R104, RZ, 0x3, R60 ;  /* 0x00000003ff687819 */ /* 0x000fe4000001163c */
[C-C-:B------:R-:W-:Y:S02]  /*3470*/  SHF.L.W.U32.HI R96, R94.reuse, 0x1e, R94.reuse ;  /* 0x0000001e5e607819 */ /* 0x140fe40000010e5e */
[C-C-:B------:R-:W-:Y:S02]  /*3480*/  SHF.L.W.U32.HI R99, R94.reuse, 0x13, R94.reuse ;  /* 0x000000135e637819 */ /* 0x140fe40000010e5e */
[----:B------:R-:W-:Y:S01]  /*3490*/  SHF.L.W.U32.HI R101, R94, 0xa, R94 ;  /* 0x0000000a5e657819 */ /* 0x000fe20000010e5e */
[----:B------:R-:W-:Y:S01]  /*34a0*/  IMAD.IADD R92, R92, 0x1, R91 ;  /* 0x000000015c5c7824 */ /* 0x000fe200078e025b */
[----:B------:R-:W-:-:S02]  /*34b0*/  LOP3.LUT R102, R104, R102, R103, 0x96, !PT ;  /* 0x0000006668667212 */ /* 0x000fc400078e9667 */
[----:B------:R-:W-:Y:S02]  /*34c0*/  LOP3.LUT R96, R101, R96, R99, 0x96, !PT ;  /* 0x0000006065607212 */ /* 0x000fe400078e9663 */
[C-C-:B------:R-:W-:Y:S02]  /*34d0*/  SHF.L.W.U32.HI R99, R47.reuse, 0xf, R47.reuse ;  /* 0x0000000f2f637819 */ /* 0x140fe40000010e2f */
[--C-:B------:R-:W-:Y:S02]  /*34e0*/  SHF.L.W.U32.HI R104, R47, 0xd, R47.reuse ;  /* 0x0000000d2f687819 */ /* 0x100fe40000010e2f */
[----:B------:R-:W-:Y:S02]  /*34f0*/  SHF.R.U32.HI R101, RZ, 0xa, R47 ;  /* 0x0000000aff657819 */ /* 0x000fe4000001162f */
[----:B------:R-:W-:Y:S02]  /*3500*/  LOP3.LUT R98, R97, R95, R94, 0xe8, !PT ;  /* 0x0000005f61627212 */ /* 0x000fe400078ee85e */
[----:B------:R-:W-:-:S02]  /*3510*/  SHF.L.W.U32.HI R103, R92, 0x1a, R92 ;  /* 0x0000001a5c677819 */ /* 0x000fc40000010e5c */
[C-C-:B------:R-:W-:Y:S02]  /*3520*/  SHF.L.W.U32.HI R108, R92.reuse, 0x15, R92.reuse ;  /* 0x000000155c6c7819 */ /* 0x140fe40000010e5c */
[----:B------:R-:W-:Y:S02]  /*3530*/  SHF.L.W.U32.HI R105, R92, 0x7, R92 ;  /* 0x000000075c697819 */ /* 0x000fe40000010e5c */
[----:B------:R-:W-:Y:S02]  /*3540*/  IADD3 R102, PT, PT, R52, R102, R45 ;  /* 0x0000006634667210 */ /* 0x000fe40007ffe02d */
[----:B------:R-:W-:Y:S02]  /*3550*/  LOP3.LUT R99, R101, R99, R104, 0x96, !PT ;  /* 0x0000006365637212 */ /* 0x000fe400078e9668 */
[----:B------:R-:W-:Y:S02]  /*3560*/  IADD3 R96, PT, PT, R98, R96, R91 ;  /* 0x0000006062607210 */ /* 0x000fe40007ffe05b */
        /* <DEDUP_REMOVED lines=8> */
[----:B------:R-:W-:Y:S02]  /*35f0*/  IADD3 R106, PT, PT, R45, R91, R106 ;  /* 0x0000005b2d6a7210 */ /* 0x000fe40007ffe06a */
[----:B------:R-:W-:-:S03]  /*3600*/  LOP3.LUT R98, R94, R97, R96, 0xe8, !PT ;  /* 0x000000615e627212 */ /* 0x000fc600078ee860 */
[--C-:B------:R-:W-:Y:S01]  /*3610*/  IMAD.IADD R95, R95, 0x1, R106.reuse ;  /* 0x000000015f5f7824 */ /* 0x100fe200078e026a */
[----:B------:R-:W-:-:S07]  /*3620*/  IADD3 R91, PT, PT, R98, R101, R106 ;  /* 0x00000065625b7210 */ /* 0x000fce0007ffe06a */
.L_x_6:
[----:B------:R-:W-:-:S05]  /*3630*/  VIADD R89, R89, 0x1 ;  /* 0x0000000159597836 */ /* 0x000fca0000000000 */
[----:B------:R-:W-:-:S13]  /*3640*/  ISETP.NE.AND P0, PT, R89, 0x4, PT ;  /* 0x000000045900780c */ /* 0x000fda0003f05270 */
[----:B------:R-:W-:Y:S05]  /*3650*/  @P0 BRA `(.L_x_7) ;  /* 0xffffffd000000947 */ /* 0x000fea000383ffff */
[----:B------:R-:W-:Y:S01]  /*3660*/  IMAD.IADD R2, R2, 0x1, R91 ;  /* 0x0000000102027824 */ /* 0x000fe200078e025b */
[----:B------:R-:W-:Y:S01]  /*3670*/  IADD3 R84, P1, PT, R84, 0x40, RZ ;  /* 0x0000004054547810 */ /* 0x000fe20007f3e0ff */
[----:B------:R-:W-:Y:S01]  /*3680*/  IMAD.IADD R3, R3, 0x1, R96 ;  /* 0x0000000103037824 */ /* 0x000fe200078e0260 */
[----:B------:R-:W-:Y:S01]  /*3690*/  IADD3 R83, P0, PT, R83, -0x40, RZ ;  /* 0xffffffc053537810 */ /* 0x000fe20007f1e0ff */
[----:B------:R-:W-:Y:S02]  /*36a0*/  IMAD.IADD R6, R6, 0x1, R94 ;  /* 0x0000000106067824 */ /* 0x000fe400078e025e */
[----:B------:R-:W-:Y:S01]  /*36b0*/  IMAD.IADD R7, R7, 0x1, R97 ;  /* 0x0000000107077824 */ /* 0x000fe200078e0261 */
[----:B------:R3:W-:Y:S01]  /*36c0*/  STL.64 [R1+0x60], R2 ;  /* 0x0000600201007387 */ /* 0x0007e20000100a00 */
[----:B------:R-:W-:Y:S01]  /*36d0*/  IMAD.IADD R8, R8, 0x1, R95 ;  /* 0x0000000108087824 */ /* 0x000fe200078e025f */
[----:B------:R-:W-:Y:S01]  /*36e0*/  IADD3.X R82, PT, PT, R82, -0x1, RZ, P0, !PT ;  /* 0xffffffff52527810 */ /* 0x000fe200007fe4ff */
[----:B------:R-:W-:Y:S01]  /*36f0*/  IMAD.IADD R9, R9, 0x1, R92 ;  /* 0x0000000109097824 */ /* 0x000fe200078e025c */
[----:B------:R3:W-:Y:S01]  /*3700*/  STL.64 [R1+0x68], R6 ;  /* 0x0000680601007387 */ /* 0x0007e20000100a00 */
[----:B------:R-:W-:-:S02]  /*3710*/  IMAD.IADD R4, R4, 0x1, R93 ;  /* 0x0000000104047824 */ /* 0x000fc400078e025d */
[----:B------:R-:W-:Y:S01]  /*3720*/  IMAD.IADD R5, R5, 0x1, R90 ;  /* 0x0000000105057824 */ /* 0x000fe200078e025a */
[----:B------:R3:W-:Y:S01]  /*3730*/  STL.64 [R1+0x70], R8 ;  /* 0x0000700801007387 */ /* 0x0007e20000100a00 */
[----:B------:R-:W-:Y:S02]  /*3740*/  IMAD.MOV.U32 R89, RZ, RZ, 0x40 ;  /* 0x00000040ff597424 */ /* 0x000fe400078e00ff */
[----:B------:R-:W-:Y:S01]  /*3750*/  IMAD.MOV.U32 R90, RZ, RZ, RZ ;  /* 0x000000ffff5a7224 */ /* 0x000fe200078e00ff */
[----:B------:R3:W-:Y:S01]  /*3760*/  STL.64 [R1+0x78], R4 ;  /* 0x0000780401007387 */ /* 0x0007e20000100a00 */
[----:B------:R-:W-:Y:S01]  /*3770*/  IMAD.X R75, RZ, RZ, R75, P1 ;  /* 0x000000ffff4b7224 */ /* 0x000fe200008e064b */
[----:B------:R-:W-:Y:S06]  /*3780*/  BRA `(.L_x_8) ;  /* 0x0000003400e07947 */ /* 0x000fec0003800000 */
.L_x_4:
[----:B------:R-:W-:Y:S01]  /*3790*/  ISETP.NE.U32.AND P0, PT, R88, RZ, PT ;  /* 0x000000ff5800720c */ /* 0x000fe20003f05070 */
[----:B------:R-:W-:Y:S01]  /*37a0*/  BSSY.RECONVERGENT B2, `(.L_x_9) ;  /* 0x0000017000027945 */ /* 0x000fe20003800200 */
[----:B------:R-:W-:Y:S02]  /*37b0*/  ISETP.LT.U32.AND P1, PT, R83, R88, PT ;  /* 0x000000585300720c */ /* 0x000fe40003f21070 */
[----:B------:R-:W-:Y:S02]  /*37c0*/  CS2R R2, SRZ ;  /* 0x0000000000027805 */ /* 0x000fe4000001ff00 */
[----:B------:R-:W-:Y:S02]  /*37d0*/  ISETP.NE.AND.EX P0, PT, R87, RZ, PT, P0 ;  /* 0x000000ff5700720c */ /* 0x000fe40003f05300 */
[----:B------:R-:W-:-:S04]  /*37e0*/  ISETP.LT.U32.AND.EX P1, PT, R82, R87, PT, P1 ;  /* 0x000000575200720c */ /* 0x000fc80003f21110 */
[----:B------:R-:W-:Y:S02]  /*37f0*/  SEL R9, R83, R88, P1 ;  /* 0x0000005853097207 */ /* 0x000fe40000800000 */
[----:B------:R-:W-:-:S05]  /*3800*/  SEL R69, R82, R87, P1 ;  /* 0x0000005752457207 */ /* 0x000fca0000800000 */
[----:B------:R-:W-:Y:S05]  /*3810*/  @!P0 BRA `(.L_x_10) ;  /* 0x00000000003c8947 */ /* 0x000fea0003800000 */
[----:B------:R-:W-:Y:S01]  /*3820*/  BSSY.RECONVERGENT B3, `(.L_x_11) ;  /* 0x000000d000037945 */ /* 0x000fe20003800200 */
[----:B------:R-:W-:-:S07]  /*3830*/  CS2R R6, SRZ ;  /* 0x0000000000067805 */ /* 0x000fce000001ff00 */
.L_x_12:
[----:B------:R-:W-:-:S05]  /*3840*/  IADD3 R4, P0, PT, R84, R7, RZ ;  /* 0x0000000754047210 */ /* 0x000fca0007f1e0ff */
[----:B0-----:R-:W-:-:S06]  /*3850*/  IMAD.X R5, R75, 0x1, R6, P0 ;  /* 0x000000014b057824 */ /* 0x001fcc00000e0606 */
[----:B------:R-:W2:Y:S01]  /*3860*/  LDG.E.U8 R5, desc[UR12][R4.64] ;  /* 0x0000000c04057981 */ /* 0x000ea2000c1e1100 */
[----:B------:R-:W-:-:S05]  /*3870*/  IADD3 R2, P0, PT, R7, R86, RZ ;  /* 0x0000005607027210 */ /* 0x000fca0007f1e0ff */
[----:B------:R-:W-:Y:S01]  /*3880*/  IMAD.X R3, R6, 0x1, R85, P0 ;  /* 0x0000000106037824 */ /* 0x000fe200000e0655 */
[----:B------:R-:W-:-:S05]  /*3890*/  IADD3 R7, P0, PT, R7, 0x1, RZ ;  /* 0x0000000107077810 */ /* 0x000fca0007f1e0ff */
[----:B------:R-:W-:Y:S01]  /*38a0*/  IMAD.X R6, RZ, RZ, R6, P0 ;  /* 0x000000ffff067224 */ /* 0x000fe200000e0606 */
[----:B------:R-:W-:-:S04]  /*38b0*/  ISETP.GE.U32.AND P0, PT, R7, R9, PT ;  /* 0x000000090700720c */ /* 0x000fc80003f06070 */
[----:B------:R-:W-:Y:S01]  /*38c0*/  ISETP.GE.U32.AND.EX P0, PT, R6, R69, PT, P0 ;  /* 0x000000450600720c */ /* 0x000fe20003f06100 */
[----:B--2---:R0:W-:-:S12]  /*38d0*/  ST.E.U8 desc[UR12][R2.64], R5 ;  /* 0x0000000502007985 */ /* 0x0041d8000c10110c */
[----:B------:R-:W-:Y:S05]  /*38e0*/  @!P0 BRA `(.L_x_12) ;  /* 0xfffffffc00d48947 */ /* 0x000fea000383ffff */
[----:B------:R-:W-:Y:S05]  /*38f0*/  BSYNC.RECONVERGENT B3 ;  /* 0x0000000000037941 */ /* 0x000fea0003800200 */
.L_x_11:
[----:B0-----:R0:W5:Y:S02]  /*3900*/  LDL.64 R2, [R1+0x50] ;  /* 0x0000500001027983 */ /* 0x0011640000100a00 */
.L_x_10:
[----:B------:R-:W-:Y:S05]  /*3910*/  BSYNC.RECONVERGENT B2 ;  /* 0x0000000000027941 */ /* 0x000fea0003800200 */
.L_x_9:
[-C--:B-----5:R-:W-:Y:S02]  /*3920*/  IADD3 R88, P0, PT, R2, -R9.reuse, RZ ;  /* 0x8000000902587210 */ /* 0x0a0fe40007f1e0ff */
[-C--:B------:R-:W-:Y:S02]  /*3930*/  IADD3 R83, P1, PT, R83, -R9.reuse, RZ ;  /* 0x8000000953537210 */ /* 0x080fe40007f3e0ff */
[----:B------:R-:W-:Y:S01]  /*3940*/  IADD3 R84, P2, PT, R84, R9, RZ ;  /* 0x0000000954547210 */ /* 0x000fe20007f5e0ff */
[----:B------:R-:W-:Y:S01]  /*3950*/  IMAD.X R87, R3, 0x1, ~R69, P0 ;  /* 0x0000000103577824 */ /* 0x000fe200000e0e45 */
[----:B------:R-:W-:Y:S01]  /*3960*/  ISETP.NE.U32.AND P0, PT, R88, RZ, PT ;  /* 0x000000ff5800720c */ /* 0x000fe20003f05070 */
[----:B------:R-:W-:Y:S02]  /*3970*/  IMAD.MOV.U32 R2, RZ, RZ, R88 ;  /* 0x000000ffff027224 */ /* 0x000fe400078e0058 */
[----:B------:R-:W-:Y:S01]  /*3980*/  IMAD.MOV.U32 R3, RZ, RZ, R87 ;  /* 0x000000ffff037224 */ /* 0x000fe200078e0057 */
[----:B------:R-:W-:Y:S01]  /*3990*/  ISETP.NE.AND.EX P0, PT, R87, RZ, PT, P0 ;  /* 0x000000ff5700720c */ /* 0x000fe20003f05300 */
[----:B------:R-:W-:-:S02]  /*39a0*/  IMAD.X R82, R82, 0x1, ~R69, P1 ;  /* 0x0000000152527824 */ /* 0x000fc400008e0e45 */
[----:B------:R-:W-:Y:S01]  /*39b0*/  IMAD.X R75, R75, 0x1, R69, P2 ;  /* 0x000000014b4b7824 */ /* 0x000fe200010e0645 */
[----:B------:R1:W-:Y:S09]  /*39c0*/  STL.64 [R1+0x50], R2 ;  /* 0x0000500201007387 */ /* 0x0003f20000100a00 */
[----:B------:R-:W-:Y:S05]  /*39d0*/  @P0 BRA `(.L_x_13) ;  /* 0x00000034002c0947 */ /* 0x000fea0003800000 */
[----:B-1----:R-:W2:Y:S04]  /*39e0*/  LDL.64 R2, [R1+0x60] ;  /* 0x0000600001027983 */ /* 0x002ea80000100a00 */
[----:B------:R-:W3:Y:S04]  /*39f0*/  LDL.64 R6, [R1+0x68] ;  /* 0x0000680001067983 */ /* 0x000ee80000100a00 */
[----:B------:R-:W4:Y:S04]  /*3a00*/  LDL.64 R8, [R1+0x70] ;  /* 0x0000700001087983 */ /* 0x000f280000100a00 */
[----:B------:R-:W5:Y:S01]  /*3a10*/  LDL.64 R4, [R1+0x78] ;  /* 0x0000780001047983 */ /* 0x000f620000100a00 */
[----:B------:R-:W-:-:S02]  /*3a20*/  VIADD R93, R1, 0x8 ;  /* 0x00000008015d7836 */ /* 0x000fc40000000000 */
[----:B------:R-:W-:Y:S02]  /*3a30*/  IMAD.MOV.U32 R92, RZ, RZ, RZ ;  /* 0x000000ffff5c7224 */ /* 0x000fe400078e00ff */
[----:B--2---:R-:W-:Y:S02]  /*3a40*/  IMAD.MOV.U32 R90, RZ, RZ, R3 ;  /* 0x000000ffff5a7224 */ /* 0x004fe400078e0003 */
[----:B------:R-:W-:Y:S02]  /*3a50*/  IMAD.MOV.U32 R95, RZ, RZ, R2 ;  /* 0x000000ffff5f7224 */ /* 0x000fe400078e0002 */
[----:B---3--:R-:W-:Y:S02]  /*3a60*/  IMAD.MOV.U32 R94, RZ, RZ, R7 ;  /* 0x000000ffff5e7224 */ /* 0x008fe400078e0007 */
[----:B------:R-:W-:Y:S02]  /*3a70*/  IMAD.MOV.U32 R91, RZ, RZ, R6 ;  /* 0x000000ffff5b7224 */ /* 0x000fe400078e0006 */
[----:B----4-:R-:W-:-:S02]  /*3a80*/  IMAD.MOV.U32 R85, RZ, RZ, R9 ;  /* 0x000000ffff557224 */ /* 0x010fc400078e0009 */
[----:B------:R-:W-:Y:S02]  /*3a90*/  IMAD.MOV.U32 R68, RZ, RZ, R8 ;  /* 0x000000ffff447224 */ /* 0x000fe400078e0008 */
[----:B-----5:R-:W-:Y:S02]  /*3aa0*/  IMAD.MOV.U32 R88, RZ, RZ, R5 ;  /* 0x000000ffff587224 */ /* 0x020fe400078e0005 */
[----:B------:R-:W-:-:S07]  /*3ab0*/  IMAD.MOV.U32 R89, RZ, RZ, R4 ;  /* 0x000000ffff597224 */ /* 0x000fce00078e0004 */
.L_x_16:
[----:B------:R-:W-:Y:S01]  /*3ac0*/  ISETP.NE.AND P0, PT, R92, RZ, PT ;  /* 0x000000ff5c00720c */ /* 0x000fe20003f05270 */
[----:B------:R-:W-:Y:S02]  /*3ad0*/  IMAD.MOV.U32 R69, RZ, RZ, R31 ;  /* 0x000000ffff457224 */ /* 0x000fe400078e001f */
[----:B------:R-:W-:-:S10]  /*3ae0*/  IMAD.MOV.U32 R86, RZ, RZ, R30 ;  /* 0x000000ffff567224 */ /* 0x000fd400078e001e */
[----:B------:R-:W-:Y:S05]  /*3af0*/  @P0 BRA `(.L_x_14) ;  /* 0x0000001800300947 */ /* 0x000fea0003800000 */
[----:B------:R-:W1:Y:S01]  /*3b00*/  LDC.64 R86, c[0x4][RZ] ;  /* 0x01000000ff567b82 */ /* 0x000e620000000a00 */
[----:B------:R-:W2:Y:S04]  /*3b10*/  LDL.64 R30, [R93] ;  /* 0x000000005d1e7983 */ /* 0x000ea80000100a00 */
[----:B------:R-:W3:Y:S04]  /*3b20*/  LDL.64 R40, [R93+0x8] ;  /* 0x000008005d287983 */ /* 0x000ee80000100a00 */
[----:B------:R-:W4:Y:S04]  /*3b30*/  LDL.64 R38, [R93+0x10] ;  /* 0x000010005d267983 */ /* 0x000f280000100a00 */
[----:B------:R-:W5:Y:S04]  /*3b40*/  LDL.64 R36, [R93+0x18] ;  /* 0x000018005d247983 */ /* 0x000f680000100a00 */
[----:B------:R-:W5:Y:S04]  /*3b50*/  LDL.64 R34, [R93+0x20] ;  /* 0x000020005d227983 */ /* 0x000f680000100a00 */
[----:B------:R-:W5:Y:S01]  /*3b60*/  LDL.64 R32, [R93+0x28] ;  /* 0x000028005d207983 */ /* 0x000f620000100a00 */
[----:B-1----:R-:W-:-:S05]  /*3b70*/  IMAD.WIDE.U32 R86, RZ, 0x4, R86 ;  /* 0x00000004ff567825 */ /* 0x002fca00078e0056 */
[----:B------:R-:W3:Y:S04]  /*3b80*/  LDG.E.CONSTANT R106, desc[UR12][R86.64] ;  /* 0x0000000c566a7981 */ /* 0x000ee8000c1e9900 */
[----:B------:R-:W4:Y:S04]  /*3b90*/  LDG.E.CONSTANT R42, desc[UR12][R86.64+0x4] ;  /* 0x0000040c562a7981 */ /* 0x000f28000c1e9900 */
[----:B------:R-:W5:Y:S04]  /*3ba0*/  LDG.E.CONSTANT R69, desc[UR12][R86.64+0x8] ;  /* 0x0000080c56457981 */ /* 0x000f68000c1e9900 */
[----:B------:R-:W5:Y:S04]  /*3bb0*/  LDG.E.CONSTANT R102, desc[UR12][R86.64+0xc] ;  /* 0x00000c0c56667981 */ /* 0x000f68000c1e9900 */
[----:B------:R-:W5:Y:S04]  /*3bc0*/  LDG.E.CONSTANT R103, desc[UR12][R86.64+0x10] ;  /* 0x0000100c56677981 */ /* 0x000f68000c1e9900 */
[----:B------:R-:W5:Y:S04]  /*3bd0*/  LDG.E.CONSTANT R100, desc[UR12][R86.64+0x14] ;  /* 0x0000140c56647981 */ /* 0x000f68000c1e9900 */
[----:B------:R-:W5:Y:S04]  /*3be0*/  LDG.E.CONSTANT R99, desc[UR12][R86.64+0x18] ;  /* 0x0000180c56637981 */ /* 0x000f68000c1e9900 */
[----:B------:R-:W5:Y:S04]  /*3bf0*/  LDG.E.CONSTANT R98, desc[UR12][R86.64+0x1c] ;  /* 0x00001c0c56627981 */ /* 0x000f68000c1e9900 */
[----:B------:R-:W5:Y:S04]  /*3c00*/  LDG.E.CONSTANT R97, desc[UR12][R86.64+0x20] ;  /* 0x0000200c56617981 */ /* 0x000f68000c1e9900 */
[----:B------:R-:W5:Y:S01]  /*3c10*/  LDG.E.CONSTANT R96, desc[UR12][R86.64+0x24] ;  /* 0x0000240c56607981 */ /* 0x000f62000c1e9900 */
[----:B------:R-:W-:-:S02]  /*3c20*/  SHF.L.W.U32.HI R101, R68, 0x1a, R68 ;  /* 0x0000001a44657819 */ /* 0x000fc40000010e44 */
[C-C-:B------:R-:W-:Y:S02]  /*3c30*/  SHF.L.W.U32.HI R104, R68.reuse, 0x15, R68.reuse ;  /* 0x0000001544687819 */ /* 0x140fe40000010e44 */
[----:B------:R-:W-:-:S04]  /*3c40*/  SHF.L.W.U32.HI R105, R68, 0x7, R68 ;  /* 0x0000000744697819 */ /* 0x000fc80000010e44 */
[----:B------:R-:W-:Y:S02]  /*3c50*/  LOP3.LUT R101, R105, R101, R104, 0x96, !PT ;  /* 0x0000006569657212 */ /* 0x000fe400078e9668 */
[----:B------:R-:W-:-:S04]  /*3c60*/  LOP3.LUT R104, R85, R68, R89, 0xe2, !PT ;  /* 0x0000004455687212 */ /* 0x000fc800078ee259 */
[----:B------:R-:W-:Y:S02]  /*3c70*/  IADD3 R101, PT, PT, R104, R88, R101 ;  /* 0x0000005868657210 */ /* 0x000fe40007ffe065 */
[----:B--2---:R-:W-:-:S05]  /*3c80*/  PRMT R29, R30, 0x7771, RZ ;  /* 0x000077711e1d7816 */ /* 0x004fca00000000ff */
[----:B------:R-:W-:Y:S01]  /*3c90*/  IMAD.U32 R29, R29, 0x10000, RZ ;  /* 0x000100001d1d7824 */ /* 0x000fe200078e00ff */
[----:B------:R-:W-:-:S04]  /*3ca0*/  PRMT R43, R30, 0x7770, RZ ;  /* 0x000077701e2b7816 */ /* 0x000fc800000000ff */
[----:B------:R-:W-:Y:S02]  /*3cb0*/  LOP3.LUT R44, R29, 0xff0000, RZ, 0xc0, !PT ;  /* 0x00ff00001d2c7812 */ /* 0x000fe400078ec0ff */
[----:B------:R-:W-:-:S03]  /*3cc0*/  PRMT R29, R30, 0x7772, RZ ;  /* 0x000077721e1d7816 */ /* 0x000fc600000000ff */
[----:B------:R-:W-:Y:S01]  /*3cd0*/  IMAD R44, R43, 0x1000000, R44 ;  /* 0x010000002b2c7824 */ /* 0x000fe200078e022c */
[----:B------:R-:W-:Y:S01]  /*3ce0*/  PRMT R30, R30, 0x7773, RZ ;  /* 0x000077731e1e7816 */ /* 0x000fe200000000ff */
[----:B------:R-:W-:Y:S02]  /*3cf0*/  IMAD.SHL.U32 R43, R29, 0x100, RZ ;  /* 0x000001001d2b7824 */ /* 0x000fe400078e00ff */
[----:B------:R-:W2:Y:S03]  /*3d00*/  LDG.E.CONSTANT R29, desc[UR12][R86.64+0x28] ;  /* 0x0000280c561d7981 */ /* 0x000ea6000c1e9900 */
[----:B------:R-:W-:Y:S02]  /*3d10*/  LOP3.LUT R44, R30, R44, R43, 0xfe, !PT ;  /* 0x0000002c1e2c7212 */ /* 0x000fe400078efe2b */
[----:B------:R-:W-:Y:S02]  /*3d20*/  PRMT R30, R31, 0x7771, RZ ;  /* 0x000077711f1e7816 */ /* 0x000fe400000000ff */
[----:B---3--:R-:W-:-:S03]  /*3d30*/  IADD3 R105, PT, PT, R44, R101, R106 ;  /* 0x000000652c697210 */ /* 0x008fc60007ffe06a */
[----:B------:R-:W-:Y:S01]  /*3d40*/  IMAD.U32 R30, R30, 0x10000, RZ ;  /* 0x000100001e1e7824 */ /* 0x000fe200078e00ff */
[----:B------:R-:W-:Y:S01]  /*3d50*/  PRMT R43, R31, 0x7770, RZ ;  /* 0x000077701f2b7816 */ /* 0x000fe200000000ff */
[----:B------:R-:W-:-:S03]  /*3d60*/  IMAD.IADD R101, R105, 0x1, R94 ;  /* 0x0000000169657824 */ /* 0x000fc600078e025e */
[----:B------:R-:W-:Y:S02]  /*3d70*/  LOP3.LUT R88, R30, 0xff0000, RZ, 0xc0, !PT ;  /* 0x00ff00001e587812 */ /* 0x000fe400078ec0ff */
[----:B------:R-:W-:Y:S02]  /*3d80*/  PRMT R30, R31, 0x7772, RZ ;  /* 0x000077721f1e7816 */ /* 0x000fe400000000ff */
[C-C-:B------:R-:W-:Y:S02]  /*3d90*/  SHF.L.W.U32.HI R94, R101.reuse, 0x1a, R101.reuse ;  /* 0x0000001a655e7819 */ /* 0x140fe40000010e65 */
[C-C-:B------:R-:W-:Y:S02]  /*3da0*/  SHF.L.W.U32.HI R107, R101.reuse, 0x15, R101.reuse ;  /* 0x00000015656b7819 */ /* 0x140fe40000010e65 */
[----:B------:R-:W-:Y:S01]  /*3db0*/  SHF.L.W.U32.HI R104, R101, 0x7, R101 ;  /* 0x0000000765687819 */ /* 0x000fe20000010e65 */
[----:B------:R-:W-:Y:S01]  /*3dc0*/  IMAD R43, R43, 0x1000000, R88 ;  /* 0x010000002b2b7824 */ /* 0x000fe200078e0258 */
[----:B------:R-:W-:Y:S01]  /*3dd0*/  PRMT R31, R31, 0x7773, RZ ;  /* 0x000077731f1f7816 */ /* 0x000fe200000000ff */
[----:B------:R-:W-:Y:S01]  /*3de0*/  IMAD.SHL.U32 R30, R30, 0x100, RZ ;  /* 0x000001001e1e7824 */ /* 0x000fe200078e00ff */
[----:B------:R-:W-:-:S02]  /*3df0*/  LOP3.LUT R94, R104, R94, R107, 0x96, !PT ;  /* 0x0000005e685e7212 */ /* 0x000fc400078e966b */
[----:B------:R-:W-:Y:S02]  /*3e00*/  LOP3.LUT R88, R68, R101, R85, 0xe2, !PT ;  /* 0x0000006544587212 */ /* 0x000fe400078ee255 */
[----:B------:R-:W-:Y:S02]  /*3e10*/  LOP3.LUT R43, R31, R43, R30, 0xfe, !PT ;  /* 0x0000002b1f2b7212 */ /* 0x000fe400078efe1e */
[----:B------:R-:W-:Y:S01]  /*3e20*/  IADD3 R94, PT, PT, R88, R89, R94 ;  /* 0x00000059585e7210 */ /* 0x000fe20007ffe05e */
[----:B------:R-:W3:Y:S03]  /*3e30*/  LDL.64 R30, [R93+0x30] ;  /* 0x000030005d1e7983 */ /* 0x000ee60000100a00 */
[----:B----4-:R-:W-:Y:S01]  /*3e40*/  IADD3 R106, PT, PT, R43, R94, R42 ;  /* 0x0000005e2b6a7210 */ /* 0x010fe20007ffe02a */
[----:B------:R-:W4:Y:S01]  /*3e50*/  LDG.E.CONSTANT R88, desc[UR12][R86.64+0x2c] ;  /* 0x00002c0c56587981 */ /* 0x000f22000c1e9900 */
[----:B------:R-:W-:-:S05]  /*3e60*/  PRMT R42, R40, 0x7771, RZ ;  /* 0x00007771282a7816 */ /* 0x000fca00000000ff */
[----:B------:R-:W-:Y:S02]  /*3e70*/  IMAD.U32 R42, R42, 0x10000, RZ ;  /* 0x000100002a2a7824 */ /* 0x000fe400078e00ff */
[----:B------:R-:W-:Y:S01]  /*3e80*/  IMAD.IADD R108, R106, 0x1, R91 ;  /* 0x000000016a6c7824 */ /* 0x000fe200078e025b */
[----:B------:R-:W-:Y:S02]  /*3e90*/  PRMT R89, R40, 0x7770, RZ ;  /* 0x0000777028597816 */ /* 0x000fe400000000ff */
[----:B------:R-:W-:Y:S02]  /*3ea0*/  LOP3.LUT R94, R42, 0xff0000, RZ, 0xc0, !PT ;  /* 0x00ff00002a5e7812 */ /* 0x000fe400078ec0ff */
[----:B------:R-:W-:Y:S02]  /*3eb0*/  PRMT R42, R40, 0x7772, RZ ;  /* 0x00007772282a7816 */ /* 0x000fe400000000ff */
[C-C-:B------:R-:W-:Y:S02]  /*3ec0*/  SHF.L.W.U32.HI R104, R108.reuse, 0x1a, R108.reuse ;  /* 0x0000001a6c687819 */ /* 0x140fe40000010e6c */
[----:B------:R-:W-:-:S02]  /*3ed0*/  SHF.L.W.U32.HI R107, R108, 0x15, R108 ;  /* 0x000000156c6b7819 */ /* 0x000fc40000010e6c */
[----:B------:R-:W-:Y:S01]  /*3ee0*/  SHF.L.W.U32.HI R109, R108, 0x7, R108 ;  /* 0x000000076c6d7819 */ /* 0x000fe20000010e6c */
[----:B------:R-:W-:Y:S01]  /*3ef0*/  IMAD R89, R89, 0x1000000, R94 ;  /* 0x0100000059597824 */ /* 0x000fe200078e025e */
[----:B------:R-:W-:Y:S01]  /*3f00*/  PRMT R40, R40, 0x7773, RZ ;  /* 0x0000777328287816 */ /* 0x000fe200000000ff */
[----:B------:R-:W-:Y:S01]  /*3f10*/  IMAD.SHL.U32 R42, R42, 0x100, RZ ;  /* 0x000001002a2a7824 */ /* 0x000fe200078e00ff */
[----:B------:R-:W-:Y:S02]  /*3f20*/  LOP3.LUT R104, R109, R104, R107, 0x96, !PT ;  /* 0x000000686d687212 */ /* 0x000fe400078e966b */
[----:B------:R-:W-:Y:S02]  /*3f30*/  LOP3.LUT R94, R101, R108, R68, 0xe2, !PT ;  /* 0x0000006c655e7212 */ /* 0x000fe400078ee244 */
[----:B------:R-:W-:Y:S02]  /*3f40*/  LOP3.LUT R42, R40, R89, R42, 0xfe, !PT ;  /* 0x00000059282a7212 */ /* 0x000fe400078efe2a */
[----:B------:R-:W-:-:S02]  /*3f50*/  IADD3 R94, PT, PT, R94, R85, R104 ;  /* 0x000000555e5e7210 */ /* 0x000fc40007ffe068 */
[----:B------:R-:W-:Y:S01]  /*3f60*/  PRMT R40, R41, 0x7771, RZ ;  /* 0x0000777129287816 */ /* 0x000fe200000000ff */
[----:B------:R-:W4:Y:S01]  /*3f70*/  LDG.E.CONSTANT R85, desc[UR12][R86.64+0x30] ;  /* 0x0000300c56557981 */ /* 0x000f22000c1e9900 */
[----:B-----5:R-:W-:-:S03]  /*3f80*/  IADD3 R107, PT, PT, R42, R94, R69 ;  /* 0x0000005e2a6b7210 */ /* 0x020fc60007ffe045 */
[----:B------:R-:W-:Y:S02]  /*3f90*/  IMAD.U32 R40, R40, 0x10000, RZ ;  /* 0x0001000028287824 */ /* 0x000fe400078e00ff */
[----:B------:R-:W-:Y:S01]  /*3fa0*/  IMAD.IADD R104, R107, 0x1, R90 ;  /* 0x000000016b687824 */ /* 0x000fe200078e025a */
[C---:B------:R-:W-:Y:S02]  /*3fb0*/  PRMT R69, R41.reuse, 0x7770, RZ ;  /* 0x0000777029457816 */ /* 0x040fe400000000ff */
        /* <DEDUP_REMOVED lines=12> */
[----:B------:R-:W5:Y:S02]  /*4080*/  LDL.64 R68, [R93+0x38] ;  /* 0x000038005d447983 */ /* 0x000f640000100a00 */
[----:B------:R-:W-:Y:S02]  /*4090*/  IADD3 R102, PT, PT, R41, R89, R102 ;  /* 0x0000005929667210 */ /* 0x000fe40007ffe066 */
[----:B------:R-:W5:Y:S03]  /*40a0*/  LDG.E.CONSTANT R94, desc[UR12][R86.64+0x34] ;  /* 0x0000340c565e7981 */ /* 0x000f66000c1e9900 */
[----:B------:R-:W-:-:S05]  /*40b0*/  IMAD.IADD R89, R102, 0x1, R95 ;  /* 0x0000000166597824 */ /* 0x000fca00078e025f */
[C-C-:B------:R-:W-:Y:S02]  /*40c0*/  SHF.L.W.U32.HI R40, R89.reuse, 0x1a, R89.reuse ;  /* 0x0000001a59287819 */ /* 0x140fe40000010e59 */
[C-C-:B------:R-:W-:Y:S02]  /*40d0*/  SHF.L.W.U32.HI R109, R89.reuse, 0x15, R89.reuse ;  /* 0x00000015596d7819 */ /* 0x140fe40000010e59 */
[----:B------:R-:W-:-:S04]  /*40e0*/  SHF.L.W.U32.HI R110, R89, 0x7, R89 ;  /* 0x00000007596e7819 */ /* 0x000fc80000010e59 */
[----:B------:R-:W-:Y:S02]  /*40f0*/  LOP3.LUT R40, R110, R40, R109, 0x96, !PT ;  /* 0x000000286e287212 */ /* 0x000fe400078e966d */
[----:B------:R-:W-:Y:S02]  /*4100*/  LOP3.LUT R110, R104, R89, R108, 0xe2, !PT ;  /* 0x00000059686e7212 */ /* 0x000fe400078ee26c */
[----:B------:R-:W-:Y:S02]  /*4110*/  PRMT R109, R38, 0x7771, RZ ;  /* 0x00007771266d7816 */ /* 0x000fe400000000ff */
[----:B------:R-:W-:Y:S02]  /*4120*/  IADD3 R113, PT, PT, R110, R101, R40 ;  /* 0x000000656e717210 */ /* 0x000fe40007ffe028 */
[--C-:B------:R-:W-:Y:S01]  /*4130*/  SHF.L.W.U32.HI R101, R95, 0x13, R95.reuse ;  /* 0x000000135f657819 */ /* 0x100fe20000010e5f */
[----:B------:R-:W-:Y:S01]  /*4140*/  IMAD.U32 R110, R109, 0x10000, RZ ;  /* 0x000100006d6e7824 */ /* 0x000fe200078e00ff */
[----:B------:R-:W-:-:S02]  /*4150*/  SHF.L.W.U32.HI R40, R95, 0x1e, R95 ;  /* 0x0000001e5f287819 */ /* 0x000fc40000010e5f */
[----:B------:R-:W-:-:S04]  /*4160*/  SHF.L.W.U32.HI R109, R95, 0xa, R95 ;  /* 0x0000000a5f6d7819 */ /* 0x000fc80000010e5f */
[----:B------:R-:W-:Y:S02]  /*4170*/  LOP3.LUT R112, R109, R40, R101, 0x96, !PT ;  /* 0x000000286d707212 */ /* 0x000fe400078e9665 */
[----:B------:R-:W5:Y:S04]  /*4180*/  LDG.E.CONSTANT R101, desc[UR12][R86.64+0x38] ;  /* 0x0000380c56657981 */ /* 0x000f68000c1e9900 */
[----:B------:R1:W5:Y:S01]  /*4190*/  LDG.E.CONSTANT R86, desc[UR12][R86.64+0x3c] ;  /* 0x00003c0c56567981 */ /* 0x000362000c1e9900 */
[----:B------:R-:W-:Y:S02]  /*41a0*/  LOP3.LUT R111, R110, 0xff0000, RZ, 0xc0, !PT ;  /* 0x00ff00006e6f7812 */ /* 0x000fe400078ec0ff */
[C---:B------:R-:W-:Y:S02]  /*41b0*/  PRMT R110, R38.reuse, 0x7770, RZ ;  /* 0x00007770266e7816 */ /* 0x040fe400000000ff */
[----:B------:R-:W-:-:S03]  /*41c0*/  PRMT R40, R38, 0x7772, RZ ;  /* 0x0000777226287816 */ /* 0x000fc600000000ff */
[----:B------:R-:W-:Y:S01]  /*41d0*/  IMAD R110, R110, 0x1000000, R111 ;  /* 0x010000006e6e7824 */ /* 0x000fe200078e026f */
[----:B------:R-:W-:Y:S01]  /*41e0*/  PRMT R111, R38, 0x7773, RZ ;  /* 0x00007773266f7816 */ /* 0x000fe200000000ff */
[----:B------:R-:W-:Y:S01]  /*41f0*/  IMAD.SHL.U32 R109, R40, 0x100, RZ ;  /* 0x00000100286d7824 */ /* 0x000fe200078e00ff */
[----:B------:R-:W-:Y:S02]  /*4200*/  LOP3.LUT R38, R90, R91, R95, 0xe8, !PT ;  /* 0x0000005b5a267212 */ /* 0x000fe400078ee85f */
[----:B------:R-:W-:Y:S02]  /*4210*/  PRMT R91, R39, 0x7771, RZ ;  /* 0x00007771275b7816 */ /* 0x000fe400000000ff */
[----:B------:R-:W-:Y:S02]  /*4220*/  LOP3.LUT R40, R111, R110, R109, 0xfe, !PT ;  /* 0x0000006e6f287212 */ /* 0x000fe400078efe6d */
[----:B------:R-:W-:Y:S01]  /*4230*/  IADD3 R112, PT, PT, R38, R112, R105 ;  /* 0x0000007026707210 */ /* 0x000fe20007ffe069 */
[----:B------:R-:W-:Y:S01]  /*4240*/  IMAD.U32 R110, R91, 0x10000, RZ ;  /* 0x000100005b6e7824 */ /* 0x000fe200078e00ff */
[----:B------:R-:W-:-:S02]  /*4250*/  IADD3 R103, PT, PT, R40, R113, R103 ;  /* 0x0000007128677210 */ /* 0x000fc40007ffe067 */
[C-C-:B------:R-:W-:Y:S02]  /*4260*/  SHF.L.W.U32.HI R38, R112.reuse, 0x1e, R112.reuse ;  /* 0x0000001e70267819 */ /* 0x140fe40000010e70 */
[C-C-:B------:R-:W-:Y:S02]  /*4270*/  SHF.L.W.U32.HI R91, R112.reuse, 0x13, R112.reuse ;  /* 0x00000013705b7819 */ /* 0x140fe40000010e70 */
[----:B------:R-:W-:Y:S02]  /*4280*/  SHF.L.W.U32.HI R105, R112, 0xa, R112 ;  /* 0x0000000a70697819 */ /* 0x000fe40000010e70 */
[----:B------:R-:W-:Y:S02]  /*4290*/  PRMT R109, R39, 0x7770, RZ ;  /* 0x00007770276d7816 */ /* 0x000fe400000000ff */
[----:B------:R-:W-:Y:S01]  /*42a0*/  LOP3.LUT R114, R110, 0xff0000, RZ, 0xc0, !PT ;  /* 0x00ff00006e727812 */ /* 0x000fe200078ec0ff */
[----:B------:R-:W-:Y:S01]  /*42b0*/  IMAD.IADD R110, R112, 0x1, R103 ;  /* 0x00000001706e7824 */ /* 0x000fe200078e0267 */
[----:B------:R-:W-:-:S02]  /*42c0*/  LOP3.LUT R91, R105, R38, R91, 0x96, !PT ;  /* 0x00000026695b7212 */ /* 0x000fc400078e965b */
[----:B------:R-:W-:Y:S01]  /*42d0*/  PRMT R38, R39, 0x7772, RZ ;  /* 0x0000777227267816 */ /* 0x000fe200000000ff */
[----:B------:R-:W-:Y:S01]  /*42e0*/  IMAD R109, R109, 0x1000000, R114 ;  /* 0x010000006d6d7824 */ /* 0x000fe200078e0272 */
[C-C-:B------:R-:W-:Y:S02]  /*42f0*/  SHF.L.W.U32.HI R105, R110.reuse, 0x1a, R110.reuse ;  /* 0x0000001a6e697819 */ /* 0x140fe40000010e6e */
[C-C-:B------:R-:W-:Y:S02]  /*4300*/  SHF.L.W.U32.HI R114, R110.reuse, 0x15, R110.reuse ;  /* 0x000000156e727819 */ /* 0x140fe40000010e6e */
[----:B------:R-:W-:Y:S01]  /*4310*/  SHF.L.W.U32.HI R111, R110, 0x7, R110 ;  /* 0x000000076e6f7819 */ /* 0x000fe20000010e6e */
[----:B------:R-:W-:Y:S01]  /*4320*/  IMAD.SHL.U32 R38, R38, 0x100, RZ ;  /* 0x0000010026267824 */ /* 0x000fe200078e00ff */
[----:B------:R-:W-:Y:S02]  /*4330*/  PRMT R39, R39, 0x7773, RZ ;  /* 0x0000777327277816 */ /* 0x000fe400000000ff */
[----:B------:R-:W-:-:S02]  /*4340*/  LOP3.LUT R105, R111, R105, R114, 0x96, !PT ;  /* 0x000000696f697212 */ /* 0x000fc400078e9672 */
[----:B-1----:R-:W-:Y:S02]  /*4350*/  LOP3.LUT R87, R89, R110, R104, 0xe2, !PT ;  /* 0x0000006e59577212 */ /* 0x002fe400078ee268 */
[----:B------:R-:W-:Y:S02]  /*4360*/  LOP3.LUT R39, R39, R109, R38, 0xfe, !PT ;  /* 0x0000006d27277212 */ /* 0x000fe400078efe26 */
[----:B------:R-:W-:Y:S02]  /*4370*/  LOP3.LUT R38, R95, R90, R112, 0xe8, !PT ;  /* 0x0000005a5f267212 */ /* 0x000fe400078ee870 */
[----:B------:R-:W-:Y:S02]  /*4380*/  IADD3 R87, PT, PT, R87, R108, R105 ;  /* 0x0000006c57577210 */ /* 0x000fe40007ffe069 */
[----:B------:R-:W-:Y:S02]  /*4390*/  IADD3 R91, PT, PT, R38, R91, R106 ;  /* 0x0000005b265b7210 */ /* 0x000fe40007ffe06a */
[----:B------:R-:W-:-:S02]  /*43a0*/  IADD3 R100, PT, PT, R39, R87, R100 ;  /* 0x0000005727647210 */ /* 0x000fc40007ffe064 */
[----:B------:R-:W-:-:S03]  /*43b0*/  PRMT R38, R36, 0x7771, RZ ;  /* 0x0000777124267816 */ /* 0x000fc600000000ff */
[----:B------:R-:W-:Y:S02]  /*43c0*/  IMAD.IADD R87, R91, 0x1, R100 ;  /* 0x000000015b577824 */ /* 0x000fe400078e0264 */
[----:B------:R-:W-:-:S03]  /*43d0*/  IMAD.U32 R38, R38, 0x10000, RZ ;  /* 0x0001000026267824 */ /* 0x000fc600078e00ff */
[C-C-:B------:R-:W-:Y:S02]  /*43e0*/  SHF.L.W.U32.HI R106, R87.reuse, 0x1a, R87.reuse ;  /* 0x0000001a576a7819 */ /* 0x140fe40000010e57 */
[C-C-:B------:R-:W-:Y:S02]  /*43f0*/  SHF.L.W.U32.HI R109, R87.reuse, 0x15, R87.reuse ;  /* 0x00000015576d7819 */ /* 0x140fe40000010e57 */
[----:B------:R-:W-:Y:S02]  /*4400*/  SHF.L.W.U32.HI R108, R87, 0x7, R87 ;  /* 0x00000007576c7819 */ /* 0x000fe40000010e57 */
[----:B------:R-:W-:Y:S02]  /*4410*/  PRMT R90, R36, 0x7770, RZ ;  /* 0x00007770245a7816 */ /* 0x000fe400000000ff */
[----:B------:R-:W-:Y:S02]  /*4420*/  LOP3.LUT R105, R38, 0xff0000, RZ, 0xc0, !PT ;  /* 0x00ff000026697812 */ /* 0x000fe400078ec0ff */
[----:B------:R-:W-:-:S02]  /*4430*/  LOP3.LUT R113, R108, R106, R109, 0x96, !PT ;  /* 0x0000006a6c717212 */ /* 0x000fc400078e966d */
[----:B------:R-:W-:Y:S01]  /*4440*/  PRMT R106, R36, 0x7772, RZ ;  /* 0x00007772246a7816 */ /* 0x000fe200000000ff */
[----:B------:R-:W-:Y:S01]  /*4450*/  IMAD R108, R90, 0x1000000, R105 ;  /* 0x010000005a6c7824 */ /* 0x000fe200078e0269 */
[C-C-:B------:R-:W-:Y:S02]  /*4460*/  SHF.L.W.U32.HI R38, R91.reuse, 0x1e, R91.reuse ;  /* 0x0000001e5b267819 */ /* 0x140fe40000010e5b */
[C-C-:B------:R-:W-:Y:S01]  /*4470*/  SHF.L.W.U32.HI R105, R91.reuse, 0x13, R91.reuse ;  /* 0x000000135b697819 */ /* 0x140fe20000010e5b */
[----:B------:R-:W-:Y:S01]  /*4480*/  IMAD.SHL.U32 R109, R106, 0x100, RZ ;  /* 0x000001006a6d7824 */ /* 0x000fe200078e00ff */
[----:B------:R-:W-:Y:S02]  /*4490*/  SHF.L.W.U32.HI R90, R91, 0xa, R91 ;  /* 0x0000000a5b5a7819 */ /* 0x000fe40000010e5b */
[----:B------:R-:W-:Y:S02]  /*44a0*/  PRMT R111, R36, 0x7773, RZ ;  /* 0x00007773246f7816 */ /* 0x000fe400000000ff */
[----:B------:R-:W-:-:S02]  /*44b0*/  LOP3.LUT R114, R110, R87, R89, 0xe2, !PT ;  /* 0x000000576e727212 */ /* 0x000fc400078ee259 */
[----:B------:R-:W-:Y:S02]  /*44c0*/  LOP3.LUT R90, R90, R38, R105, 0x96, !PT ;  /* 0x000000265a5a7212 */ /* 0x000fe400078e9669 */
[----:B------:R-:W-:Y:S02]  /*44d0*/  LOP3.LUT R36, R112, R95, R91, 0xe8, !PT ;  /* 0x0000005f70247212 */ /* 0x000fe400078ee85b */
[----:B------:R-:W-:Y:S02]  /*44e0*/  IADD3 R113, PT, PT, R114, R104, R113 ;  /* 0x0000006872717210 */ /* 0x000fe40007ffe071 */
[----:B------:R-:W-:Y:S02]  /*44f0*/  LOP3.LUT R38, R111, R108, R109, 0xfe, !PT ;  /* 0x0000006c6f267212 */ /* 0x000fe400078efe6d */
        /* <DEDUP_REMOVED lines=11> */
[C---:B------:R-:W-:Y:S01]  /*45b0*/  PRMT R106, R37.reuse, 0x7772, RZ ;  /* 0x00007772256a7816 */ /* 0x040fe200000000ff */
[----:B------:R-:W-:Y:S01]  /*45c0*/  IMAD R107, R36, 0x1000000, R95 ;  /* 0x01000000246b7824 */ /* 0x000fe200078e025f */
[C-C-:B------:R-:W-:Y:S02]  /*45d0*/  SHF.L.W.U32.HI R36, R104.reuse, 0x1e, R104.reuse ;  /* 0x0000001e68247819 */ /* 0x140fe40000010e68 */
[--C-:B------:R-:W-:Y:S01]  /*45e0*/  SHF.L.W.U32.HI R95, R104, 0x13, R104.reuse ;  /* 0x00000013685f7819 */ /* 0x100fe20000010e68 */
[----:B------:R-:W-:Y:S01]  /*45f0*/  IMAD.SHL.U32 R106, R106, 0x100, RZ ;  /* 0x000001006a6a7824 */ /* 0x000fe200078e00ff */
[----:B------:R-:W-:Y:S02]  /*4600*/  SHF.L.W.U32.HI R105, R104, 0xa, R104 ;  /* 0x0000000a68697819 */ /* 0x000fe40000010e68 */
[----:B------:R-:W-:Y:S02]  /*4610*/  PRMT R37, R37, 0x7773, RZ ;  /* 0x0000777325257816 */ /* 0x000fe400000000ff */
[----:B------:R-:W-:-:S02]  /*4620*/  LOP3.LUT R109, R87, R90, R110, 0xe2, !PT ;  /* 0x0000005a576d7212 */ /* 0x000fc400078ee26e */
[----:B------:R-:W-:Y:S02]  /*4630*/  LOP3.LUT R95, R105, R36, R95, 0x96, !PT ;  /* 0x00000024695f7212 */ /* 0x000fe400078e965f */
[----:B------:R-:W-:Y:S02]  /*4640*/  LOP3.LUT R112, R91, R112, R104, 0xe8, !PT ;  /* 0x000000705b707212 */ /* 0x000fe400078ee868 */
[----:B------:R-:W-:Y:S02]  /*4650*/  LOP3.LUT R37, R37, R107, R106, 0xfe, !PT ;  /* 0x0000006b25257212 */ /* 0x000fe400078efe6a */
[----:B------:R-:W-:Y:S02]  /*4660*/  IADD3 R108, PT, PT, R109, R89, R108 ;  /* 0x000000596d6c7210 */ /* 0x000fe40007ffe06c */
[----:B------:R-:W-:Y:S02]  /*4670*/  PRMT R36, R34, 0x7771, RZ ;  /* 0x0000777122247816 */ /* 0x000fe400000000ff */
[----:B------:R-:W-:-:S02]  /*4680*/  IADD3 R95, PT, PT, R112, R95, R102 ;  /* 0x0000005f705f7210 */ /* 0x000fc40007ffe066 */
[----:B------:R-:W-:Y:S01]  /*4690*/  IADD3 R98, PT, PT, R37, R108, R98 ;  /* 0x0000006c25627210 */ /* 0x000fe20007ffe062 */
[----:B------:R-:W-:Y:S01]  /*46a0*/  IMAD.U32 R107, R36, 0x10000, RZ ;  /* 0x00010000246b7824 */ /* 0x000fe200078e00ff */
[C-C-:B------:R-:W-:Y:S02]  /*46b0*/  SHF.L.W.U32.HI R36, R95.reuse, 0x1e, R95.reuse ;  /* 0x0000001e5f247819 */ /* 0x140fe40000010e5f */
[C-C-:B------:R-:W-:Y:S02]  /*46c0*/  SHF.L.W.U32.HI R105, R95.reuse, 0x13, R95.reuse ;  /* 0x000000135f697819 */ /* 0x140fe40000010e5f */
[C---:B------:R-:W-:Y:S01]  /*46d0*/  SHF.L.W.U32.HI R102, R95.reuse, 0xa, R95 ;  /* 0x0000000a5f667819 */ /* 0x040fe20000010e5f */
[----:B------:R-:W-:Y:S01]  /*46e0*/  IMAD.IADD R89, R95, 0x1, R98 ;  /* 0x000000015f597824 */ /* 0x000fe200078e0262 */
[----:B------:R-:W-:Y:S02]  /*46f0*/  PRMT R106, R34, 0x7770, RZ ;  /* 0x00007770226a7816 */ /* 0x000fe400000000ff */
[----:B------:R-:W-:-:S02]  /*4700*/  LOP3.LUT R36, R102, R36, R105, 0x96, !PT ;  /* 0x0000002466247212 */ /* 0x000fc400078e9669 */
[----:B------:R-:W-:Y:S02]  /*4710*/  LOP3.LUT R107, R107, 0xff0000, RZ, 0xc0, !PT ;  /* 0x00ff00006b6b7812 */ /* 0x000fe400078ec0ff */
[C---:B------:R-:W-:Y:S02]  /*4720*/  PRMT R102, R34.reuse, 0x7772, RZ ;  /* 0x0000777222667816 */ /* 0x040fe400000000ff */
[C-C-:B------:R-:W-:Y:S02]  /*4730*/  SHF.L.W.U32.HI R108, R89.reuse, 0x1a, R89.reuse ;  /* 0x0000001a596c7819 */ /* 0x140fe40000010e59 */
[C-C-:B------:R-:W-:Y:S02]  /*4740*/  SHF.L.W.U32.HI R109, R89.reuse, 0x15, R89.reuse ;  /* 0x00000015596d7819 */ /* 0x140fe40000010e59 */
[----:B------:R-:W-:Y:S02]  /*4750*/  SHF.L.W.U32.HI R111, R89, 0x7, R89 ;  /* 0x00000007596f7819 */ /* 0x000fe40000010e59 */
[----:B------:R-:W-:Y:S01]  /*4760*/  PRMT R105, R34, 0x7773, RZ ;  /* 0x0000777322697816 */ /* 0x000fe200000000ff */
[----:B------:R-:W-:Y:S01]  /*4770*/  IMAD R106, R106, 0x1000000, R107 ;  /* 0x010000006a6a7824 */ /* 0x000fe200078e026b */
[----:B------:R-:W-:Y:S01]  /*4780*/  LOP3.LUT R34, R104, R91, R95, 0xe8, !PT ;  /* 0x0000005b68227212 */ /* 0x000fe200078ee85f */
[----:B------:R-:W-:Y:S01]  /*4790*/  IMAD.SHL.U32 R91, R102, 0x100, RZ ;  /* 0x00000100665b7824 */ /* 0x000fe200078e00ff */
[----:B------:R-:W-:-:S02]  /*47a0*/  LOP3.LUT R109, R111, R108, R109, 0x96, !PT ;  /* 0x0000006c6f6d7212 */ /* 0x000fc400078e966d */
[----:B------:R-:W-:Y:S02]  /*47b0*/  LOP3.LUT R107, R90, R89, R87, 0xe2, !PT ;  /* 0x000000595a6b7212 */ /* 0x000fe400078ee257 */
[----:B------:R-:W-:Y:S02]  /*47c0*/  IADD3 R34, PT, PT, R34, R36, R103 ;  /* 0x0000002422227210 */ /* 0x000fe40007ffe067 */
[----:B------:R-:W-:Y:S02]  /*47d0*/  IADD3 R107, PT, PT, R107, R110, R109 ;  /* 0x0000006e6b6b7210 */ /* 0x000fe40007ffe06d */
[----:B------:R-:W-:Y:S02]  /*47e0*/  LOP3.LUT R36, R105, R106, R91, 0xfe, !PT ;  /* 0x0000006a69247212 */ /* 0x000fe400078efe5b */
[----:B------:R-:W-:Y:S02]  /*47f0*/  PRMT R105, R35, 0x7771, RZ ;  /* 0x0000777123697816 */ /* 0x000fe400000000ff */
[----:B------:R-:W-:-:S02]  /*4800*/  SHF.L.W.U32.HI R91, R34, 0x1e, R34 ;  /* 0x0000001e225b7819 */ /* 0x000fc40000010e22 */
[C-C-:B------:R-:W-:Y:S02]  /*4810*/  SHF.L.W.U32.HI R102, R34.reuse, 0x13, R34.reuse ;  /* 0x0000001322667819 */ /* 0x140fe40000010e22 */
[----:B------:R-:W-:Y:S02]  /*4820*/  SHF.L.W.U32.HI R103, R34, 0xa, R34 ;  /* 0x0000000a22677819 */ /* 0x000fe40000010e22 */
[----:B------:R-:W-:Y:S01]  /*4830*/  IADD3 R97, PT, PT, R36, R107, R97 ;  /* 0x0000006b24617210 */ /* 0x000fe20007ffe061 */
[----:B------:R-:W-:Y:S01]  /*4840*/  IMAD.U32 R105, R105, 0x10000, RZ ;  /* 0x0001000069697824 */ /* 0x000fe200078e00ff */
[----:B------:R-:W-:Y:S02]  /*4850*/  LOP3.LUT R91, R103, R91, R102, 0x96, !PT ;  /* 0x0000005b675b7212 */ /* 0x000fe400078e9666 */
[----:B------:R-:W-:Y:S01]  /*4860*/  LOP3.LUT R104, R95, R104, R34, 0xe8, !PT ;  /* 0x000000685f687212 */ /* 0x000fe200078ee822 */
[----:B------:R-:W-:Y:S01]  /*4870*/  IMAD.IADD R102, R34, 0x1, R97 ;  /* 0x0000000122667824 */ /* 0x000fe200078e0261 */
[----:B------:R-:W-:-:S02]  /*4880*/  LOP3.LUT R106, R105, 0xff0000, RZ, 0xc0, !PT ;  /* 0x00ff0000696a7812 */ /* 0x000fc400078ec0ff */
[C---:B------:R-:W-:Y:S02]  /*4890*/  PRMT R103, R35.reuse, 0x7770, RZ ;  /* 0x0000777023677816 */ /* 0x040fe400000000ff */
[C-C-:B------:R-:W-:Y:S02]  /*48a0*/  SHF.L.W.U32.HI R105, R102.reuse, 0x1a, R102.reuse ;  /* 0x0000001a66697819 */ /* 0x140fe40000010e66 */
[C-C-:B------:R-:W-:Y:S02]  /*48b0*/  SHF.L.W.U32.HI R108, R102.reuse, 0x15, R102.reuse ;  /* 0x00000015666c7819 */ /* 0x140fe40000010e66 */
[----:B------:R-:W-:Y:S02]  /*48c0*/  SHF.L.W.U32.HI R107, R102, 0x7, R102 ;  /* 0x00000007666b7819 */ /* 0x000fe40000010e66 */
[----:B------:R-:W-:Y:S02]  /*48d0*/  IADD3 R91, PT, PT, R104, R91, R100 ;  /* 0x0000005b685b7210 */ /* 0x000fe40007ffe064 */
[----:B------:R-:W-:Y:S01]  /*48e0*/  PRMT R104, R35, 0x7772, RZ ;  /* 0x0000777223687816 */ /* 0x000fe200000000ff */
[----:B------:R-:W-:Y:S01]  /*48f0*/  IMAD R106, R103, 0x1000000, R106 ;  /* 0x01000000676a7824 */ /* 0x000fe200078e026a */
[----:B------:R-:W-:-:S02]  /*4900*/  LOP3.LUT R108, R107, R105, R108, 0x96, !PT ;  /* 0x000000696b6c7212 */ /* 0x000fc400078e966c */
[----:B------:R-:W-:Y:S01]  /*4910*/  PRMT R107, R35, 0x7773, RZ ;  /* 0x00007773236b7816 */ /* 0x000fe200000000ff */
[----:B------:R-:W-:Y:S01]  /*4920*/  IMAD.SHL.U32 R105, R104, 0x100, RZ ;  /* 0x0000010068697824 */ /* 0x000fe200078e00ff */
[C-C-:B------:R-:W-:Y:S02]  /*4930*/  SHF.L.W.U32.HI R35, R91.reuse, 0x1e, R91.reuse ;  /* 0x0000001e5b237819 */ /* 0x140fe40000010e5b */
[C-C-:B------:R-:W-:Y:S02]  /*4940*/  SHF.L.W.U32.HI R100, R91.reuse, 0x13, R91.reuse ;  /* 0x000000135b647819 */ /* 0x140fe40000010e5b */
[----:B------:R-:W-:Y:S02]  /*4950*/  SHF.L.W.U32.HI R103, R91, 0xa, R91 ;  /* 0x0000000a5b677819 */ /* 0x000fe40000010e5b */
[----:B------:R-:W-:Y:S02]  /*4960*/  LOP3.LUT R104, R89, R102, R90, 0xe2, !PT ;  /* 0x0000006659687212 */ /* 0x000fe400078ee25a */
[----:B------:R-:W-:-:S02]  /*4970*/  LOP3.LUT R100, R103, R35, R100, 0x96, !PT ;  /* 0x0000002367647212 */ /* 0x000fc400078e9664 */
[----:B------:R-:W-:Y:S02]  /*4980*/  LOP3.LUT R95, R34, R95, R91, 0xe8, !PT ;  /* 0x0000005f225f7212 */ /* 0x000fe400078ee85b */
[----:B------:R-:W-:Y:S02]  /*4990*/  LOP3.LUT R35, R107, R106, R105, 0xfe, !PT ;  /* 0x0000006a6b237212 */ /* 0x000fe400078efe69 */
[----:B------:R-:W-:Y:S02]  /*49a0*/  IADD3 R104, PT, PT, R104, R87, R108 ;  /* 0x0000005768687210 */ /* 0x000fe40007ffe06c */
[----:B------:R-:W-:Y:S02]  /*49b0*/  PRMT R87, R32, 0x7771, RZ ;  /* 0x0000777120577816 */ /* 0x000fe400000000ff */
[----:B------:R-:W-:Y:S02]  /*49c0*/  IADD3 R100, PT, PT, R95, R100, R99 ;  /* 0x000000645f647210 */ /* 0x000fe40007ffe063 */
[----:B------:R-:W-:Y:S01]  /*49d0*/  IADD3 R96, PT, PT, R35, R104, R96 ;  /* 0x0000006823607210 */ /* 0x000fe20007ffe060 */
[----:B------:R-:W-:Y:S01]  /*49e0*/  IMAD.U32 R105, R87, 0x10000, RZ ;  /* 0x0001000057697824 */ /* 0x000fe200078e00ff */
[----:B------:R-:W-:-:S02]  /*49f0*/  SHF.L.W.U32.HI R95, R100, 0x1e, R100 ;  /* 0x0000001e645f7819 */ /* 0x000fc40000010e64 */
[C-C-:B------:R-:W-:Y:S02]  /*4a00*/  SHF.L.W.U32.HI R104, R100.reuse, 0x13, R100.reuse ;  /* 0x0000001364687819 */ /* 0x140fe40000010e64 */
[----:B------:R-:W-:Y:S01]  /*4a10*/  SHF.L.W.U32.HI R99, R100, 0xa, R100 ;  /* 0x0000000a64637819 */ /* 0x000fe20000010e64 */
[----:B------:R-:W-:Y:S01]  /*4a20*/  IMAD.IADD R87, R91, 0x1, R96 ;  /* 0x000000015b577824 */ /* 0x000fe200078e0260 */
[C---:B------:R-:W-:Y:S02]  /*4a30*/  PRMT R103, R32.reuse, 0x7770, RZ ;  /* 0x0000777020677816 */ /* 0x040fe400000000ff */
[----:B------:R-:W-:Y:S02]  /*4a40*/  LOP3.LUT R95, R99, R95, R104, 0x96, !PT ;  /* 0x0000005f635f7212 */ /* 0x000fe400078e9668 */
[----:B------:R-:W-:Y:S02]  /*4a50*/  LOP3.LUT R106, R105, 0xff0000, RZ, 0xc0, !PT ;  /* 0x00ff0000696a7812 */ /* 0x000fe400078ec0ff */
[----:B------:R-:W-:-:S02]  /*4a60*/  PRMT R99, R32, 0x7772, RZ ;  /* 0x0000777220637816 */ /* 0x000fc400000000ff */
[C-C-:B------:R-:W-:Y:S02]  /*4a70*/  SHF.L.W.U32.HI R107, R87.reuse, 0x1a, R87.reuse ;  /* 0x0000001a576b7819 */ /* 0x140fe40000010e57 */
[C-C-:B------:R-:W-:Y:S02]  /*4a80*/  SHF.L.W.U32.HI R108, R87.reuse, 0x15, R87.reuse ;  /* 0x00000015576c7819 */ /* 0x140fe40000010e57 */
[----:B------:R-:W-:Y:S01]  /*4a90*/  SHF.L.W.U32.HI R109, R87, 0x7, R87 ;  /* 0x00000007576d7819 */ /* 0x000fe20000010e57 */
[----:B------:R-:W-:Y:S01]  /*4aa0*/  IMAD R103, R103, 0x1000000, R106 ;  /* 0x0100000067677824 */ /* 0x000fe200078e026a */
[----:B------:R-:W-:Y:S01]  /*4ab0*/  PRMT R104, R32, 0x7773, RZ ;  /* 0x0000777320687816 */ /* 0x000fe200000000ff */
[----:B------:R-:W-:Y:S01]  /*4ac0*/  IMAD.SHL.U32 R32, R99, 0x100, RZ ;  /* 0x0000010063207824 */ /* 0x000fe200078e00ff */
[----:B------:R-:W-:Y:S02]  /*4ad0*/  LOP3.LUT R34, R91, R34, R100, 0xe8, !PT ;  /* 0x000000225b227212 */ /* 0x000fe400078ee864 */
[----:B------:R-:W-:-:S02]  /*4ae0*/  LOP3.LUT R107, R109, R107, R108, 0x96, !PT ;  /* 0x0000006b6d6b7212 */ /* 0x000fc400078e966c */
[----:B------:R-:W-:Y:S02]  /*4af0*/  LOP3.LUT R105, R102, R87, R89, 0xe2, !PT ;  /* 0x0000005766697212 */ /* 0x000fe400078ee259 */
[----:B------:R-:W-:Y:S02]  /*4b00*/  IADD3 R95, PT, PT, R34, R95, R98 ;  /* 0x0000005f225f7210 */ /* 0x000fe40007ffe062 */
[----:B------:R-:W-:Y:S02]  /*4b10*/  IADD3 R99, PT, PT, R105, R90, R107 ;  /* 0x0000005a69637210 */ /* 0x000fe40007ffe06b */
[----:B------:R-:W-:Y:S02]  /*4b20*/  LOP3.LUT R34, R104, R103, R32, 0xfe, !PT ;  /* 0x0000006768227212 */ /* 0x000fe400078efe20 */
[----:B------:R-:W-:Y:S02]  /*4b30*/  PRMT R98, R33, 0x7771, RZ ;  /* 0x0000777121627816 */ /* 0x000fe400000000ff */
[----:B--2---:R-:W-:-:S02]  /*4b40*/  IADD3 R99, PT, PT, R34, R99, R29 ;  /* 0x0000006322637210 */ /* 0x004fc40007ffe01d */
[C-C-:B------:R-:W-:Y:S02]  /*4b50*/  SHF.L.W.U32.HI R32, R95.reuse, 0x1e, R95.reuse ;  /* 0x0000001e5f207819 */ /* 0x140fe40000010e5f */
[C-C-:B------:R-:W-:Y:S02]  /*4b60*/  SHF.L.W.U32.HI R103, R95.reuse, 0x13, R95.reuse ;  /* 0x000000135f677819 */ /* 0x140fe40000010e5f */
[--C-:B------:R-:W-:Y:S01]  /*4b70*/  SHF.L.W.U32.HI R90, R95, 0xa, R95.reuse ;  /* 0x0000000a5f5a7819 */ /* 0x100fe20000010e5f */
[----:B------:R-:W-:Y:S01]  /*4b80*/  IMAD.U32 R98, R98, 0x10000, RZ ;  /* 0x0001000062627824 */ /* 0x000fe200078e00ff */
[C---:B------:R-:W-:Y:S01]  /*4b90*/  LOP3.LUT R91, R100.reuse, R91, R95, 0xe8, !PT ;  /* 0x0000005b645b7212 */ /* 0x040fe200078ee85f */
[----:B------:R-:W-:Y:S01]  /*4ba0*/  IMAD.IADD R29, R100, 0x1, R99 ;  /* 0x00000001641d7824 */ /* 0x000fe200078e0263 */
[----:B------:R-:W-:Y:S02]  /*4bb0*/  LOP3.LUT R90, R90, R32, R103, 0x96, !PT ;  /* 0x000000205a5a7212 */ /* 0x000fe400078e9667 */
[----:B------:R-:W-:-:S02]  /*4bc0*/  LOP3.LUT R103, R98, 0xff0000, RZ, 0xc0, !PT ;  /* 0x00ff000062677812 */ /* 0x000fc400078ec0ff */
[----:B------:R-:W-:Y:S02]  /*4bd0*/  IADD3 R90, PT, PT, R91, R90, R97 ;  /* 0x0000005a5b5a7210 */ /* 0x000fe40007ffe061 */
[C-C-:B------:R-:W-:Y:S02]  /*4be0*/  SHF.L.W.U32.HI R98, R29.reuse, 0x1a, R29.reuse ;  /* 0x0000001a1d627819 */ /* 0x140fe40000010e1d */
[C-C-:B------:R-:W-:Y:S02]  /*4bf0*/  SHF.L.W.U32.HI R105, R29.reuse, 0x15, R29.reuse ;  /* 0x000000151d697819 */ /* 0x140fe40000010e1d */
[----:B------:R-:W-:Y:S02]  /*4c00*/  SHF.L.W.U32.HI R104, R29, 0x7, R29 ;  /* 0x000000071d687819 */ /* 0x000fe40000010e1d */
[C---:B------:R-:W-:Y:S02]  /*4c10*/  PRMT R97, R33.reuse, 0x7772, RZ ;  /* 0x0000777221617816 */ /* 0x040fe400000000ff */
[----:B------:R-:W-:-:S02]  /*4c20*/  PRMT R32, R33, 0x7770, RZ ;  /* 0x0000777021207816 */ /* 0x000fc400000000ff */
[----:B------:R-:W-:Y:S01]  /*4c30*/  LOP3.LUT R106, R104, R98, R105, 0x96, !PT ;  /* 0x00000062686a7212 */ /* 0x000fe200078e9669 */
[----:B------:R-:W-:Y:S01]  /*4c40*/  IMAD.SHL.U32 R98, R97, 0x100, RZ ;  /* 0x0000010061627824 */ /* 0x000fe200078e00ff */
[----:B------:R-:W-:Y:S01]  /*4c50*/  PRMT R104, R33, 0x7773, RZ ;  /* 0x0000777321687816 */ /* 0x000fe200000000ff */
[----:B------:R-:W-:Y:S01]  /*4c60*/  IMAD R103, R32, 0x1000000, R103 ;  /* 0x0100000020677824 */ /* 0x000fe200078e0267 */
[----:B------:R-:W-:Y:S02]  /*4c70*/  LOP3.LUT R97, R87, R29, R102, 0xe2, !PT ;  /* 0x0000001d57617212 */ /* 0x000fe400078ee266 */
[C-C-:B------:R-:W-:Y:S02]  /*4c80*/  SHF.L.W.U32.HI R32, R90.reuse, 0x1e, R90.reuse ;  /* 0x0000001e5a207819 */ /* 0x140fe40000010e5a */
[C-C-:B------:R-:W-:Y:S02]  /*4c90*/  SHF.L.W.U32.HI R33, R90.reuse, 0x13, R90.reuse ;  /* 0x000000135a217819 */ /* 0x140fe40000010e5a */
[----:B------:R-:W-:-:S02]  /*4ca0*/  SHF.L.W.U32.HI R91, R90, 0xa, R90 ;  /* 0x0000000a5a5b7819 */ /* 0x000fc40000010e5a */
[----:B------:R-:W-:Y:S02]  /*4cb0*/  IADD3 R97, PT, PT, R97, R89, R106 ;  /* 0x0000005961617210 */ /* 0x000fe40007ffe06a */
[----:B------:R-:W-:Y:S02]  /*4cc0*/  LOP3.LUT R91, R91, R32, R33, 0x96, !PT ;  /* 0x000000205b5b7212 */ /* 0x000fe400078e9621 */
[----:B------:R-:W-:Y:S02]  /*4cd0*/  LOP3.LUT R89, R95, R100, R90, 0xe8, !PT ;  /* 0x000000645f597212 */ /* 0x000fe400078ee85a */
[----:B------:R-:W-:Y:S02]  /*4ce0*/  LOP3.LUT R33, R104, R103, R98, 0xfe, !PT ;  /* 0x0000006768217212 */ /* 0x000fe400078efe62 */
[----:B---3--:R-:W-:Y:S02]  /*4cf0*/  PRMT R32, R30, 0x7771, RZ ;  /* 0x000077711e207816 */ /* 0x008fe400000000ff */
[----:B------:R-:W-:-:S02]  /*4d00*/  IADD3 R89, PT, PT, R89, R91, R96 ;  /* 0x0000005b59597210 */ /* 0x000fc40007ffe060 */
[----:B----4-:R-:W-:Y:S01]  /*4d10*/  IADD3 R98, PT, PT, R33, R97, R88 ;  /* 0x0000006121627210 */ /* 0x010fe20007ffe058 */
[----:B------:R-:W-:Y:S01]  /*4d20*/  IMAD.U32 R100, R32, 0x10000, RZ ;  /* 0x0001000020647824 */ /* 0x000fe200078e00ff */
[C-C-:B------:R-:W-:Y:S02]  /*4d30*/  SHF.L.W.U32.HI R32, R89.reuse, 0x1e, R89.reuse ;  /* 0x0000001e59207819 */ /* 0x140fe40000010e59 */
[C-C-:B------:R-:W-:Y:S02]  /*4d40*/  SHF.L.W.U32.HI R91, R89.reuse, 0x13, R89.reuse ;  /* 0x00000013595b7819 */ /* 0x140fe40000010e59 */
[----:B------:R-:W-:Y:S01]  /*4d50*/  SHF.L.W.U32.HI R88, R89, 0xa, R89 ;  /* 0x0000000a59587819 */ /* 0x000fe20000010e59 */
[----:B------:R-:W-:Y:S01]  /*4d60*/  IMAD.IADD R96, R95, 0x1, R98 ;  /* 0x000000015f607824 */ /* 0x000fe200078e0262 */
[----:B------:R-:W-:Y:S02]  /*4d70*/  PRMT R97, R30, 0x7770, RZ ;  /* 0x000077701e617816 */ /* 0x000fe400000000ff */
[----:B------:R-:W-:-:S02]  /*4d80*/  LOP3.LUT R32, R88, R32, R91, 0x96, !PT ;  /* 0x0000002058207212 */ /* 0x000fc400078e965b */
[----:B------:R-:W-:Y:S02]  /*4d90*/  LOP3.LUT R100, R100, 0xff0000, RZ, 0xc0, !PT ;  /* 0x00ff000064647812 */ /* 0x000fe400078ec0ff */
[----:B------:R-:W-:Y:S02]  /*4da0*/  PRMT R88, R30, 0x7772, RZ ;  /* 0x000077721e587816 */ /* 0x000fe400000000ff */
[C-C-:B------:R-:W-:Y:S02]  /*4db0*/  SHF.L.W.U32.HI R103, R96.reuse, 0x1a, R96.reuse ;  /* 0x0000001a60677819 */ /* 0x140fe40000010e60 */
[C-C-:B------:R-:W-:Y:S02]  /*4dc0*/  SHF.L.W.U32.HI R104, R96.reuse, 0x15, R96.reuse ;  /* 0x0000001560687819 */ /* 0x140fe40000010e60 */
[----:B------:R-:W-:Y:S01]  /*4dd0*/  SHF.L.W.U32.HI R105, R96, 0x7, R96 ;  /* 0x0000000760697819 */ /* 0x000fe20000010e60 */
[----:B------:R-:W-:Y:S01]  /*4de0*/  IMAD R97, R97, 0x1000000, R100 ;  /* 0x0100000061617824 */ /* 0x000fe200078e0264 */
[----:B------:R-:W-:Y:S01]  /*4df0*/  LOP3.LUT R95, R90, R95, R89, 0xe8, !PT ;  /* 0x0000005f5a5f7212 */ /* 0x000fe200078ee859 */
[----:B------:R-:W-:Y:S01]  /*4e00*/  IMAD.SHL.U32 R88, R88, 0x100, RZ ;  /* 0x0000010058587824 */ /* 0x000fe200078e00ff */
[----:B------:R-:W-:-:S02]  /*4e10*/  LOP3.LUT R103, R105, R103, R104, 0x96, !PT ;  /* 0x0000006769677212 */ /* 0x000fc400078e9668 */
[----:B------:R-:W-:Y:S02]  /*4e20*/  PRMT R30, R30, 0x7773, RZ ;  /* 0x000077731e1e7816 */ /* 0x000fe400000000ff */
[----:B------:R-:W-:Y:S02]  /*4e30*/  LOP3.LUT R91, R29, R96, R87, 0xe2, !PT ;  /* 0x000000601d5b7212 */ /* 0x000fe400078ee257 */
[----:B------:R-:W-:Y:S02]  /*4e40*/  IADD3 R99, PT, PT, R95, R32, R99 ;  /* 0x000000205f637210 */ /* 0x000fe40007ffe063 */
[----:B------:R-:W-:Y:S02]  /*4e50*/  PRMT R95, R31, 0x7771, RZ ;  /* 0x000077711f5f7816 */ /* 0x000fe400000000ff */
[----:B------:R-:W-:Y:S02]  /*4e60*/  IADD3 R103, PT, PT, R91, R102, R103 ;  /* 0x000000665b677210 */ /* 0x000fe40007ffe067 */
[----:B------:R-:W-:Y:S01]  /*4e70*/  LOP3.LUT R32, R30, R97, R88, 0xfe, !PT ;  /* 0x000000611e207212 */ /* 0x000fe200078efe58 */
[----:B------:R-:W-:Y:S01]  /*4e80*/  IMAD.U32 R95, R95, 0x10000, RZ ;  /* 0x000100005f5f7824 */ /* 0x000fe200078e00ff */
[----:B------:R-:W-:-:S02]  /*4e90*/  SHF.L.W.U32.HI R30, R99, 0x1e, R99 ;  /* 0x0000001e631e7819 */ /* 0x000fc40000010e63 */
[C-C-:B------:R-:W-:Y:S02]  /*4ea0*/  SHF.L.W.U32.HI R91, R99.reuse, 0x13, R99.reuse ;  /* 0x00000013635b7819 */ /* 0x140fe40000010e63 */
[----:B------:R-:W-:Y:S02]  /*4eb0*/  SHF.L.W.U32.HI R88, R99, 0xa, R99 ;  /* 0x0000000a63587819 */ /* 0x000fe40000010e63 */
[----:B------:R-:W-:Y:S02]  /*4ec0*/  IADD3 R85, PT, PT, R32, R103, R85 ;  /* 0x0000006720557210 */ /* 0x000fe40007ffe055 */
[----:B------:R-:W-:Y:S02]  /*4ed0*/  LOP3.LUT R91, R88, R30, R91, 0x96, !PT ;  /* 0x0000001e585b7212 */ /* 0x000fe400078e965b */
[----:B------:R-:W-:Y:S01]  /*4ee0*/  PRMT R30, R31, 0x7770, RZ ;  /* 0x000077701f1e7816 */ /* 0x000fe200000000ff */
[----:B------:R-:W-:Y:S01]  /*4ef0*/  IMAD.IADD R88, R90, 0x1, R85 ;  /* 0x000000015a587824 */ /* 0x000fe200078e0255 */
[----:B------:R-:W-:-:S02]  /*4f00*/  LOP3.LUT R95, R95, 0xff0000, RZ, 0xc0, !PT ;  /* 0x00ff00005f5f7812 */ /* 0x000fc400078ec0ff */
[----:B------:R-:W-:Y:S02]  /*4f10*/  LOP3.LUT R90, R89, R90, R99, 0xe8, !PT ;  /* 0x0000005a595a7212 */ /* 0x000fe400078ee863 */
[--C-:B------:R-:W-:Y:S01]  /*4f20*/  SHF.L.W.U32.HI R97, R88, 0x1a, R88.reuse ;  /* 0x0000001a58617819 */ /* 0x100fe20000010e58 */
[----:B------:R-:W-:Y:S01]  /*4f30*/  IMAD R95, R30, 0x1000000, R95 ;  /* 0x010000001e5f7824 */ /* 0x000fe200078e025f */
[C-C-:B------:R-:W-:Y:S02]  /*4f40*/  SHF.L.W.U32.HI R100, R88.reuse, 0x15, R88.reuse ;  /* 0x0000001558647819 */ /* 0x140fe40000010e58 */
[----:B------:R-:W-:Y:S02]  /*4f50*/  SHF.L.W.U32.HI R102, R88, 0x7, R88 ;  /* 0x0000000758667819 */ /* 0x000fe40000010e58 */
[----:B------:R-:W-:Y:S02]  /*4f60*/  PRMT R30, R31, 0x7772, RZ ;  /* 0x000077721f1e7816 */ /* 0x000fe400000000ff */
[----:B------:R-:W-:-:S02]  /*4f70*/  IADD3 R98, PT, PT, R90, R91, R98 ;  /* 0x0000005b5a627210 */ /* 0x000fc40007ffe062 */
[----:B------:R-:W-:Y:S01]  /*4f80*/  LOP3.LUT R100, R102, R97, R100, 0x96, !PT ;  /* 0x0000006166647212 */ /* 0x000fe200078e9664 */
[----:B------:R-:W-:Y:S01]  /*4f90*/  IMAD.SHL.U32 R30, R30, 0x100, RZ ;  /* 0x000001001e1e7824 */ /* 0x000fe200078e00ff */
[----:B------:R-:W-:Y:S02]  /*4fa0*/  PRMT R97, R31, 0x7773, RZ ;  /* 0x000077731f617816 */ /* 0x000fe400000000ff */
[C-C-:B------:R-:W-:Y:S02]  /*4fb0*/  SHF.L.W.U32.HI R31, R98.reuse, 0x1e, R98.reuse ;  /* 0x0000001e621f7819 */ /* 0x140fe40000010e62 */
[C-C-:B------:R-:W-:Y:S02]  /*4fc0*/  SHF.L.W.U32.HI R90, R98.reuse, 0x13, R98.reuse ;  /* 0x00000013625a7819 */ /* 0x140fe40000010e62 */
[----:B------:R-:W-:Y:S02]  /*4fd0*/  SHF.L.W.U32.HI R91, R98, 0xa, R98 ;  /* 0x0000000a625b7819 */ /* 0x000fe40000010e62 */
[----:B------:R-:W-:-:S02]  /*4fe0*/  LOP3.LUT R102, R96, R88, R29, 0xe2, !PT ;  /* 0x0000005860667212 */ /* 0x000fc400078ee21d */
[----:B------:R-:W-:Y:S02]  /*4ff0*/  LOP3.LUT R90, R91, R31, R90, 0x96, !PT ;  /* 0x0000001f5b5a7212 */ /* 0x000fe400078e965a */
[----:B------:R-:W-:Y:S02]  /*5000*/  LOP3.LUT R31, R97, R95, R30, 0xfe, !PT ;  /* 0x0000005f611f7212 */ /* 0x000fe400078efe1e */
[----:B------:R-:W-:Y:S02]  /*5010*/  IADD3 R100, PT, PT, R102, R87, R100 ;  /* 0x0000005766647210 */ /* 0x000fe40007ffe064 */
[----:B------:R-:W-:Y:S02]  /*5020*/  LOP3.LUT R30, R99, R89, R98, 0xe8, !PT ;  /* 0x00000059631e7212 */ /* 0x000fe400078ee862 */
[----:B-----5:R-:W-:Y:S02]  /*5030*/  PRMT R87, R68, 0x7771, RZ ;  /* 0x0000777144577816 */ /* 0x020fe400000000ff */
[----:B------:R-:W-:-:S02]  /*5040*/  IADD3 R100, PT, PT, R31, R100, R94 ;  /* 0x000000641f647210 */ /* 0x000fc40007ffe05e */
[----:B------:R-:W-:Y:S01]  /*5050*/  IADD3 R94, PT, PT, R30, R90, R85 ;  /* 0x0000005a1e5e7210 */ /* 0x000fe20007ffe055 */
[----:B------:R-:W-:Y:S02]  /*5060*/  IMAD.U32 R91, R87, 0x10000, RZ ;  /* 0x00010000575b7824 */ /* 0x000fe400078e00ff */
[----:B------:R-:W-:Y:S01]  /*5070*/  IMAD.IADD R89, R89, 0x1, R100 ;  /* 0x0000000159597824 */ /* 0x000fe200078e0264 */
[C-C-:B------:R-:W-:Y:S02]  /*5080*/  SHF.L.W.U32.HI R30, R94.reuse, 0x1e, R94.reuse ;  /* 0x0000001e5e1e7819 */ /* 0x140fe40000010e5e */
[C-C-:B------:R-:W-:Y:S02]  /*5090*/  SHF.L.W.U32.HI R85, R94.reuse, 0x13, R94.reuse ;  /* 0x000000135e557819 */ /* 0x140fe40000010e5e */
[----:B------:R-:W-:Y:S02]  /*50a0*/  SHF.L.W.U32.HI R87, R94, 0xa, R94 ;  /* 0x0000000a5e577819 */ /* 0x000fe40000010e5e */
[----:B------:R-:W-:-:S02]  /*50b0*/  PRMT R90, R68, 0x7770, RZ ;  /* 0x00007770445a7816 */ /* 0x000fc400000000ff */
[----:B------:R-:W-:Y:S02]  /*50c0*/  LOP3.LUT R85, R87, R30, R85, 0x96, !PT ;  /* 0x0000001e57557212 */ /* 0x000fe400078e9655 */
[C-C-:B------:R-:W-:Y:S02]  /*50d0*/  SHF.L.W.U32.HI R95, R89.reuse, 0x1a, R89.reuse ;  /* 0x0000001a595f7819 */ /* 0x140fe40000010e59 */
[C-C-:B------:R-:W-:Y:S02]  /*50e0*/  SHF.L.W.U32.HI R102, R89.reuse, 0x15, R89.reuse ;  /* 0x0000001559667819 */ /* 0x140fe40000010e59 */
[----:B------:R-:W-:Y:S02]  /*50f0*/  SHF.L.W.U32.HI R97, R89, 0x7, R89 ;  /* 0x0000000759617819 */ /* 0x000fe40000010e59 */
[----:B------:R-:W-:Y:S02]  /*5100*/  LOP3.LUT R91, R91, 0xff0000, RZ, 0xc0, !PT ;  /* 0x00ff00005b5b7812 */ /* 0x000fe400078ec0ff */
[----:B------:R-:W-:-:S02]  /*5110*/  PRMT R30, R68, 0x7772, RZ ;  /* 0x00007772441e7816 */ /* 0x000fc400000000ff */
[----:B------:R-:W-:Y:S01]  /*5120*/  LOP3.LUT R102, R97, R95, R102, 0x96, !PT ;  /* 0x0000005f61667212 */ /* 0x000fe200078e9666 */
[----:B------:R-:W-:Y:S01]  /*5130*/  IMAD R90, R90, 0x1000000, R91 ;  /* 0x010000005a5a7824 */ /* 0x000fe200078e025b */
[----:B------:R-:W-:Y:S01]  /*5140*/  LOP3.LUT R95, R88, R89, R96, 0xe2, !PT ;  /* 0x00000059585f7212 */ /* 0x000fe200078ee260 */
[----:B------:R-:W-:Y:S01]  /*5150*/  IMAD.SHL.U32 R87, R30, 0x100, RZ ;  /* 0x000001001e577824 */ /* 0x000fe200078e00ff */
[----:B------:R-:W-:Y:S02]  /*5160*/  PRMT R68, R68, 0x7773, RZ ;  /* 0x0000777344447816 */ /* 0x000fe400000000ff */
[----:B------:R-:W-:Y:S02]  /*5170*/  IADD3 R95, PT, PT, R95, R29, R102 ;  /* 0x0000001d5f5f7210 */ /* 0x000fe40007ffe066 */
[----:B------:R-:W-:Y:S02]  /*5180*/  LOP3.LUT R91, R98, R99, R94, 0xe8, !PT ;  /* 0x00000063625b7212 */ /* 0x000fe400078ee85e */
[----:B------:R-:W-:-:S02]  /*5190*/  LOP3.LUT R30, R68, R90, R87, 0xfe, !PT ;  /* 0x0000005a441e7212 */ /* 0x000fc400078efe57 */
[----:B------:R-:W-:Y:S02]  /*51a0*/  PRMT R29, R69, 0x7771, RZ ;  /* 0x00007771451d7816 */ /* 0x000fe400000000ff */
[----:B------:R-:W-:Y:S02]  /*51b0*/  IADD3 R91, PT, PT, R91, R85, R100 ;  /* 0x000000555b5b7210 */ /* 0x000fe40007ffe064 */
[----:B------:R-:W-:Y:S01]  /*51c0*/  IADD3 R90, PT, PT, R30, R95, R101 ;  /* 0x0000005f1e5a7210 */ /* 0x000fe20007ffe065 */
[----:B------:R-:W-:Y:S01]  /*51d0*/  IMAD.U32 R95, R29, 0x10000, RZ ;  /* 0x000100001d5f7824 */ /* 0x000fe200078e00ff */
[C-C-:B------:R-:W-:Y:S02]  /*51e0*/  SHF.L.W.U32.HI R68, R91.reuse, 0x1e, R91.reuse ;  /* 0x0000001e5b447819 */ /* 0x140fe40000010e5b */
[C-C-:B------:R-:W-:Y:S02]  /*51f0*/  SHF.L.W.U32.HI R85, R91.reuse, 0x13, R91.reuse ;  /* 0x000000135b557819 */ /* 0x140fe40000010e5b */
[----:B------:R-:W-:-:S02]  /*5200*/  SHF.L.W.U32.HI R87, R91, 0xa, R91 ;  /* 0x0000000a5b577819 */ /* 0x000fc40000010e5b */
[----:B------:R-:W-:Y:S02]  /*5210*/  PRMT R29, R69, 0x7770, RZ ;  /* 0x00007770451d7816 */ /* 0x000fe400000000ff */
[----:B------:R-:W-:Y:S02]  /*5220*/  LOP3.LUT R100, R95, 0xff0000, RZ, 0xc0, !PT ;  /* 0x00ff00005f647812 */ /* 0x000fe400078ec0ff */
[----:B------:R-:W-:Y:S01]  /*5230*/  LOP3.LUT R87, R87, R68, R85, 0x96, !PT ;  /* 0x0000004457577212 */ /* 0x000fe200078e9655 */
[----:B------:R-:W-:Y:S02]  /*5240*/  IMAD.IADD R85, R99, 0x1, R90 ;  /* 0x0000000163557824 */ /* 0x000fe400078e025a */
[----:B------:R-:W-:Y:S01]  /*5250*/  IMAD R100, R29, 0x1000000, R100 ;  /* 0x010000001d647824 */ /* 0x000fe200078e0264 */
[----:B------:R-:W-:Y:S02]  /*5260*/  PRMT R29, R69, 0x7772, RZ ;  /* 0x00007772451d7816 */ /* 0x000fe400000000ff */
[----:B------:R-:W-:-:S02]  /*5270*/  LOP3.LUT R68, R94, R98, R91, 0xe8, !PT ;  /* 0x000000625e447212 */ /* 0x000fc400078ee85b */
[C-C-:B------:R-:W-:Y:S02]  /*5280*/  SHF.L.W.U32.HI R95, R85.reuse, 0x1a, R85.reuse ;  /* 0x0000001a555f7819 */ /* 0x140fe40000010e55 */
[C-C-:B------:R-:W-:Y:S02]  /*5290*/  SHF.L.W.U32.HI R102, R85.reuse, 0x15, R85.reuse ;  /* 0x0000001555667819 */ /* 0x140fe40000010e55 */
[----:B------:R-:W-:Y:S01]  /*52a0*/  SHF.L.W.U32.HI R97, R85, 0x7, R85 ;  /* 0x0000000755617819 */ /* 0x000fe20000010e55 */
[----:B------:R-:W-:Y:S01]  /*52b0*/  IMAD.SHL.U32 R29, R29, 0x100, RZ ;  /* 0x000001001d1d7824 */ /* 0x000fe200078e00ff */
[----:B------:R-:W-:Y:S02]  /*52c0*/  IADD3 R90, PT, PT, R68, R87, R90 ;  /* 0x00000057445a7210 */ /* 0x000fe40007ffe05a */
[----:B------:R-:W-:Y:S02]  /*52d0*/  LOP3.LUT R95, R97, R95, R102, 0x96, !PT ;  /* 0x0000005f615f7212 */ /* 0x000fe400078e9666 */
[----:B------:R-:W-:-:S02]  /*52e0*/  PRMT R69, R69, 0x7773, RZ ;  /* 0x0000777345457816 */ /* 0x000fc400000000ff */
        /* <DEDUP_REMOVED lines=9> */
[----:B------:R-:W-:Y:S02]  /*5380*/  VIADD R93, R93, 0x40 ;  /* 0x000000405d5d7836 */ /* 0x000fe40000000000 */
[--C-:B------:R-:W-:Y:S01]  /*5390*/  IMAD.IADD R68, R98, 0x1, R69.reuse ;  /* 0x0000000162447824 */ /* 0x100fe200078e0245 */
[----:B------:R-:W-:Y:S01]  /*53a0*/  IADD3 R95, PT, PT, R95, R102, R69 ;  /* 0x000000665f5f7210 */ /* 0x000fe20007ffe045 */
[----:B------:R-:W-:Y:S06]  /*53b0*/  BRA `(.L_x_15) ;  /* 0x00000018004c7947 */ /* 0x000fec0003800000 */
.L_x_14:
[----:B------:R-:W1:Y:S01]  /*53c0*/  LDC.64 R30, c[0x4][RZ] ;  /* 0x01000000ff1e7b82 */ /* 0x000e620000000a00 */
[----:B------:R-:W-:-:S04]  /*53d0*/  IMAD.SHL.U32 R87, R92, 0x10, RZ ;  /* 0x000000105c577824 */ /* 0x000fc800078e00ff */
[----:B-1----:R-:W-:-:S05]  /*53e0*/  IMAD.WIDE.U32 R30, R87, 0x4, R30 ;  /* 0x00000004571e7825 */ /* 0x002fca00078e001e */
[----:B------:R-:W2:Y:S04]  /*53f0*/  LDG.E.CONSTANT R109, desc[UR12][R30.64] ;  /* 0x0000000c1e6d7981 */ /* 0x000ea8000c1e9900 */
        /* <DEDUP_REMOVED lines=12> */
[C---:B------:R-:W-:Y:S02]  /*54c0*/  SHF.L.W.U32.HI R107, R86.reuse, 0xd, R86 ;  /* 0x0000000d566b7819 */ /* 0x040fe40000010e56 */
[----:B------:R-:W-:Y:S02]  /*54d0*/  LOP3.LUT R105, R105, R87, R106, 0x96, !PT ;  /* 0x0000005769697212 */ /* 0x000fe400078e966a */
[--C-:B------:R-:W-:Y:S01]  /*54e0*/  SHF.L.W.U32.HI R106, R86, 0xf, R86.reuse ;  /* 0x0000000f566a7819 */ /* 0x100fe20000010e56 */
[----:B------:R-:W5:Y:S01]  /*54f0*/  LDG.E.CONSTANT R87, desc[UR12][R30.64+0x28] ;  /* 0x0000280c1e577981 */ /* 0x000f62000c1e9900 */
[----:B------:R-:W-:-:S02]  /*5500*/  SHF.R.U32.HI R108, RZ, 0xa, R86 ;  /* 0x0000000aff6c7819 */ /* 0x000fc40000011656 */
[C-C-:B------:R-:W-:Y:S02]  /*5510*/  SHF.L.W.U32.HI R110, R68.reuse, 0x1a, R68.reuse ;  /* 0x0000001a446e7819 */ /* 0x140fe40000010e44 */
[C-C-:B------:R-:W-:Y:S02]  /*5520*/  SHF.L.W.U32.HI R111, R68.reuse, 0x15, R68.reuse ;  /* 0x00000015446f7819 */ /* 0x140fe40000010e44 */
[----:B------:R-:W-:Y:S02]  /*5530*/  SHF.L.W.U32.HI R112, R68, 0x7, R68 ;  /* 0x0000000744707819 */ /* 0x000fe40000010e44 */
[----:B------:R-:W-:Y:S02]  /*5540*/  LOP3.LUT R106, R108, R106, R107, 0x96, !PT ;  /* 0x0000006a6c6a7212 */ /* 0x000fe400078e966b */
[----:B------:R-:W-:Y:S02]  /*5550*/  IADD3 R105, PT, PT, R35, R105, R44 ;  /* 0x0000006923697210 */ /* 0x000fe40007ffe02c */
[----:B------:R-:W-:-:S02]  /*5560*/  LOP3.LUT R111, R112, R110, R111, 0x96, !PT ;  /* 0x0000006e706f7212 */ /* 0x000fc400078e966f */
[----:B------:R-:W-:Y:S01]  /*5570*/  LOP3.LUT R107, R85, R68, R89, 0xe2, !PT ;  /* 0x00000044556b7212 */ /* 0x000fe200078ee259 */
[----:B------:R-:W-:-:S03]  /*5580*/  IMAD.IADD R44, R106, 0x1, R105 ;  /* 0x000000016a2c7824 */ /* 0x000fc600078e0269 */
[----:B------:R-:W-:Y:S02]  /*5590*/  IADD3 R111, PT, PT, R107, R88, R111 ;  /* 0x000000586b6f7210 */ /* 0x000fe40007ffe06f */
[C-C-:B------:R-:W-:Y:S02]  /*55a0*/  SHF.L.W.U32.HI R88, R42.reuse, 0x19, R42.reuse ;  /* 0x000000192a587819 */ /* 0x140fe40000010e2a */
[--C-:B------:R-:W-:Y:S02]  /*55b0*/  SHF.L.W.U32.HI R107, R42, 0xe, R42.reuse ;  /* 0x0000000e2a6b7819 */ /* 0x100fe40000010e2a */
[----:B------:R-:W-:-:S04]  /*55c0*/  SHF.R.U32.HI R106, RZ, 0x3, R42 ;  /* 0x00000003ff6a7819 */ /* 0x000fc8000001162a */
[----:B------:R-:W-:Y:S02]  /*55d0*/  LOP3.LUT R88, R106, R88, R107, 0x96, !PT ;  /* 0x000000586a587212 */ /* 0x000fe400078e966b */
[----:B------:R-:W-:Y:S02]  /*55e0*/  SHF.R.U32.HI R106, RZ, 0xa, R29 ;  /* 0x0000000aff6a7819 */ /* 0x000fe4000001161d */
[----:B------:R-:W-:Y:S02]  /*55f0*/  IADD3 R43, PT, PT, R34, R88, R43 ;  /* 0x00000058222b7210 */ /* 0x000fe40007ffe02b */
[----:B------:R-:W5:Y:S01]  /*5600*/  LDG.E.CONSTANT R88, desc[UR12][R30.64+0x2c] ;  /* 0x00002c0c1e587981 */ /* 0x000f62000c1e9900 */
[----:B------:R-:W-:Y:S02]  /*5610*/  SHF.L.W.U32.HI R113, R95, 0x13, R95 ;  /* 0x000000135f717819 */ /* 0x000fe40000010e5f */
[----:B--2---:R-:W-:Y:S02]  /*5620*/  IADD3 R105, PT, PT, R44, R111, R109 ;  /* 0x0000006f2c697210 */ /* 0x004fe40007ffe06d */
[----:B------:R-:W-:-:S03]  /*5630*/  SHF.L.W.U32.HI R109, R29, 0xd, R29 ;  /* 0x0000000d1d6d7819 */ /* 0x000fc60000010e1d */
[----:B------:R-:W-:Y:S01]  /*5640*/  IMAD.IADD R107, R105, 0x1, R94 ;  /* 0x00000001696b7824 */ /* 0x000fe200078e025e */
[----:B------:R-:W-:-:S04]  /*5650*/  SHF.L.W.U32.HI R94, R29, 0xf, R29 ;  /* 0x0000000f1d5e7819 */ /* 0x000fc80000010e1d */
[C-C-:B------:R-:W-:Y:S02]  /*5660*/  SHF.L.W.U32.HI R108, R107.reuse, 0x1a, R107.reuse ;  /* 0x0000001a6b6c7819 */ /* 0x140fe40000010e6b */
[C-C-:B------:R-:W-:Y:S02]  /*5670*/  SHF.L.W.U32.HI R111, R107.reuse, 0x15, R107.reuse ;  /* 0x000000156b6f7819 */ /* 0x140fe40000010e6b */
[----:B------:R-:W-:Y:S02]  /*5680*/  SHF.L.W.U32.HI R110, R107, 0x7, R107 ;  /* 0x000000076b6e7819 */ /* 0x000fe40000010e6b */
[----:B------:R-:W-:Y:S02]  /*5690*/  LOP3.LUT R94, R106, R94, R109, 0x96, !PT ;  /* 0x0000005e6a5e7212 */ /* 0x000fe400078e966d */
[----:B------:R-:W-:Y:S02]  /*56a0*/  LOP3.LUT R108, R110, R108, R111, 0x96, !PT ;  /* 0x0000006c6e6c7212 */ /* 0x000fe400078e966f */
[----:B------:R-:W-:Y:S01]  /*56b0*/  LOP3.LUT R106, R68, R107, R85, 0xe2, !PT ;  /* 0x0000006b446a7212 */ /* 0x000fe200078ee255 */
[----:B------:R-:W-:-:S03]  /*56c0*/  IMAD.IADD R43, R94, 0x1, R43 ;  /* 0x000000015e2b7824 */ /* 0x000fc600078e022b */
[----:B------:R-:W-:Y:S02]  /*56d0*/  IADD3 R106, PT, PT, R106, R89, R108 ;  /* 0x000000596a6a7210 */ /* 0x000fe40007ffe06c */
[C-C-:B------:R-:W-:Y:S02]  /*56e0*/  SHF.L.W.U32.HI R89, R41.reuse, 0x19, R41.reuse ;  /* 0x0000001929597819 */ /* 0x140fe40000010e29 */
[--C-:B------:R-:W-:Y:S02]  /*56f0*/  SHF.L.W.U32.HI R94, R41, 0xe, R41.reuse ;  /* 0x0000000e295e7819 */ /* 0x100fe40000010e29 */
[----:B------:R-:W-:Y:S02]  /*5700*/  SHF.R.U32.HI R108, RZ, 0x3, R41 ;  /* 0x00000003ff6c7819 */ /* 0x000fe40000011629 */
[----:B---3--:R-:W-:Y:S02]  /*5710*/  IADD3 R106, PT, PT, R43, R106, R100 ;  /* 0x0000006a2b6a7210 */ /* 0x008fe40007ffe064 */
[----:B------:R-:W-:-:S02]  /*5720*/  LOP3.LUT R89, R108, R89, R94, 0x96, !PT ;  /* 0x000000596c597212 */ /* 0x000fc400078e965e */
[--C-:B------:R-:W-:Y:S01]  /*5730*/  SHF.L.W.U32.HI R94, R44, 0xf, R44.reuse ;  /* 0x0000000f2c5e7819 */ /* 0x100fe20000010e2c */
[----:B------:R-:W-:Y:S01]  /*5740*/  IMAD.IADD R108, R106, 0x1, R91 ;  /* 0x000000016a6c7824 */ /* 0x000fe200078e025b */
        /* <DEDUP_REMOVED lines=8> */
[----:B------:R-:W-:Y:S01]  /*57d0*/  LOP3.LUT R100, R107, R108, R68, 0xe2, !PT ;  /* 0x0000006c6b647212 */ /* 0x000fe200078ee244 */
[----:B------:R-:W-:Y:S02]  /*57e0*/  IMAD.IADD R42, R94, 0x1, R89 ;  /* 0x000000015e2a7824 */ /* 0x000fe400078e0259 */
[----:B------:R-:W2:Y:S01]  /*57f0*/  LDG.E.CONSTANT R89, desc[UR12][R30.64+0x30] ;  /* 0x0000300c1e597981 */ /* 0x000ea2000c1e9900 */
[----:B------:R-:W-:-:S04]  /*5800*/  IADD3 R100, PT, PT, R100, R85, R110 ;  /* 0x0000005564647210 */ /* 0x000fc80007ffe06e */
[----:B----4-:R-:W-:Y:S02]  /*5810*/  IADD3 R109, PT, PT, R42, R100, R103 ;  /* 0x000000642a6d7210 */ /* 0x010fe40007ffe067 */
[C-C-:B------:R-:W-:Y:S02]  /*5820*/  SHF.L.W.U32.HI R85, R40.reuse, 0x19, R40.reuse ;  /* 0x0000001928557819 */ /* 0x140fe40000010e28 */
[----:B------:R-:W-:Y:S01]  /*5830*/  SHF.L.W.U32.HI R94, R40, 0xe, R40 ;  /* 0x0000000e285e7819 */ /* 0x000fe20000010e28 */
[----:B------:R-:W-:Y:S01]  /*5840*/  IMAD.IADD R103, R109, 0x1, R90 ;  /* 0x000000016d677824 */ /* 0x000fe200078e025a */
[----:B------:R-:W-:Y:S02]  /*5850*/  SHF.R.U32.HI R100, RZ, 0x3, R40 ;  /* 0x00000003ff647819 */ /* 0x000fe40000011628 */
[C-C-:B------:R-:W-:Y:S02]  /*5860*/  SHF.L.W.U32.HI R110, R43.reuse, 0xf, R43.reuse ;  /* 0x0000000f2b6e7819 */ /* 0x140fe40000010e2b */
[----:B------:R-:W-:-:S02]  /*5870*/  SHF.L.W.U32.HI R111, R43, 0xd, R43 ;  /* 0x0000000d2b6f7819 */ /* 0x000fc40000010e2b */
[----:B------:R-:W-:Y:S02]  /*5880*/  SHF.R.U32.HI R112, RZ, 0xa, R43 ;  /* 0x0000000aff707819 */ /* 0x000fe4000001162b */
[----:B------:R-:W-:Y:S02]  /*5890*/  LOP3.LUT R85, R100, R85, R94, 0x96, !PT ;  /* 0x0000005564557212 */ /* 0x000fe400078e965e */
[----:B------:R-:W-:Y:S02]  /*58a0*/  LOP3.LUT R110, R112, R110, R111, 0x96, !PT ;  /* 0x0000006e706e7212 */ /* 0x000fe400078e966f */
[C-C-:B------:R-:W-:Y:S02]  /*58b0*/  SHF.L.W.U32.HI R94, R103.reuse, 0x1a, R103.reuse ;  /* 0x0000001a675e7819 */ /* 0x140fe40000010e67 */
[C-C-:B------:R-:W-:Y:S02]  /*58c0*/  SHF.L.W.U32.HI R111, R103.reuse, 0x15, R103.reuse ;  /* 0x00000015676f7819 */ /* 0x140fe40000010e67 */
[----:B------:R-:W-:-:S02]  /*58d0*/  SHF.L.W.U32.HI R100, R103, 0x7, R103 ;  /* 0x0000000767647819 */ /* 0x000fc40000010e67 */
[----:B------:R-:W-:Y:S02]  /*58e0*/  IADD3 R41, PT, PT, R32, R85, R41 ;  /* 0x0000005520297210 */ /* 0x000fe40007ffe029 */
[----:B------:R-:W-:Y:S02]  /*58f0*/  LOP3.LUT R111, R100, R94, R111, 0x96, !PT ;  /* 0x0000005e646f7212 */ /* 0x000fe400078e966f */
[----:B------:R-:W-:Y:S01]  /*5900*/  LOP3.LUT R85, R108, R103, R107, 0xe2, !PT ;  /* 0x000000676c557212 */ /* 0x000fe200078ee26b */
[----:B------:R-:W3:Y:S01]  /*5910*/  LDG.E.CONSTANT R100, desc[UR12][R30.64+0x34] ;  /* 0x0000340c1e647981 */ /* 0x000ee2000c1e9900 */
[----:B------:R-:W-:Y:S02]  /*5920*/  IMAD.IADD R41, R110, 0x1, R41 ;  /* 0x000000016e297824 */ /* 0x000fe400078e0229 */
[----:B------:R-:W-:Y:S02]  /*5930*/  IADD3 R85, PT, PT, R85, R68, R111 ;  /* 0x0000004455557210 */ /* 0x000fe40007ffe06f */
[----:B------:R-:W-:-:S02]  /*5940*/  SHF.L.W.U32.HI R110, R95, 0x1e, R95 ;  /* 0x0000001e5f6e7819 */ /* 0x000fc40000010e5f */
[----:B------:R-:W-:Y:S02]  /*5950*/  SHF.L.W.U32.HI R112, R95, 0xa, R95 ;  /* 0x0000000a5f707819 */ /* 0x000fe40000010e5f */
[C-C-:B------:R-:W-:Y:S02]  /*5960*/  SHF.L.W.U32.HI R68, R39.reuse, 0x19, R39.reuse ;  /* 0x0000001927447819 */ /* 0x140fe40000010e27 */
[--C-:B------:R-:W-:Y:S02]  /*5970*/  SHF.L.W.U32.HI R111, R39, 0xe, R39.reuse ;  /* 0x0000000e276f7819 */ /* 0x100fe40000010e27 */
[----:B------:R-:W-:Y:S02]  /*5980*/  SHF.R.U32.HI R94, RZ, 0x3, R39 ;  /* 0x00000003ff5e7819 */ /* 0x000fe40000011627 */
[----:B-----5:R-:W-:Y:S02]  /*5990*/  IADD3 R104, PT, PT, R41, R85, R104 ;  /* 0x0000005529687210 */ /* 0x020fe40007ffe068 */
[----:B------:R-:W-:-:S02]  /*59a0*/  LOP3.LUT R110, R112, R110, R113, 0x96, !PT ;  /* 0x0000006e706e7212 */ /* 0x000fc400078e9671 */
[----:B------:R-:W-:Y:S01]  /*59b0*/  LOP3.LUT R68, R94, R68, R111, 0x96, !PT ;  /* 0x000000445e447212 */ /* 0x000fe200078e966f */
[----:B------:R-:W-:Y:S01]  /*59c0*/  IMAD.IADD R94, R104, 0x1, R95 ;  /* 0x00000001685e7824 */ /* 0x000fe200078e025f */
[C-C-:B------:R-:W-:Y:S02]  /*59d0*/  SHF.L.W.U32.HI R85, R42.reuse, 0xf, R42.reuse ;  /* 0x0000000f2a557819 */ /* 0x140fe40000010e2a */
[--C-:B------:R-:W-:Y:S02]  /*59e0*/  SHF.L.W.U32.HI R112, R42, 0xd, R42.reuse ;  /* 0x0000000d2a707819 */ /* 0x100fe40000010e2a */
[----:B------:R-:W-:Y:S02]  /*59f0*/  SHF.R.U32.HI R111, RZ, 0xa, R42 ;  /* 0x0000000aff6f7819 */ /* 0x000fe4000001162a */
[----:B------:R-:W-:Y:S02]  /*5a00*/  SHF.L.W.U32.HI R113, R94, 0x7, R94 ;  /* 0x000000075e717819 */ /* 0x000fe40000010e5e */
[----:B------:R-:W-:-:S02]  /*5a10*/  LOP3.LUT R111, R111, R85, R112, 0x96, !PT ;  /* 0x000000556f6f7212 */ /* 0x000fc400078e9670 */
[C-C-:B------:R-:W-:Y:S02]  /*5a20*/  SHF.L.W.U32.HI R85, R94.reuse, 0x1a, R94.reuse ;  /* 0x0000001a5e557819 */ /* 0x140fe40000010e5e */
[----:B------:R-:W-:-:S04]  /*5a30*/  SHF.L.W.U32.HI R112, R94, 0x15, R94 ;  /* 0x000000155e707819 */ /* 0x000fc80000010e5e */
[----:B------:R-:W-:Y:S02]  /*5a40*/  LOP3.LUT R112, R113, R85, R112, 0x96, !PT ;  /* 0x0000005571707212 */ /* 0x000fe400078e9670 */
[----:B------:R-:W4:Y:S01]  /*5a50*/  LDG.E.CONSTANT R85, desc[UR12][R30.64+0x38] ;  /* 0x0000380c1e557981 */ /* 0x000f22000c1e9900 */
[----:B------:R-:W-:Y:S02]  /*5a60*/  IADD3 R40, PT, PT, R69, R68, R40 ;  /* 0x0000004445287210 */ /* 0x000fe40007ffe028 */
[----:B------:R-:W-:-:S03]  /*5a70*/  LOP3.LUT R68, R103, R94, R108, 0xe2, !PT ;  /* 0x0000005e67447212 */ /* 0x000fc600078ee26c */
[----:B------:R-:W-:Y:S01]  /*5a80*/  IMAD.IADD R40, R111, 0x1, R40 ;  /* 0x000000016f287824 */ /* 0x000fe200078e0228 */
[----:B------:R-:W-:-:S04]  /*5a90*/  IADD3 R68, PT, PT, R68, R107, R112 ;  /* 0x0000006b44447210 */ /* 0x000fc80007ffe070 */
[----:B------:R-:W-:Y:S02]  /*5aa0*/  IADD3 R101, PT, PT, R40, R68, R101 ;  /* 0x0000004428657210 */ /* 0x000fe40007ffe065 */
[----:B------:R1:W5:Y:S01]  /*5ab0*/  LDG.E.CONSTANT R68, desc[UR12][R30.64+0x3c] ;  /* 0x00003c0c1e447981 */ /* 0x000362000c1e9900 */
[----:B------:R-:W-:Y:S02]  /*5ac0*/  LOP3.LUT R91, R90, R91, R95, 0xe8, !PT ;  /* 0x0000005b5a5b7212 */ /* 0x000fe400078ee85f */
[C-C-:B------:R-:W-:Y:S02]  /*5ad0*/  SHF.L.W.U32.HI R112, R38.reuse, 0xe, R38.reuse ;  /* 0x0000000e26707819 */ /* 0x140fe40000010e26 */
[----:B------:R-:W-:Y:S02]  /*5ae0*/  IADD3 R110, PT, PT, R91, R110, R105 ;  /* 0x0000006e5b6e7210 */ /* 0x000fe40007ffe069 */
[--C-:B------:R-:W-:Y:S02]  /*5af0*/  SHF.L.W.U32.HI R91, R38, 0x19, R38.reuse ;  /* 0x00000019265b7819 */ /* 0x100fe40000010e26 */
[----:B------:R-:W-:-:S02]  /*5b00*/  SHF.R.U32.HI R105, RZ, 0x3, R38 ;  /* 0x00000003ff697819 */ /* 0x000fc40000011626 */
[C-C-:B------:R-:W-:Y:S02]  /*5b10*/  SHF.L.W.U32.HI R107, R41.reuse, 0xf, R41.reuse ;  /* 0x0000000f296b7819 */ /* 0x140fe40000010e29 */
[--C-:B------:R-:W-:Y:S02]  /*5b20*/  SHF.L.W.U32.HI R114, R41, 0xd, R41.reuse ;  /* 0x0000000d29727819 */ /* 0x100fe40000010e29 */
[----:B------:R-:W-:Y:S02]  /*5b30*/  SHF.R.U32.HI R111, RZ, 0xa, R41 ;  /* 0x0000000aff6f7819 */ /* 0x000fe40000011629 */
[----:B------:R-:W-:Y:S01]  /*5b40*/  LOP3.LUT R113, R105, R91, R112, 0x96, !PT ;  /* 0x0000005b69717212 */ /* 0x000fe200078e9670 */
[C---:B------:R-:W-:Y:S01]  /*5b50*/  IMAD.IADD R91, R110.reuse, 0x1, R101 ;  /* 0x000000016e5b7824 */ /* 0x040fe200078e0265 */
[----:B------:R-:W-:Y:S02]  /*5b60*/  LOP3.LUT R105, R111, R107, R114, 0x96, !PT ;  /* 0x0000006b6f697212 */ /* 0x000fe400078e9672 */
[----:B------:R-:W-:-:S02]  /*5b70*/  SHF.L.W.U32.HI R107, R110, 0x1e, R110 ;  /* 0x0000001e6e6b7819 */ /* 0x000fc40000010e6e */
[C-C-:B------:R-:W-:Y:S02]  /*5b80*/  SHF.L.W.U32.HI R112, R110.reuse, 0x13, R110.reuse ;  /* 0x000000136e707819 */ /* 0x140fe40000010e6e */
[----:B------:R-:W-:Y:S02]  /*5b90*/  SHF.L.W.U32.HI R111, R110, 0xa, R110 ;  /* 0x0000000a6e6f7819 */ /* 0x000fe40000010e6e */
[--C-:B------:R-:W-:Y:S02]  /*5ba0*/  SHF.L.W.U32.HI R114, R91, 0x7, R91.reuse ;  /* 0x000000075b727819 */ /* 0x100fe40000010e5b */
[----:B------:R-:W-:Y:S02]  /*5bb0*/  LOP3.LUT R107, R111, R107, R112, 0x96, !PT ;  /* 0x0000006b6f6b7212 */ /* 0x000fe400078e9670 */
[C-C-:B------:R-:W-:Y:S02]  /*5bc0*/  SHF.L.W.U32.HI R111, R91.reuse, 0x1a, R91.reuse ;  /* 0x0000001a5b6f7819 */ /* 0x140fe40000010e5b */
[----:B------:R-:W-:-:S04]  /*5bd0*/  SHF.L.W.U32.HI R112, R91, 0x15, R91 ;  /* 0x000000155b707819 */ /* 0x000fc80000010e5b */
[----:B------:R-:W-:Y:S02]  /*5be0*/  LOP3.LUT R111, R114, R111, R112, 0x96, !PT ;  /* 0x0000006f726f7212 */ /* 0x000fe400078e9670 */
[----:B------:R-:W-:Y:S02]  /*5bf0*/  IADD3 R112, PT, PT, R86, R113, R39 ;  /* 0x0000007156707210 */ /* 0x000fe40007ffe027 */
[----:B------:R-:W-:Y:S02]  /*5c00*/  LOP3.LUT R114, R94, R91, R103, 0xe2, !PT ;  /* 0x0000005b5e727212 */ /* 0x000fe400078ee267 */
[----:B-1----:R-:W-:Y:S01]  /*5c10*/  LOP3.LUT R31, R95, R90, R110, 0xe8, !PT ;  /* 0x0000005a5f1f7212 */ /* 0x002fe200078ee86e */
[----:B------:R-:W-:Y:S01]  /*5c20*/  IMAD.IADD R39, R105, 0x1, R112 ;  /* 0x0000000169277824 */ /* 0x000fe200078e0270 */
[----:B------:R-:W-:Y:S02]  /*5c30*/  IADD3 R111, PT, PT, R114, R108, R111 ;  /* 0x0000006c726f7210 */ /* 0x000fe40007ffe06f */
[----:B------:R-:W-:-:S02]  /*5c40*/  SHF.L.W.U32.HI R108, R37, 0x19, R37 ;  /* 0x00000019256c7819 */ /* 0x000fc40000010e25 */
[--C-:B------:R-:W-:Y:S02]  /*5c50*/  SHF.L.W.U32.HI R113, R37, 0xe, R37.reuse ;  /* 0x0000000e25717819 */ /* 0x100fe40000010e25 */
[----:B------:R-:W-:Y:S02]  /*5c60*/  SHF.R.U32.HI R30, RZ, 0x3, R37 ;  /* 0x00000003ff1e7819 */ /* 0x000fe40000011625 */
[----:B------:R-:W-:Y:S02]  /*5c70*/  IADD3 R31, PT, PT, R31, R107, R106 ;  /* 0x0000006b1f1f7210 */ /* 0x000fe40007ffe06a */
[----:B------:R-:W-:Y:S02]  /*5c80*/  IADD3 R102, PT, PT, R39, R111, R102 ;  /* 0x0000006f27667210 */ /* 0x000fe40007ffe066 */
[----:B------:R-:W-:Y:S02]  /*5c90*/  LOP3.LUT R108, R30, R108, R113, 0x96, !PT ;  /* 0x0000006c1e6c7212 */ /* 0x000fe400078e9671 */
[C---:B------:R-:W-:Y:S01]  /*5ca0*/  SHF.L.W.U32.HI R107, R40.reuse, 0xf, R40 ;  /* 0x0000000f286b7819 */ /* 0x040fe20000010e28 */
[----:B------:R-:W-:Y:S01]  /*5cb0*/  IMAD.IADD R30, R31, 0x1, R102 ;  /* 0x000000011f1e7824 */ /* 0x000fe200078e0266 */
[----:B------:R-:W-:-:S02]  /*5cc0*/  SHF.L.W.U32.HI R112, R40, 0xd, R40 ;  /* 0x0000000d28707819 */ /* 0x000fc40000010e28 */
[----:B------:R-:W-:Y:S02]  /*5cd0*/  SHF.R.U32.HI R111, RZ, 0xa, R40 ;  /* 0x0000000aff6f7819 */ /* 0x000fe40000011628 */
[C-C-:B------:R-:W-:Y:S02]  /*5ce0*/  SHF.L.W.U32.HI R90, R31.reuse, 0x1e, R31.reuse ;  /* 0x0000001e1f5a7819 */ /* 0x140fe40000010e1f */
[C-C-:B------:R-:W-:Y:S02]  /*5cf0*/  SHF.L.W.U32.HI R105, R31.reuse, 0x13, R31.reuse ;  /* 0x000000131f697819 */ /* 0x140fe40000010e1f */
[----:B------:R-:W-:Y:S02]  /*5d00*/  SHF.L.W.U32.HI R106, R31, 0xa, R31 ;  /* 0x0000000a1f6a7819 */ /* 0x000fe40000010e1f */
[----:B------:R-:W-:Y:S02]  /*5d10*/  LOP3.LUT R107, R111, R107, R112, 0x96, !PT ;  /* 0x0000006b6f6b7212 */ /* 0x000fe400078e9670 */
[----:B------:R-:W-:-:S02]  /*5d20*/  LOP3.LUT R90, R106, R90, R105, 0x96, !PT ;  /* 0x0000005a6a5a7212 */ /* 0x000fc400078e9669 */
        /* <DEDUP_REMOVED lines=9> */
[--C-:B------:R-:W-:Y:S02]  /*5dc0*/  SHF.L.W.U32.HI R111, R36, 0xe, R36.reuse ;  /* 0x0000000e246f7819 */ /* 0x100fe40000010e24 */
[----:B------:R-:W-:Y:S02]  /*5dd0*/  SHF.R.U32.HI R112, RZ, 0x3, R36 ;  /* 0x00000003ff707819 */ /* 0x000fe40000011624 */
[----:B------:R-:W-:Y:S02]  /*5de0*/  IADD3 R90, PT, PT, R95, R90, R109 ;  /* 0x0000005a5f5a7210 */ /* 0x000fe40007ffe06d */
[----:B------:R-:W-:-:S02]  /*5df0*/  IADD3 R107, PT, PT, R105, R103, R108 ;  /* 0x00000067696b7210 */ /* 0x000fc40007ffe06c */
[----:B------:R-:W-:Y:S02]  /*5e00*/  LOP3.LUT R106, R112, R106, R111, 0x96, !PT ;  /* 0x0000006a706a7212 */ /* 0x000fe400078e966f */
[C-C-:B------:R-:W-:Y:S02]  /*5e10*/  SHF.L.W.U32.HI R105, R35.reuse, 0x19, R35.reuse ;  /* 0x0000001923697819 */ /* 0x140fe40000010e23 */
[--C-:B------:R-:W-:Y:S02]  /*5e20*/  SHF.L.W.U32.HI R112, R35, 0xe, R35.reuse ;  /* 0x0000000e23707819 */ /* 0x100fe40000010e23 */
[----:B------:R-:W-:Y:S02]  /*5e30*/  SHF.R.U32.HI R109, RZ, 0x3, R35 ;  /* 0x00000003ff6d7819 */ /* 0x000fe40000011623 */
[C-C-:B------:R-:W-:Y:S02]  /*5e40*/  SHF.L.W.U32.HI R95, R90.reuse, 0x1e, R90.reuse ;  /* 0x0000001e5a5f7819 */ /* 0x140fe40000010e5a */
[----:B------:R-:W-:-:S02]  /*5e50*/  SHF.L.W.U32.HI R108, R90, 0x13, R90 ;  /* 0x000000135a6c7819 */ /* 0x000fc40000010e5a */
[----:B------:R-:W-:Y:S02]  /*5e60*/  SHF.L.W.U32.HI R103, R90, 0xa, R90 ;  /* 0x0000000a5a677819 */ /* 0x000fe40000010e5a */
[----:B------:R-:W-:Y:S02]  /*5e70*/  IADD3 R99, PT, PT, R38, R107, R99 ;  /* 0x0000006b26637210 */ /* 0x000fe40007ffe063 */
[----:B------:R-:W-:Y:S02]  /*5e80*/  LOP3.LUT R105, R109, R105, R112, 0x96, !PT ;  /* 0x000000696d697212 */ /* 0x000fe400078e9670 */
[----:B------:R-:W-:Y:S01]  /*5e90*/  LOP3.LUT R103, R103, R95, R108, 0x96, !PT ;  /* 0x0000005f67677212 */ /* 0x000fe200078e966c */
[----:B------:R-:W-:Y:S01]  /*5ea0*/  IMAD.IADD R95, R90, 0x1, R99 ;  /* 0x000000015a5f7824 */ /* 0x000fe200078e0263 */
[C-C-:B------:R-:W-:Y:S02]  /*5eb0*/  SHF.L.W.U32.HI R107, R39.reuse, 0xf, R39.reuse ;  /* 0x0000000f276b7819 */ /* 0x140fe40000010e27 */
[----:B------:R-:W-:-:S02]  /*5ec0*/  SHF.L.W.U32.HI R108, R39, 0xd, R39 ;  /* 0x0000000d276c7819 */ /* 0x000fc40000010e27 */
[----:B------:R-:W-:Y:S02]  /*5ed0*/  SHF.R.U32.HI R109, RZ, 0xa, R39 ;  /* 0x0000000aff6d7819 */ /* 0x000fe40000011627 */
[----:B------:R-:W-:Y:S02]  /*5ee0*/  LOP3.LUT R110, R31, R110, R90, 0xe8, !PT ;  /* 0x0000006e1f6e7212 */ /* 0x000fe400078ee85a */
[----:B------:R-:W-:Y:S02]  /*5ef0*/  LOP3.LUT R108, R109, R107, R108, 0x96, !PT ;  /* 0x0000006b6d6c7212 */ /* 0x000fe400078e966c */
[----:B------:R-:W-:Y:S02]  /*5f00*/  IADD3 R103, PT, PT, R110, R103, R104 ;  /* 0x000000676e677210 */ /* 0x000fe40007ffe068 */
[C-C-:B------:R-:W-:Y:S02]  /*5f10*/  SHF.L.W.U32.HI R109, R95.reuse, 0x1a, R95.reuse ;  /* 0x0000001a5f6d7819 */ /* 0x140fe40000010e5f */
[----:B------:R-:W-:-:S02]  /*5f20*/  SHF.L.W.U32.HI R110, R95, 0x15, R95 ;  /* 0x000000155f6e7819 */ /* 0x000fc40000010e5f */
[----:B------:R-:W-:Y:S02]  /*5f30*/  SHF.L.W.U32.HI R111, R95, 0x7, R95 ;  /* 0x000000075f6f7819 */ /* 0x000fe40000010e5f */
[----:B------:R-:W-:Y:S02]  /*5f40*/  IADD3 R37, PT, PT, R44, R106, R37 ;  /* 0x0000006a2c257210 */ /* 0x000fe40007ffe025 */
[----:B------:R-:W-:Y:S02]  /*5f50*/  LOP3.LUT R109, R111, R109, R110, 0x96, !PT ;  /* 0x0000006d6f6d7212 */ /* 0x000fe400078e966e */
[----:B------:R-:W-:Y:S01]  /*5f60*/  LOP3.LUT R110, R30, R95, R91, 0xe2, !PT ;  /* 0x0000005f1e6e7212 */ /* 0x000fe200078ee25b */
[----:B------:R-:W-:Y:S01]  /*5f70*/  IMAD.IADD R37, R108, 0x1, R37 ;  /* 0x000000016c257824 */ /* 0x000fe200078e0225 */
[----:B------:R-:W-:Y:S02]  /*5f80*/  SHF.L.W.U32.HI R104, R103, 0x1e, R103 ;  /* 0x0000001e67687819 */ /* 0x000fe40000010e67 */
[----:B------:R-:W-:-:S02]  /*5f90*/  IADD3 R109, PT, PT, R110, R94, R109 ;  /* 0x0000005e6e6d7210 */ /* 0x000fc40007ffe06d */
[C-C-:B------:R-:W-:Y:S02]  /*5fa0*/  SHF.L.W.U32.HI R107, R103.reuse, 0x13, R103.reuse ;  /* 0x00000013676b7819 */ /* 0x140fe40000010e67 */
[----:B------:R-:W-:Y:S02]  /*5fb0*/  SHF.L.W.U32.HI R106, R103, 0xa, R103 ;  /* 0x0000000a676a7819 */ /* 0x000fe40000010e67 */
[----:B------:R-:W-:Y:S02]  /*5fc0*/  IADD3 R98, PT, PT, R37, R109, R98 ;  /* 0x0000006d25627210 */ /* 0x000fe40007ffe062 */
[----:B------:R-:W-:Y:S02]  /*5fd0*/  LOP3.LUT R104, R106, R104, R107, 0x96, !PT ;  /* 0x000000686a687212 */ /* 0x000fe400078e966b */
[----:B------:R-:W-:Y:S01]  /*5fe0*/  LOP3.LUT R31, R90, R31, R103, 0xe8, !PT ;  /* 0x0000001f5a1f7212 */ /* 0x000fe200078ee867 */
[----:B------:R-:W-:Y:S01]  /*5ff0*/  IMAD.IADD R94, R103, 0x1, R98 ;  /* 0x00000001675e7824 */ /* 0x000fe200078e0262 */
[----:B------:R-:W-:-:S02]  /*6000*/  IADD3 R108, PT, PT, R43, R105, R36 ;  /* 0x000000692b6c7210 */ /* 0x000fc40007ffe024 */
[----:B------:R-:W-:Y:S02]  /*6010*/  IADD3 R104, PT, PT, R31, R104, R101 ;  /* 0x000000681f687210 */ /* 0x000fe40007ffe065 */
[C-C-:B------:R-:W-:Y:S02]  /*6020*/  SHF.L.W.U32.HI R105, R38.reuse, 0xf, R38.reuse ;  /* 0x0000000f26697819 */ /* 0x140fe40000010e26 */
[--C-:B------:R-:W-:Y:S02]  /*6030*/  SHF.L.W.U32.HI R106, R38, 0xd, R38.reuse ;  /* 0x0000000d266a7819 */ /* 0x100fe40000010e26 */
[----:B------:R-:W-:Y:S02]  /*6040*/  SHF.R.U32.HI R107, RZ, 0xa, R38 ;  /* 0x0000000aff6b7819 */ /* 0x000fe40000011626 */
[C-C-:B------:R-:W-:Y:S02]  /*6050*/  SHF.L.W.U32.HI R31, R104.reuse, 0x1e, R104.reuse ;  /* 0x0000001e681f7819 */ /* 0x140fe40000010e68 */
[----:B------:R-:W-:-:S02]  /*6060*/  SHF.L.W.U32.HI R36, R104, 0x13, R104 ;  /* 0x0000001368247819 */ /* 0x000fc40000010e68 */
[----:B------:R-:W-:Y:S02]  /*6070*/  SHF.L.W.U32.HI R101, R104, 0xa, R104 ;  /* 0x0000000a68657819 */ /* 0x000fe40000010e68 */
[C-C-:B------:R-:W-:Y:S02]  /*6080*/  SHF.L.W.U32.HI R109, R94.reuse, 0x1a, R94.reuse ;  /* 0x0000001a5e6d7819 */ /* 0x140fe40000010e5e */
[C-C-:B------:R-:W-:Y:S02]  /*6090*/  SHF.L.W.U32.HI R110, R94.reuse, 0x15, R94.reuse ;  /* 0x000000155e6e7819 */ /* 0x140fe40000010e5e */
[----:B------:R-:W-:Y:S02]  /*60a0*/  SHF.L.W.U32.HI R111, R94, 0x7, R94 ;  /* 0x000000075e6f7819 */ /* 0x000fe40000010e5e */
[----:B------:R-:W-:Y:S02]  /*60b0*/  LOP3.LUT R105, R107, R105, R106, 0x96, !PT ;  /* 0x000000696b697212 */ /* 0x000fe400078e966a */
[----:B------:R-:W-:-:S02]  /*60c0*/  LOP3.LUT R101, R101, R31, R36, 0x96, !PT ;  /* 0x0000001f65657212 */ /* 0x000fc400078e9624 */
[----:B------:R-:W-:Y:S02]  /*60d0*/  LOP3.LUT R110, R111, R109, R110, 0x96, !PT ;  /* 0x0000006d6f6e7212 */ /* 0x000fe400078e966e */
[----:B------:R-:W-:Y:S02]  /*60e0*/  LOP3.LUT R90, R103, R90, R104, 0xe8, !PT ;  /* 0x0000005a675a7212 */ /* 0x000fe400078ee868 */
[----:B------:R-:W-:Y:S01]  /*60f0*/  LOP3.LUT R31, R95, R94, R30, 0xe2, !PT ;  /* 0x0000005e5f1f7212 */ /* 0x000fe200078ee21e */
[----:B------:R-:W-:Y:S01]  /*6100*/  IMAD.IADD R36, R105, 0x1, R108 ;  /* 0x0000000169247824 */ /* 0x000fe200078e026c */
[----:B------:R-:W-:Y:S02]  /*6110*/  IADD3 R101, PT, PT, R90, R101, R102 ;  /* 0x000000655a657210 */ /* 0x000fe40007ffe066 */
[----:B------:R-:W-:Y:S02]  /*6120*/  IADD3 R110, PT, PT, R31, R91, R110 ;  /* 0x0000005b1f6e7210 */ /* 0x000fe40007ffe06e */
[----:B------:R-:W-:-:S02]  /*6130*/  SHF.L.W.U32.HI R31, R101, 0x1e, R101 ;  /* 0x0000001e651f7819 */ /* 0x000fc40000010e65 */
[C-C-:B------:R-:W-:Y:S02]  /*6140*/  SHF.L.W.U32.HI R90, R101.reuse, 0x13, R101.reuse ;  /* 0x00000013655a7819 */ /* 0x140fe40000010e65 */
[----:B------:R-:W-:Y:S02]  /*6150*/  SHF.L.W.U32.HI R91, R101, 0xa, R101 ;  /* 0x0000000a655b7819 */ /* 0x000fe40000010e65 */
[----:B------:R-:W-:Y:S02]  /*6160*/  IADD3 R97, PT, PT, R36, R110, R97 ;  /* 0x0000006e24617210 */ /* 0x000fe40007ffe061 */
[----:B------:R-:W-:Y:S02]  /*6170*/  LOP3.LUT R90, R91, R31, R90, 0x96, !PT ;  /* 0x0000001f5b5a7212 */ /* 0x000fe400078e965a */
[--C-:B------:R-:W-:Y:S01]  /*6180*/  SHF.L.W.U32.HI R102, R34, 0x19, R34.reuse ;  /* 0x0000001922667819 */ /* 0x100fe20000010e22 */
[----:B------:R-:W-:Y:S01]  /*6190*/  IMAD.IADD R31, R104, 0x1, R97 ;  /* 0x00000001681f7824 */ /* 0x000fe200078e0261 */
[----:B------:R-:W-:-:S02]  /*61a0*/  SHF.L.W.U32.HI R105, R34, 0xe, R34 ;  /* 0x0000000e22697819 */ /* 0x000fc40000010e22 */
[----:B------:R-:W-:Y:S02]  /*61b0*/  SHF.R.U32.HI R106, RZ, 0x3, R34 ;  /* 0x00000003ff6a7819 */ /* 0x000fe40000011622 */
[C---:B------:R-:W-:Y:S02]  /*61c0*/  SHF.L.W.U32.HI R91, R37.reuse, 0xf, R37 ;  /* 0x0000000f255b7819 */ /* 0x040fe40000010e25 */
[----:B------:R-:W-:Y:S02]  /*61d0*/  LOP3.LUT R102, R106, R102, R105, 0x96, !PT ;  /* 0x000000666a667212 */ /* 0x000fe400078e9669 */
[--C-:B------:R-:W-:Y:S02]  /*61e0*/  SHF.L.W.U32.HI R106, R37, 0xd, R37.reuse ;  /* 0x0000000d256a7819 */ /* 0x100fe40000010e25 */
[----:B------:R-:W-:Y:S02]  /*61f0*/  SHF.R.U32.HI R105, RZ, 0xa, R37 ;  /* 0x0000000aff697819 */ /* 0x000fe40000011625 */
[----:B------:R-:W-:-:S02]  /*6200*/  SHF.L.W.U32.HI R107, R31, 0x1a, R31 ;  /* 0x0000001a1f6b7819 */ /* 0x000fc40000010e1f */
[C-C-:B------:R-:W-:Y:S02]  /*6210*/  SHF.L.W.U32.HI R110, R31.reuse, 0x15, R31.reuse ;  /* 0x000000151f6e7819 */ /* 0x140fe40000010e1f */
[----:B------:R-:W-:Y:S02]  /*6220*/  SHF.L.W.U32.HI R109, R31, 0x7, R31 ;  /* 0x000000071f6d7819 */ /* 0x000fe40000010e1f */
[----:B------:R-:W-:Y:S02]  /*6230*/  LOP3.LUT R103, R104, R103, R101, 0xe8, !PT ;  /* 0x0000006768677212 */ /* 0x000fe400078ee865 */
[----:B------:R-:W-:Y:S02]  /*6240*/  IADD3 R108, PT, PT, R42, R102, R35 ;  /* 0x000000662a6c7210 */ /* 0x000fe40007ffe023 */
[----:B------:R-:W-:Y:S02]  /*6250*/  LOP3.LUT R105, R105, R91, R106, 0x96, !PT ;  /* 0x0000005b69697212 */ /* 0x000fe400078e966a */
[----:B------:R-:W-:-:S02]  /*6260*/  LOP3.LUT R107, R109, R107, R110, 0x96, !PT ;  /* 0x0000006b6d6b7212 */ /* 0x000fc400078e966e */
[C-C-:B------:R-:W-:Y:S02]  /*6270*/  SHF.L.W.U32.HI R35, R33.reuse, 0x19, R33.reuse ;  /* 0x0000001921237819 */ /* 0x140fe40000010e21 */
[--C-:B------:R-:W-:Y:S02]  /*6280*/  SHF.L.W.U32.HI R106, R33, 0xe, R33.reuse ;  /* 0x0000000e216a7819 */ /* 0x100fe40000010e21 */
[----:B------:R-:W-:Y:S02]  /*6290*/  SHF.R.U32.HI R109, RZ, 0x3, R33 ;  /* 0x00000003ff6d7819 */ /* 0x000fe40000011621 */
[----:B------:R-:W-:Y:S02]  /*62a0*/  IADD3 R90, PT, PT, R103, R90, R99 ;  /* 0x0000005a675a7210 */ /* 0x000fe40007ffe063 */
[----:B------:R-:W-:Y:S02]  /*62b0*/  LOP3.LUT R103, R94, R31, R95, 0xe2, !PT ;  /* 0x0000001f5e677212 */ /* 0x000fe400078ee25f */
[----:B------:R-:W-:Y:S01]  /*62c0*/  LOP3.LUT R106, R109, R35, R106, 0x96, !PT ;  /* 0x000000236d6a7212 */ /* 0x000fe200078e966a */
[----:B------:R-:W-:Y:S01]  /*62d0*/  IMAD.IADD R35, R105, 0x1, R108 ;  /* 0x0000000169237824 */ /* 0x000fe200078e026c */
[----:B------:R-:W-:-:S02]  /*62e0*/  SHF.L.W.U32.HI R91, R90, 0x1e, R90 ;  /* 0x0000001e5a5b7819 */ /* 0x000fc40000010e5a */
[C-C-:B------:R-:W-:Y:S02]  /*62f0*/  SHF.L.W.U32.HI R102, R90.reuse, 0x13, R90.reuse ;  /* 0x000000135a667819 */ /* 0x140fe40000010e5a */
[----:B------:R-:W-:Y:S02]  /*6300*/  SHF.L.W.U32.HI R99, R90, 0xa, R90 ;  /* 0x0000000a5a637819 */ /* 0x000fe40000010e5a */
[----:B------:R-:W-:Y:S02]  /*6310*/  IADD3 R103, PT, PT, R103, R30, R107 ;  /* 0x0000001e67677210 */ /* 0x000fe40007ffe06b */
[----:B------:R-:W-:Y:S02]  /*6320*/  LOP3.LUT R91, R99, R91, R102, 0x96, !PT ;  /* 0x0000005b635b7212 */ /* 0x000fe400078e9666 */
[C-C-:B------:R-:W-:Y:S02]  /*6330*/  SHF.L.W.U32.HI R30, R36.reuse, 0xf, R36.reuse ;  /* 0x0000000f241e7819 */ /* 0x140fe40000010e24 */
[----:B------:R-:W-:-:S02]  /*6340*/  SHF.L.W.U32.HI R99, R36, 0xd, R36 ;  /* 0x0000000d24637819 */ /* 0x000fc40000010e24 */
[----:B------:R-:W-:Y:S02]  /*6350*/  SHF.R.U32.HI R102, RZ, 0xa, R36 ;  /* 0x0000000aff667819 */ /* 0x000fe40000011624 */
[----:B------:R-:W-:Y:S02]  /*6360*/  IADD3 R96, PT, PT, R35, R103, R96 ;  /* 0x0000006723607210 */ /* 0x000fe40007ffe060 */
[----:B------:R-:W-:Y:S02]  /*6370*/  LOP3.LUT R104, R101, R104, R90, 0xe8, !PT ;  /* 0x0000006865687212 */ /* 0x000fe400078ee85a */
[----:B------:R-:W-:Y:S02]  /*6380*/  IADD3 R103, PT, PT, R41, R106, R34 ;  /* 0x0000006a29677210 */ /* 0x000fe40007ffe022 */
[----:B------:R-:W-:Y:S01]  /*6390*/  LOP3.LUT R34, R102, R30, R99, 0x96, !PT ;  /* 0x0000001e66227212 */ /* 0x000fe200078e9663 */
[----:B------:R-:W-:Y:S01]  /*63a0*/  IMAD.IADD R30, R101, 0x1, R96 ;  /* 0x00000001651e7824 */ /* 0x000fe200078e0260 */
[----:B------:R-:W-:-:S04]  /*63b0*/  IADD3 R91, PT, PT, R104, R91, R98 ;  /* 0x0000005b685b7210 */ /* 0x000fc80007ffe062 */
[C-C-:B------:R-:W-:Y:S02]  /*63c0*/  SHF.L.W.U32.HI R98, R91.reuse, 0x1e, R91.reuse ;  /* 0x0000001e5b627819 */ /* 0x140fe40000010e5b */
[C-C-:B------:R-:W-:Y:S02]  /*63d0*/  SHF.L.W.U32.HI R99, R91.reuse, 0x13, R91.reuse ;  /* 0x000000135b637819 */ /* 0x140fe40000010e5b */
[----:B------:R-:W-:Y:S02]  /*63e0*/  SHF.L.W.U32.HI R102, R91, 0xa, R91 ;  /* 0x0000000a5b667819 */ /* 0x000fe40000010e5b */
[C-C-:B------:R-:W-:Y:S02]  /*63f0*/  SHF.L.W.U32.HI R104, R30.reuse, 0x1a, R30.reuse ;  /* 0x0000001a1e687819 */ /* 0x140fe40000010e1e */
[C-C-:B------:R-:W-:Y:S02]  /*6400*/  SHF.L.W.U32.HI R105, R30.reuse, 0x15, R30.reuse ;  /* 0x000000151e697819 */ /* 0x140fe40000010e1e */
[----:B------:R-:W-:-:S02]  /*6410*/  SHF.L.W.U32.HI R106, R30, 0x7, R30 ;  /* 0x000000071e6a7819 */ /* 0x000fc40000010e1e */
[----:B------:R-:W-:Y:S02]  /*6420*/  LOP3.LUT R98, R102, R98, R99, 0x96, !PT ;  /* 0x0000006266627212 */ /* 0x000fe400078e9663 */
[----:B------:R-:W-:Y:S02]  /*6430*/  LOP3.LUT R104, R106, R104, R105, 0x96, !PT ;  /* 0x000000686a687212 */ /* 0x000fe400078e9669 */
[----:B------:R-:W-:Y:S01]  /*6440*/  LOP3.LUT R99, R31, R30, R94, 0xe2, !PT ;  /* 0x0000001e1f637212 */ /* 0x000fe200078ee25e */
[----:B------:R-:W-:-:S03]  /*6450*/  IMAD.IADD R34, R34, 0x1, R103 ;  /* 0x0000000122227824 */ /* 0x000fc600078e0267 */
[----:B------:R-:W-:Y:S02]  /*6460*/  IADD3 R95, PT, PT, R99, R95, R104 ;  /* 0x0000005f635f7210 */ /* 0x000fe40007ffe068 */
[----:B------:R-:W-:Y:S02]  /*6470*/  LOP3.LUT R101, R90, R101, R91, 0xe8, !PT ;  /* 0x000000655a657212 */ /* 0x000fe400078ee85b */
[----:B------:R-:W-:Y:S02]  /*6480*/  IADD3 R95, PT, PT, R34, R95, R87 ;  /* 0x0000005f225f7210 */ /* 0x000fe40007ffe057 */
[C-C-:B------:R-:W-:Y:S02]  /*6490*/  SHF.L.W.U32.HI R102, R32.reuse, 0x19, R32.reuse ;  /* 0x0000001920667819 */ /* 0x140fe40000010e20 */
[--C-:B------:R-:W-:Y:S02]  /*64a0*/  SHF.L.W.U32.HI R103, R32, 0xe, R32.reuse ;  /* 0x0000000e20677819 */ /* 0x100fe40000010e20 */
[----:B------:R-:W-:Y:S01]  /*64b0*/  SHF.R.U32.HI R105, RZ, 0x3, R32 ;  /* 0x00000003ff697819 */ /* 0x000fe20000011620 */
[----:B------:R-:W-:Y:S01]  /*64c0*/  IMAD.IADD R87, R90, 0x1, R95 ;  /* 0x000000015a577824 */ /* 0x000fe200078e025f */
        /* <DEDUP_REMOVED lines=11> */
[----:B------:R-:W-:Y:S02]  /*6580*/  IADD3 R106, PT, PT, R40, R103, R33 ;  /* 0x00000067286a7210 */ /* 0x000fe40007ffe021 */
[----:B------:R-:W-:-:S02]  /*6590*/  LOP3.LUT R101, R105, R101, R104, 0x96, !PT ;  /* 0x0000006569657212 */ /* 0x000fc400078e9668 */
[----:B------:R-:W-:Y:S02]  /*65a0*/  LOP3.LUT R97, R99, R97, R102, 0x96, !PT ;  /* 0x0000006163617212 */ /* 0x000fe400078e9666 */
[----:B------:R-:W-:Y:S02]  /*65b0*/  LOP3.LUT R107, R109, R107, R108, 0x96, !PT ;  /* 0x0000006b6d6b7212 */ /* 0x000fe400078e966c */
[----:B------:R-:W-:Y:S01]  /*65c0*/  LOP3.LUT R99, R30, R87, R31, 0xe2, !PT ;  /* 0x000000571e637212 */ /* 0x000fe200078ee21f */
[----:B------:R-:W-:Y:S01]  /*65d0*/  IMAD.IADD R33, R101, 0x1, R106 ;  /* 0x0000000165217824 */ /* 0x000fe200078e026a */
[----:B------:R-:W-:Y:S02]  /*65e0*/  LOP3.LUT R90, R91, R90, R98, 0xe8, !PT ;  /* 0x0000005a5b5a7212 */ /* 0x000fe400078ee862 */
[----:B------:R-:W-:Y:S02]  /*65f0*/  IADD3 R107, PT, PT, R99, R94, R107 ;  /* 0x0000005e636b7210 */ /* 0x000fe40007ffe06b */
[----:B------:R-:W-:-:S02]  /*6600*/  IADD3 R97, PT, PT, R90, R97, R96 ;  /* 0x000000615a617210 */ /* 0x000fc40007ffe060 */
[C-C-:B------:R-:W-:Y:S02]  /*6610*/  SHF.L.W.U32.HI R96, R69.reuse, 0x19, R69.reuse ;  /* 0x0000001945607819 */ /* 0x140fe40000010e45 */
[--C-:B------:R-:W-:Y:S02]  /*6620*/  SHF.L.W.U32.HI R101, R69, 0xe, R69.reuse ;  /* 0x0000000e45657819 */ /* 0x100fe40000010e45 */
[----:B------:R-:W-:Y:S02]  /*6630*/  SHF.R.U32.HI R102, RZ, 0x3, R69 ;  /* 0x00000003ff667819 */ /* 0x000fe40000011645 */
[----:B------:R-:W-:Y:S02]  /*6640*/  IADD3 R88, PT, PT, R33, R107, R88 ;  /* 0x0000006b21587210 */ /* 0x000fe40007ffe058 */
[C-C-:B------:R-:W-:Y:S02]  /*6650*/  SHF.L.W.U32.HI R90, R97.reuse, 0x1e, R97.reuse ;  /* 0x0000001e615a7819 */ /* 0x140fe40000010e61 */
[----:B------:R-:W-:-:S02]  /*6660*/  SHF.L.W.U32.HI R99, R97, 0x13, R97 ;  /* 0x0000001361637819 */ /* 0x000fc40000010e61 */
[----:B------:R-:W-:Y:S02]  /*6670*/  SHF.L.W.U32.HI R94, R97, 0xa, R97 ;  /* 0x0000000a615e7819 */ /* 0x000fe40000010e61 */
[----:B------:R-:W-:Y:S01]  /*6680*/  LOP3.LUT R101, R102, R96, R101, 0x96, !PT ;  /* 0x0000006066657212 */ /* 0x000fe200078e9665 */
[----:B------:R-:W-:Y:S01]  /*6690*/  IMAD.IADD R96, R91, 0x1, R88 ;  /* 0x000000015b607824 */ /* 0x000fe200078e0258 */
[----:B------:R-:W-:Y:S02]  /*66a0*/  LOP3.LUT R90, R94, R90, R99, 0x96, !PT ;  /* 0x0000005a5e5a7212 */ /* 0x000fe400078e9663 */
[C-C-:B------:R-:W-:Y:S02]  /*66b0*/  SHF.L.W.U32.HI R94, R34.reuse, 0xf, R34.reuse ;  /* 0x0000000f225e7819 */ /* 0x140fe40000010e22 */
[--C-:B------:R-:W-:Y:S02]  /*66c0*/  SHF.L.W.U32.HI R99, R34, 0xd, R34.reuse ;  /* 0x0000000d22637819 */ /* 0x100fe40000010e22 */
[----:B------:R-:W-:-:S02]  /*66d0*/  SHF.R.U32.HI R102, RZ, 0xa, R34 ;  /* 0x0000000aff667819 */ /* 0x000fc40000011622 */
[----:B------:R-:W-:Y:S02]  /*66e0*/  LOP3.LUT R91, R98, R91, R97, 0xe8, !PT ;  /* 0x0000005b625b7212 */ /* 0x000fe400078ee861 */
[C-C-:B------:R-:W-:Y:S02]  /*66f0*/  SHF.L.W.U32.HI R103, R96.reuse, 0x1a, R96.reuse ;  /* 0x0000001a60677819 */ /* 0x140fe40000010e60 */
[C-C-:B------:R-:W-:Y:S02]  /*6700*/  SHF.L.W.U32.HI R104, R96.reuse, 0x15, R96.reuse ;  /* 0x0000001560687819 */ /* 0x140fe40000010e60 */
[----:B------:R-:W-:Y:S02]  /*6710*/  SHF.L.W.U32.HI R105, R96, 0x7, R96 ;  /* 0x0000000760697819 */ /* 0x000fe40000010e60 */
[----:B------:R-:W-:Y:S02]  /*6720*/  IADD3 R32, PT, PT, R39, R101, R32 ;  /* 0x0000006527207210 */ /* 0x000fe40007ffe020 */
[----:B------:R-:W-:-:S02]  /*6730*/  LOP3.LUT R99, R102, R94, R99, 0x96, !PT ;  /* 0x0000005e66637212 */ /* 0x000fc400078e9663 */
[----:B------:R-:W-:Y:S02]  /*6740*/  IADD3 R95, PT, PT, R91, R90, R95 ;  /* 0x0000005a5b5f7210 */ /* 0x000fe40007ffe05f */
[----:B------:R-:W-:Y:S02]  /*6750*/  LOP3.LUT R104, R105, R103, R104, 0x96, !PT ;  /* 0x0000006769687212 */ /* 0x000fe400078e9668 */
[----:B------:R-:W-:Y:S01]  /*6760*/  LOP3.LUT R101, R87, R96, R30, 0xe2, !PT ;  /* 0x0000006057657212 */ /* 0x000fe200078ee21e */
[----:B------:R-:W-:Y:S01]  /*6770*/  IMAD.IADD R32, R99, 0x1, R32 ;  /* 0x0000000163207824 */ /* 0x000fe200078e0220 */
        /* <DEDUP_REMOVED lines=16> */
[----:B------:R-:W-:-:S02]  /*6880*/  IADD3 R104, PT, PT, R38, R103, R69 ;  /* 0x0000006726687210 */ /* 0x000fc40007ffe045 */
[----:B------:R-:W-:Y:S02]  /*6890*/  LOP3.LUT R31, R94, R31, R90, 0x96, !PT ;  /* 0x0000001f5e1f7212 */ /* 0x000fe400078e965a */
[C-C-:B------:R-:W-:Y:S02]  /*68a0*/  SHF.L.W.U32.HI R69, R102.reuse, 0x1e, R102.reuse ;  /* 0x0000001e66457819 */ /* 0x140fe40000010e66 */
[C-C-:B------:R-:W-:Y:S02]  /*68b0*/  SHF.L.W.U32.HI R90, R102.reuse, 0x13, R102.reuse ;  /* 0x00000013665a7819 */ /* 0x140fe40000010e66 */
[----:B------:R-:W-:Y:S02]  /*68c0*/  SHF.L.W.U32.HI R91, R102, 0xa, R102 ;  /* 0x0000000a665b7819 */ /* 0x000fe40000010e66 */
[C-C-:B------:R-:W-:Y:S02]  /*68d0*/  SHF.L.W.U32.HI R94, R88.reuse, 0x1a, R88.reuse ;  /* 0x0000001a585e7819 */ /* 0x140fe40000010e58 */
[----:B------:R-:W-:-:S02]  /*68e0*/  SHF.L.W.U32.HI R99, R88, 0x15, R88 ;  /* 0x0000001558637819 */ /* 0x000fc40000010e58 */
[----:B------:R-:W-:Y:S02]  /*68f0*/  SHF.L.W.U32.HI R98, R88, 0x7, R88 ;  /* 0x0000000758627819 */ /* 0x000fe40000010e58 */
[----:B------:R-:W-:Y:S02]  /*6900*/  LOP3.LUT R90, R91, R69, R90, 0x96, !PT ;  /* 0x000000455b5a7212 */ /* 0x000fe400078e965a */
[----:B------:R-:W-:Y:S02]  /*6910*/  LOP3.LUT R99, R98, R94, R99, 0x96, !PT ;  /* 0x0000005e62637212 */ /* 0x000fe400078e9663 */
[----:B------:R-:W-:Y:S01]  /*6920*/  LOP3.LUT R69, R96, R88, R87, 0xe2, !PT ;  /* 0x0000005860457212 */ /* 0x000fe200078ee257 */
[----:B------:R-:W-:-:S03]  /*6930*/  IMAD.IADD R31, R31, 0x1, R104 ;  /* 0x000000011f1f7824 */ /* 0x000fc600078e0268 */
[----:B------:R-:W-:Y:S02]  /*6940*/  IADD3 R69, PT, PT, R69, R30, R99 ;  /* 0x0000001e45457210 */ /* 0x000fe40007ffe063 */
[----:B------:R-:W-:Y:S02]  /*6950*/  LOP3.LUT R94, R95, R97, R102, 0xe8, !PT ;  /* 0x000000615f5e7212 */ /* 0x000fe400078ee866 */
[----:B---3--:R-:W-:Y:S02]  /*6960*/  IADD3 R100, PT, PT, R31, R69, R100 ;  /* 0x000000451f647210 */ /* 0x008fe40007ffe064 */
        /* <DEDUP_REMOVED lines=10> */
[C-C-:B------:R-:W-:Y:S02]  /*6a10*/  SHF.L.W.U32.HI R104, R89.reuse, 0x15, R89.reuse ;  /* 0x0000001559687819 */ /* 0x140fe40000010e59 */
[----:B------:R-:W-:Y:S02]  /*6a20*/  SHF.L.W.U32.HI R105, R89, 0x7, R89 ;  /* 0x0000000759697819 */ /* 0x000fe40000010e59 */
[C-C-:B------:R-:W-:Y:S02]  /*6a30*/  SHF.L.W.U32.HI R30, R94.reuse, 0x1e, R94.reuse ;  /* 0x0000001e5e1e7819 */ /* 0x140fe40000010e5e */
[C-C-:B------:R-:W-:Y:S02]  /*6a40*/  SHF.L.W.U32.HI R69, R94.reuse, 0x13, R94.reuse ;  /* 0x000000135e457819 */ /* 0x140fe40000010e5e */
[----:B------:R-:W-:Y:S02]  /*6a50*/  SHF.L.W.U32.HI R90, R94, 0xa, R94 ;  /* 0x0000000a5e5a7819 */ /* 0x000fe40000010e5e */
[----:B------:R-:W-:-:S02]  /*6a60*/  IADD3 R97, PT, PT, R37, R91, R86 ;  /* 0x0000005b25617210 */ /* 0x000fc40007ffe056 */
[----:B------:R-:W-:Y:S02]  /*6a70*/  LOP3.LUT R98, R101, R98, R99, 0x96, !PT ;  /* 0x0000006265627212 */ /* 0x000fe400078e9663 */
[----:B------:R-:W-:Y:S02]  /*6a80*/  LOP3.LUT R104, R105, R103, R104, 0x96, !PT ;  /* 0x0000006769687212 */ /* 0x000fe400078e9668 */
[----:B------:R-:W-:Y:S02]  /*6a90*/  LOP3.LUT R86, R88, R89, R96, 0xe2, !PT ;  /* 0x0000005958567212 */ /* 0x000fe400078ee260 */
[----:B------:R-:W-:Y:S01]  /*6aa0*/  LOP3.LUT R69, R90, R30, R69, 0x96, !PT ;  /* 0x0000001e5a457212 */ /* 0x000fe200078e9645 */
[----:B------:R-:W-:Y:S01]  /*6ab0*/  IMAD.IADD R30, R98, 0x1, R97 ;  /* 0x00000001621e7824 */ /* 0x000fe200078e0261 */
[----:B------:R-:W-:Y:S02]  /*6ac0*/  LOP3.LUT R91, R102, R95, R94, 0xe8, !PT ;  /* 0x0000005f665b7212 */ /* 0x000fe400078ee85e */
[----:B------:R-:W-:-:S02]  /*6ad0*/  IADD3 R86, PT, PT, R86, R87, R104 ;  /* 0x0000005756567210 */ /* 0x000fc40007ffe068 */
[----:B------:R-:W-:Y:S02]  /*6ae0*/  IADD3 R91, PT, PT, R91, R69, R100 ;  /* 0x000000455b5b7210 */ /* 0x000fe40007ffe064 */
[----:B----4-:R-:W-:Y:S02]  /*6af0*/  IADD3 R86, PT, PT, R30, R86, R85 ;  /* 0x000000561e567210 */ /* 0x010fe40007ffe055 */
[C-C-:B------:R-:W-:Y:S02]  /*6b00*/  SHF.L.W.U32.HI R97, R44.reuse, 0x19, R44.reuse ;  /* 0x000000192c617819 */ /* 0x140fe40000010e2c */
[--C-:B------:R-:W-:Y:S02]  /*6b10*/  SHF.L.W.U32.HI R98, R44, 0xe, R44.reuse ;  /* 0x0000000e2c627819 */ /* 0x100fe40000010e2c */
[----:B------:R-:W-:Y:S02]  /*6b20*/  SHF.R.U32.HI R99, RZ, 0x3, R44 ;  /* 0x00000003ff637819 */ /* 0x000fe4000001162c */
[----:B------:R-:W-:-:S02]  /*6b30*/  SHF.L.W.U32.HI R69, R91, 0x1e, R91 ;  /* 0x0000001e5b457819 */ /* 0x000fc40000010e5b */
[C-C-:B------:R-:W-:Y:S02]  /*6b40*/  SHF.L.W.U32.HI R90, R91.reuse, 0x13, R91.reuse ;  /* 0x000000135b5a7819 */ /* 0x140fe40000010e5b */
[----:B------:R-:W-:Y:S01]  /*6b50*/  SHF.L.W.U32.HI R87, R91, 0xa, R91 ;  /* 0x0000000a5b577819 */ /* 0x000fe20000010e5b */
[----:B------:R-:W-:Y:S01]  /*6b60*/  IMAD.IADD R85, R95, 0x1, R86 ;  /* 0x000000015f557824 */ /* 0x000fe200078e0256 */
[----:B------:R-:W-:Y:S02]  /*6b70*/  LOP3.LUT R97, R99, R97, R98, 0x96, !PT ;  /* 0x0000006163617212 */ /* 0x000fe400078e9662 */
[----:B------:R-:W-:Y:S02]  /*6b80*/  LOP3.LUT R69, R87, R69, R90, 0x96, !PT ;  /* 0x0000004557457212 */ /* 0x000fe400078e965a */
[C-C-:B------:R-:W-:Y:S02]  /*6b90*/  SHF.L.W.U32.HI R87, R31.reuse, 0xf, R31.reuse ;  /* 0x0000000f1f577819 */ /* 0x140fe40000010e1f */
[----:B------:R-:W-:-:S02]  /*6ba0*/  SHF.L.W.U32.HI R98, R31, 0xd, R31 ;  /* 0x0000000d1f627819 */ /* 0x000fc40000010e1f */
[----:B------:R-:W-:Y:S02]  /*6bb0*/  SHF.R.U32.HI R95, RZ, 0xa, R31 ;  /* 0x0000000aff5f7819 */ /* 0x000fe4000001161f */
[----:B------:R-:W-:Y:S02]  /*6bc0*/  LOP3.LUT R90, R94, R102, R91, 0xe8, !PT ;  /* 0x000000665e5a7212 */ /* 0x000fe400078ee85b */
[C-C-:B------:R-:W-:Y:S02]  /*6bd0*/  SHF.L.W.U32.HI R99, R85.reuse, 0x1a, R85.reuse ;  /* 0x0000001a55637819 */ /* 0x140fe40000010e55 */
[C-C-:B------:R-:W-:Y:S02]  /*6be0*/  SHF.L.W.U32.HI R104, R85.reuse, 0x15, R85.reuse ;  /* 0x0000001555687819 */ /* 0x140fe40000010e55 */
[----:B------:R-:W-:Y:S02]  /*6bf0*/  SHF.L.W.U32.HI R101, R85, 0x7, R85 ;  /* 0x0000000755657819 */ /* 0x000fe40000010e55 */
[----:B------:R-:W-:-:S02]  /*6c00*/  IADD3 R100, PT, PT, R36, R97, R29 ;  /* 0x0000006124647210 */ /* 0x000fc40007ffe01d */
[----:B------:R-:W-:Y:S02]  /*6c10*/  LOP3.LUT R87, R95, R87, R98, 0x96, !PT ;  /* 0x000000575f577212 */ /* 0x000fe400078e9662 */
[----:B------:R-:W-:Y:S02]  /*6c20*/  IADD3 R90, PT, PT, R90, R69, R86 ;  /* 0x000000455a5a7210 */ /* 0x000fe40007ffe056 */
[----:B------:R-:W-:Y:S02]  /*6c30*/  LOP3.LUT R99, R101, R99, R104, 0x96, !PT ;  /* 0x0000006365637212 */ /* 0x000fe400078e9668 */
[----:B------:R-:W-:Y:S01]  /*6c40*/  LOP3.LUT R69, R89, R85, R88, 0xe2, !PT ;  /* 0x0000005559457212 */ /* 0x000fe200078ee258 */
[----:B------:R-:W-:Y:S01]  /*6c50*/  IMAD.IADD R29, R87, 0x1, R100 ;  /* 0x00000001571d7824 */ /* 0x000fe200078e0264 */
[C-C-:B------:R-:W-:Y:S02]  /*6c60*/  SHF.L.W.U32.HI R86, R90.reuse, 0x1e, R90.reuse ;  /* 0x0000001e5a567819 */ /* 0x140fe40000010e5a */
[----:B------:R-:W-:-:S02]  /*6c70*/  SHF.L.W.U32.HI R95, R90, 0x13, R90 ;  /* 0x000000135a5f7819 */ /* 0x000fc40000010e5a */
[----:B------:R-:W-:Y:S02]  /*6c80*/  SHF.L.W.U32.HI R97, R90, 0xa, R90 ;  /* 0x0000000a5a617819 */ /* 0x000fe40000010e5a */
[----:B------:R-:W-:Y:S02]  /*6c90*/  IADD3 R69, PT, PT, R69, R96, R99 ;  /* 0x0000006045457210 */ /* 0x000fe40007ffe063 */
[----:B------:R-:W-:Y:S02]  /*6ca0*/  LOP3.LUT R86, R97, R86, R95, 0x96, !PT ;  /* 0x0000005661567212 */ /* 0x000fe400078e965f */
[----:B-----5:R-:W-:Y:S02]  /*6cb0*/  IADD3 R69, PT, PT, R29, R69, R68 ;  /* 0x000000451d457210 */ /* 0x020fe40007ffe044 */
[----:B------:R-:W-:-:S03]  /*6cc0*/  LOP3.LUT R95, R91, R94, R90, 0xe8, !PT ;  /* 0x0000005e5b5f7212 */ /* 0x000fc600078ee85a */
[--C-:B------:R-:W-:Y:S01]  /*6cd0*/  IMAD.IADD R68, R102, 0x1, R69.reuse ;  /* 0x0000000166447824 */ /* 0x100fe200078e0245 */
[----:B------:R-:W-:-:S07]  /*6ce0*/  IADD3 R95, PT, PT, R95, R86, R69 ;  /* 0x000000565f5f7210 */ /* 0x000fce0007ffe045 */
.L_x_15:
[----:B------:R-:W-:-:S05]  /*6cf0*/  VIADD R92, R92, 0x1 ;  /* 0x000000015c5c7836 */ /* 0x000fca0000000000 */
[----:B------:R-:W-:-:S13]  /*6d00*/  ISETP.NE.AND P0, PT, R92, 0x4, PT ;  /* 0x000000045c00780c */ /* 0x000fda0003f05270 */
[----:B------:R-:W-:Y:S05]  /*6d10*/  @P0 BRA `(.L_x_16) ;  /* 0xffffffcc00680947 */ /* 0x000fea000383ffff */
[----:B------:R-:W-:Y:S01]  /*6d20*/  IMAD.IADD R8, R8, 0x1, R68 ;  /* 0x0000000108087824 */ /* 0x000fe200078e0244 */
[----:B------:R1:W-:Y:S01]  /*6d30*/  STL.64 [R1+0x48], R80 ;  /* 0x0000485001007387 */ /* 0x0003e20000100a00 */
[----:B------:R-:W-:Y:S02]  /*6d40*/  IMAD.IADD R2, R2, 0x1, R95 ;  /* 0x0000000102027824 */ /* 0x000fe400078e025f */
[----:B------:R-:W-:Y:S02]  /*6d50*/  IMAD.IADD R3, R3, 0x1, R90 ;  /* 0x0000000103037824 */ /* 0x000fe400078e025a */
[----:B------:R-:W-:Y:S02]  /*6d60*/  IMAD.IADD R6, R6, 0x1, R91 ;  /* 0x0000000106067824 */ /* 0x000fe400078e025b */
[----:B------:R-:W-:Y:S01]  /*6d70*/  IMAD.IADD R7, R7, 0x1, R94 ;  /* 0x0000000107077824 */ /* 0x000fe200078e025e */
[----:B------:R1:W-:Y:S01]  /*6d80*/  STL.64 [R1+0x60], R2 ;  /* 0x0000600201007387 */ /* 0x0003e20000100a00 */
[----:B------:R-:W-:-:S02]  /*6d90*/  IMAD.IADD R9, R9, 0x1, R85 ;  /* 0x0000000109097824 */ /* 0x000fc400078e0255 */
[----:B------:R-:W-:Y:S01]  /*6da0*/  IMAD.IADD R4, R4, 0x1, R89 ;  /* 0x0000000104047824 */ /* 0x000fe200078e0259 */
[----:B------:R1:W-:Y:S01]  /*6db0*/  STL.64 [R1+0x68], R6 ;  /* 0x0000680601007387 */ /* 0x0003e20000100a00 */
[----:B------:R-:W-:Y:S02]  /*6dc0*/  IMAD.IADD R5, R5, 0x1, R88 ;  /* 0x0000000105057824 */ /* 0x000fe400078e0258 */
[----:B------:R-:W-:Y:S01]  /*6dd0*/  IMAD.MOV.U32 R68, RZ, RZ, 0x40 ;  /* 0x00000040ff447424 */ /* 0x000fe200078e00ff */
[----:B------:R1:W-:Y:S01]  /*6de0*/  STL.64 [R1+0x70], R8 ;  /* 0x0000700801007387 */ /* 0x0003e20000100a00 */
[----:B------:R-:W-:Y:S02]  /*6df0*/  IMAD.MOV.U32 R69, RZ, RZ, 0x0 ;  /* 0x00000000ff457424 */ /* 0x000fe400078e00ff */
[----:B------:R-:W-:Y:S01]  /*6e00*/  IMAD.MOV.U32 R88, RZ, RZ, 0x40 ;  /* 0x00000040ff587424 */ /* 0x000fe200078e00ff */
[----:B------:R1:W-:Y:S01]  /*6e10*/  STL.64 [R1+0x78], R4 ;  /* 0x0000780401007387 */ /* 0x0003e20000100a00 */
[----:B------:R-:W-:-:S02]  /*6e20*/  IMAD.MOV.U32 R87, RZ, RZ, RZ ;  /* 0x000000ffff577224 */ /* 0x000fc400078e00ff */
[----:B------:R-:W-:Y:S01]  /*6e30*/  IMAD.MOV.U32 R86, RZ, RZ, R80 ;  /* 0x000000ffff567224 */ /* 0x000fe200078e0050 */
[----:B------:R1:W-:Y:S01]  /*6e40*/  STL.64 [R1+0x50], R68 ;  /* 0x0000504401007387 */ /* 0x0003e20000100a00 */
[----:B------:R-:W-:Y:S02]  /*6e50*/  IMAD.MOV.U32 R85, RZ, RZ, R81 ;  /* 0x000000ffff557224 */ /* 0x000fe400078e0051 */
[----:B------:R-:W-:Y:S02]  /*6e60*/  IMAD.MOV.U32 R89, RZ, RZ, 0x40 ;  /* 0x00000040ff597424 */ /* 0x000fe400078e00ff */
[----:B------:R-:W-:Y:S01]  /*6e70*/  IMAD.MOV.U32 R90, RZ, RZ, RZ ;  /* 0x000000ffff5a7224 */ /* 0x000fe200078e00ff */
[----:B------:R-:W-:Y:S06]  /*6e80*/  BRA `(.L_x_8) ;  /* 0x0000000000207947 */ /* 0x000fec0003800000 */
.L_x_13:
[----:B-1----:R-:W2:Y:S01]  /*6e90*/  LDL.64 R2, [R1+0x48] ;  /* 0x0000480001027983 */ /* 0x002ea20000100a00 */
[----:B------:R-:W-:Y:S02]  /*6ea0*/  IMAD.MOV.U32 R89, RZ, RZ, R88 ;  /* 0x000000ffff597224 */ /* 0x000fe400078e0058 */
[----:B------:R-:W-:Y:S01]  /*6eb0*/  IMAD.MOV.U32 R90, RZ, RZ, R87 ;  /* 0x000000ffff5a7224 */ /* 0x000fe200078e0057 */
[----:B--2---:R-:W-:-:S05]  /*6ec0*/  IADD3 R86, P0, PT, R2, R9, RZ ;  /* 0x0000000902567210 */ /* 0x004fca0007f1e0ff */
[----:B------:R-:W-:Y:S02]  /*6ed0*/  IMAD.X R85, R3, 0x1, R69, P0 ;  /* 0x0000000103557824 */ /* 0x000fe400000e0645 */
[----:B------:R-:W-:Y:S02]  /*6ee0*/  IMAD.MOV.U32 R2, RZ, RZ, R86 ;  /* 0x000000ffff027224 */ /* 0x000fe400078e0056 */
[----:B------:R-:W-:-:S05]  /*6ef0*/  IMAD.MOV.U32 R3, RZ, RZ, R85 ;  /* 0x000000ffff037224 */ /* 0x000fca00078e0055 */
[----:B------:R2:W-:Y:S02]  /*6f00*/  STL.64 [R1+0x48], R2 ;  /* 0x0000480201007387 */ /* 0x0005e40000100a00 */
.L_x_8:
[----:B------:R-:W-:Y:S05]  /*6f10*/  BSYNC.RECONVERGENT B1 ;  /* 0x0000000000017941 */ /* 0x000fea0003800200 */
.L_x_3:
[----:B------:R-:W-:-:S04]  /*6f20*/  ISETP.NE.U32.AND P0, PT, R83, RZ, PT ;  /* 0x000000ff5300720c */ /* 0x000fc80003f05070 */
[----:B------:R-:W-:-:S13]  /*6f30*/  ISETP.NE.AND.EX P0, PT, R82, RZ, PT, P0 ;  /* 0x000000ff5200720c */ /* 0x000fda0003f05300 */
[----:B------:R-:W-:Y:S05]  /*6f40*/  @P0 BRA `(.L_x_17) ;  /* 0xffffff9400700947 */ /* 0x000fea000383ffff */
[----:B------:R-:W-:Y:S05]  /*6f50*/  BSYNC.RECONVERGENT B0 ;  /* 0x0000000000007941 */ /* 0x000fea0003800200 */
.L_x_2:
[----:B------:R-:W-:-:S04]  /*6f60*/  IADD3 R75, P0, PT, R88, -0x1, RZ ;  /* 0xffffffff584b7810 */ /* 0x000fc80007f1e0ff */
[----:B------:R-:W-:-:S09]  /*6f70*/  IADD3.X R84, PT, PT, R87, -0x1, RZ, P0, !PT ;  /* 0xffffffff57547810 */ /* 0x000fd200007fe4ff */
.L_x_1:
[----:B-123--:R-:W-:Y:S01]  /*6f80*/  IMAD.MOV.U32 R4, RZ, RZ, 0x80 ;  /* 0x00000080ff047424 */ /* 0x00efe200078e00ff */
[----:B------:R-:W-:Y:S01]  /*6f90*/  ISETP.GT.U32.AND P0, PT, R75, 0x7, PT ;  /* 0x000000074b00780c */ /* 0x000fe20003f04070 */
[----:B------:R-:W-:Y:S01]  /*6fa0*/  IMAD.MOV.U32 R2, RZ, RZ, R86 ;  /* 0x000000ffff027224 */ /* 0x000fe200078e0056 */
[----:B------:R-:W-:Y:S01]  /*6fb0*/  IADD3 R68, P1, PT, R86, 0x1, RZ ;  /* 0x0000000156447810 */ /* 0x000fe20007f3e0ff */
[--C-:B------:R-:W-:Y:S01]  /*6fc0*/  IMAD.MOV.U32 R3, RZ, RZ, R85.reuse ;  /* 0x000000ffff037224 */ /* 0x100fe200078e0055 */
[----:B------:R-:W-:Y:S01]  /*6fd0*/  ISETP.GT.U32.AND.EX P0, PT, R84, RZ, PT, P0 ;  /* 0x000000ff5400720c */ /* 0x000fe20003f04100 */
[----:B------:R-:W-:Y:S02]  /*6fe0*/  BSSY.RECONVERGENT B0, `(.L_x_18) ;  /* 0x000037e000007945 */ /* 0x000fe40003800200 */
[----:B------:R-:W-:Y:S01]  /*6ff0*/  IMAD.X R69, RZ, RZ, R85, P1 ;  /* 0x000000ffff457224 */ /* 0x000fe200008e0655 */
[----:B------:R1:W-:Y:S09]  /*7000*/  ST.E.U8 desc[UR12][R2.64], R4 ;  /* 0x0000000402007985 */ /* 0x0003f2000c10110c */
[----:B------:R-:W-:Y:S05]  /*7010*/  @P0 BRA `(.L_x_19) ;  /* 0x0000003400e80947 */ /* 0x000fea0003800000 */
[----:B------:R-:W-:Y:S01]  /*7020*/  ISETP.NE.U32.AND P0, PT, R75, RZ, PT ;  /* 0x000000ff4b00720c */ /* 0x000fe20003f05070 */
[----:B------:R-:W-:Y:S03]  /*7030*/  BSSY.RECONVERGENT B1, `(.L_x_20) ;  /* 0x0000034000017945 */ /* 0x000fe60003800200 */
[----:B------:R-:W-:-:S13]  /*7040*/  ISETP.NE.AND.EX P0, PT, R84, RZ, PT, P0 ;  /* 0x000000ff5400720c */ /* 0x000fda0003f05300 */
[----:B------:R-:W-:Y:S05]  /*7050*/  @!P0 BRA `(.L_x_21) ;  /* 0x0000000000c48947 */ /* 0x000fea0003800000 */
[----:B------:R-:W-:Y:S02]  /*7060*/  ISETP.GT.U32.AND P0, PT, R75, RZ, PT ;  /* 0x000000ff4b00720c */ /* 0x000fe40003f04070 */
[----:B-1----:R-:W-:Y:S01]  /*7070*/  CS2R R4, SRZ ;  /* 0x0000000000047805 */ /* 0x002fe2000001ff00 */
[----:B------:R-:W-:Y:S01]  /*7080*/  BSSY.RECONVERGENT B2, `(.L_x_22) ;  /* 0x000001c000027945 */ /* 0x000fe20003800200 */
[----:B------:R-:W-:-:S13]  /*7090*/  ISETP.GT.U32.AND.EX P0, PT, R84, RZ, PT, P0 ;  /* 0x000000ff5400720c */ /* 0x000fda0003f04100 */
[----:B------:R-:W-:Y:S01]  /*70a0*/  @!P0 IADD3 R2, P1, PT, R86, R4, RZ ;  /* 0x0000000456028210 */ /* 0x000fe20007f3e0ff */
[----:B------:R-:W-:-:S04]  /*70b0*/  @!P0 IMAD.MOV.U32 R4, RZ, RZ, 0x1 ;  /* 0x00000001ff048424 */ /* 0x000fc800078e00ff */
[----:B------:R-:W-:Y:S01]  /*70c0*/  @!P0 IMAD.X R3, R85, 0x1, R5, P1 ;  /* 0x0000000155038824 */ /* 0x000fe200008e0605 */
[----:B------:R-:W-:Y:S01]  /*70d0*/  IADD3 R6, P3, PT, -R4, R75, RZ ;  /* 0x0000004b04067210 */ /* 0x000fe20007f7e1ff */
[----:B------:R-:W-:Y:S01]  /*70e0*/  @!P0 IMAD.MOV.U32 R5, RZ, RZ, RZ ;  /* 0x000000ffff058224 */ /* 0x000fe200078e00ff */
[----:B------:R-:W-:Y:S02]  /*70f0*/  ISETP.GT.U32.AND P1, PT, R75, R4, PT ;  /* 0x000000044b00720c */ /* 0x000fe40003f24070 */
[----:B------:R-:W-:Y:S01]  /*7100*/  ISETP.LE.U32.AND P2, PT, R6, 0x3, PT ;  /* 0x000000030600780c */ /* 0x000fe20003f43070 */
[C---:B------:R-:W-:Y:S01]  /*7110*/  IMAD.X R6, R84.reuse, 0x1, ~R5, P3 ;  /* 0x0000000154067824 */ /* 0x040fe200018e0e05 */
[----:B------:R1:W-:Y:S01]  /*7120*/  @!P0 ST.E.U8 desc[UR12][R2.64+0x1], RZ ;  /* 0x000001ff02008985 */ /* 0x0003e2000c10110c */
[----:B------:R-:W-:-:S04]  /*7130*/  ISETP.GT.U32.AND.EX P1, PT, R84, R5, PT, P1 ;  /* 0x000000055400720c */ /* 0x000fc80003f24110 */
[----:B------:R-:W-:-:S13]  /*7140*/  ISETP.LE.U32.OR.EX P1, PT, R6, RZ, !P1, P2 ;  /* 0x000000ff0600720c */ /* 0x000fda0004f23520 */
[----:B-1----:R-:W-:Y:S05]  /*7150*/  @P1 BRA `(.L_x_23) ;  /* 0x0000000000381947 */ /* 0x002fea0003800000 */
[----:B------:R-:W-:Y:S02]  /*7160*/  IADD3 R7, P1, PT, R75, -0x3, RZ ;  /* 0xfffffffd4b077810 */ /* 0x000fe40007f3e0ff */
[----:B------:R-:W-:Y:S02]  /*7170*/  PLOP3.LUT P0, PT, PT, PT, PT, 0x8, 0x80 ;  /* 0x000000000080781c */ /* 0x000fe40003f0e170 */
[----:B------:R-:W-:-:S11]  /*7180*/  IADD3.X R6, PT, PT, R84, -0x1, RZ, P1, !PT ;  /* 0xffffffff54067810 */ /* 0x000fd60000ffe4ff */
.L_x_24:
[----:B-1----:R-:W-:Y:S02]  /*7190*/  IADD3 R2, P1, PT, R86, R4, RZ ;  /* 0x0000000456027210 */ /* 0x002fe40007f3e0ff */
[----:B------:R-:W-:-:S03]  /*71a0*/  IADD3 R4, P2, PT, R4, 0x4, RZ ;  /* 0x0000000404047810 */ /* 0x000fc60007f5e0ff */
[--C-:B------:R-:W-:Y:S01]  /*71b0*/  IMAD.X R3, R85, 0x1, R5.reuse, P1 ;  /* 0x0000000155037824 */ /* 0x100fe200008e0605 */
[----:B------:R-:W-:Y:S01]  /*71c0*/  ISETP.GE.U32.AND P1, PT, R4, R7, PT ;  /* 0x000000070400720c */ /* 0x000fe20003f26070 */
[----:B------:R-:W-:-:S03]  /*71d0*/  IMAD.X R5, RZ, RZ, R5, P2 ;  /* 0x000000ffff057224 */ /* 0x000fc600010e0605 */
[----:B------:R1:W-:Y:S02]  /*71e0*/  ST.E.U8 desc[UR12][R2.64+0x1], RZ ;  /* 0x000001ff02007985 */ /* 0x0003e4000c10110c */
[----:B------:R-:W-:Y:S02]  /*71f0*/  ISETP.GE.U32.AND.EX P1, PT, R5, R6, PT, P1 ;  /* 0x000000060500720c */ /* 0x000fe40003f26110 */
[----:B------:R1:W-:Y:S04]  /*7200*/  ST.E.U8 desc[UR12][R2.64+0x2], RZ ;  /* 0x000002ff02007985 */ /* 0x0003e8000c10110c */
[----:B------:R1:W-:Y:S04]  /*7210*/  ST.E.U8 desc[UR12][R2.64+0x3], RZ ;  /* 0x000003ff02007985 */ /* 0x0003e8000c10110c */
[----:B------:R1:W-:Y:S03]  /*7220*/  ST.E.U8 desc[UR12][R2.64+0x4], RZ ;  /* 0x000004ff02007985 */ /* 0x0003e6000c10110c */
[----:B------:R-:W-:Y:S05]  /*7230*/  @!P1 BRA `(.L_x_24) ;  /* 0xfffffffc00d49947 */ /* 0x000fea000383ffff */
.L_x_23:
[----:B------:R-:W-:Y:S05]  /*7240*/  BSYNC.RECONVERGENT B2 ;  /* 0x0000000000027941 */ /* 0x000fea0003800200 */
.L_x_22:
[----:B-1----:R-:W-:Y:S02]  /*7250*/  IADD3 R2, P3, PT, -R4, R75, RZ ;  /* 0x0000004b04027210 */ /* 0x002fe40007f7e1ff */
[----:B------:R-:W-:Y:S02]  /*7260*/  ISETP.GT.U32.AND P2, PT, R75, R4, PT ;  /* 0x000000044b00720c */ /* 0x000fe40003f44070 */
[----:B------:R-:W-:Y:S01]  /*7270*/  ISETP.LE.U32.AND P1, PT, R2, 0x1, PT ;  /* 0x000000010200780c */ /* 0x000fe20003f23070 */
[C---:B------:R-:W-:Y:S01]  /*7280*/  IMAD.X R2, R84.reuse, 0x1, ~R5, P3 ;  /* 0x0000000154027824 */ /* 0x040fe200018e0e05 */
[----:B------:R-:W-:-:S04]  /*7290*/  ISETP.GT.U32.AND.EX P2, PT, R84, R5, PT, P2 ;  /* 0x000000055400720c */ /* 0x000fc80003f44120 */
[----:B------:R-:W-:-:S13]  /*72a0*/  ISETP.LE.U32.OR.EX P1, PT, R2, RZ, !P2, P1 ;  /* 0x000000ff0200720c */ /* 0x000fda0005723510 */
[----:B------:R-:W-:Y:S02]  /*72b0*/  @!P1 IADD3 R2, P2, PT, R86, R4, RZ ;  /* 0x0000000456029210 */ /* 0x000fe40007f5e0ff */
[----:B------:R-:W-:Y:S02]  /*72c0*/  @!P1 IADD3 R4, P3, PT, R4, 0x2, RZ ;  /* 0x0000000204049810 */ /* 0x000fe40007f7e0ff */
[----:B------:R-:W-:Y:S01]  /*72d0*/  @!P1 PLOP3.LUT P0, PT, PT, PT, PT, 0x8, 0x80 ;  /* 0x000000000080981c */ /* 0x000fe20003f0e170 */
[--C-:B------:R-:W-:Y:S01]  /*72e0*/  @!P1 IMAD.X R3, R85, 0x1, R5.reuse, P2 ;  /* 0x0000000155039824 */ /* 0x100fe200010e0605 */
[----:B------:R-:W-:Y:S01]  /*72f0*/  ISETP.LT.U32.AND P2, PT, R4, R75, PT ;  /* 0x0000004b0400720c */ /* 0x000fe20003f41070 */
[----:B------:R-:W-:-:S03]  /*7300*/  @!P1 IMAD.X R5, RZ, RZ, R5, P3 ;  /* 0x000000ffff059224 */ /* 0x000fc600018e0605 */
[----:B------:R2:W-:Y:S02]  /*7310*/  @!P1 ST.E.U8 desc[UR12][R2.64+0x1], RZ ;  /* 0x000001ff02009985 */ /* 0x0005e4000c10110c */
[----:B------:R-:W-:Y:S02]  /*7320*/  ISETP.LT.U32.OR.EX P0, PT, R5, R84, P0, P2 ;  /* 0x000000540500720c */ /* 0x000fe40000701520 */
[----:B------:R2:W-:Y:S11]  /*7330*/  @!P1 ST.E.U8 desc[UR12][R2.64+0x2], RZ ;  /* 0x000002ff02009985 */ /* 0x0005f6000c10110c */
[----:B------:R-:W-:-:S05]  /*7340*/  @P0 IADD3 R4, P2, PT, R86, R4, RZ ;  /* 0x0000000456040210 */ /* 0x000fca0007f5e0ff */
[----:B------:R-:W-:-:S05]  /*7350*/  @P0 IMAD.X R5, R85, 0x1, R5, P2 ;  /* 0x0000000155050824 */ /* 0x000fca00010e0605 */
[----:B------:R2:W-:Y:S03]  /*7360*/  @P0 ST.E.U8 desc[UR12][R4.64+0x1], RZ ;  /* 0x000001ff04000985 */ /* 0x0005e6000c10110c */
.L_x_21:
[----:B------:R-:W-:Y:S05]  /*7370*/  BSYNC.RECONVERGENT B1 ;  /* 0x0000000000017941 */ /* 0x000fea0003800200 */
.L_x_20:
[----:B-12---:R-:W2:Y:S04]  /*7380*/  LDL.64 R2, [R1+0x60] ;  /* 0x0000600001027983 */ /* 0x006ea80000100a00 */
        /* <DEDUP_REMOVED lines=13> */
.L_x_27:
        /* <DEDUP_REMOVED lines=29> */
[----:B------:R-:W5:Y:S01]  /*7630*/  LDG.E.CONSTANT R84, desc[UR12][R82.64+0x2c] ;  /* 0x00002c0c52547981 */ /* 0x000f62000c1e9900 */
[----:B--2---:R-:W-:-:S05]  /*7640*/  PRMT R14, R26, 0x7771, RZ ;  /* 0x000077711a0e7816 */ /* 0x004fca00000000ff */
[----:B------:R-:W-:Y:S01]  /*7650*/  IMAD.U32 R14, R14, 0x10000, RZ ;  /* 0x000100000e0e7824 */ /* 0x000fe200078e00ff */
[----:B------:R-:W-:-:S04]  /*7660*/  PRMT R15, R26, 0x7770, RZ ;  /* 0x000077701a0f7816 */ /* 0x000fc800000000ff */
[----:B------:R-:W-:Y:S02]  /*7670*/  LOP3.LUT R28, R14, 0xff0000, RZ, 0xc0, !PT ;  /* 0x00ff00000e1c7812 */ /* 0x000fe400078ec0ff */
[----:B------:R-:W-:-:S03]  /*7680*/  PRMT R14, R26, 0x7772, RZ ;  /* 0x000077721a0e7816 */ /* 0x000fc600000000ff */
[----:B------:R-:W-:Y:S01]  /*7690*/  IMAD R28, R15, 0x1000000, R28 ;  /* 0x010000000f1c7824 */ /* 0x000fe200078e021c */
[----:B------:R-:W-:Y:S01]  /*76a0*/  PRMT R26, R26, 0x7773, RZ ;  /* 0x000077731a1a7816 */ /* 0x000fe200000000ff */
[----:B------:R-:W-:-:S05]  /*76b0*/  IMAD.SHL.U32 R15, R14, 0x100, RZ ;  /* 0x000001000e0f7824 */ /* 0x000fca00078e00ff */
[----:B------:R-:W-:Y:S02]  /*76c0*/  LOP3.LUT R28, R26, R28, R15, 0xfe, !PT ;  /* 0x0000001c1a1c7212 */ /* 0x000fe400078efe0f */
[----:B------:R-:W-:Y:S01]  /*76d0*/  PRMT R26, R27, 0x7771, RZ ;  /* 0x000077711b1a7816 */ /* 0x000fe200000000ff */
[----:B------:R-:W2:Y:S01]  /*76e0*/  LDL.64 R14, [R92+0x30] ;  /* 0x000030005c0e7983 */ /* 0x000ea20000100a00 */
[----:B---3--:R-:W-:-:S03]  /*76f0*/  IADD3 R99, PT, PT, R28, R99, R103 ;  /* 0x000000631c637210 */ /* 0x008fc60007ffe067 */
[----:B------:R-:W-:Y:S02]  /*7700*/  IMAD.U32 R26, R26, 0x10000, RZ ;  /* 0x000100001a1a7824 */ /* 0x000fe400078e00ff */
[----:B------:R-:W-:-:S03]  /*7710*/  IMAD.IADD R101, R99, 0x1, R88 ;  /* 0x0000000163657824 */ /* 0x000fc600078e0258 */
[----:B------:R-:W-:Y:S02]  /*7720*/  LOP3.LUT R103, R26, 0xff0000, RZ, 0xc0, !PT ;  /* 0x00ff00001a677812 */ /* 0x000fe400078ec0ff */
[----:B------:R-:W-:Y:S02]  /*7730*/  PRMT R88, R27, 0x7770, RZ ;  /* 0x000077701b587816 */ /* 0x000fe400000000ff */
[C-C-:B------:R-:W-:Y:S02]  /*7740*/  SHF.L.W.U32.HI R102, R101.reuse, 0x1a, R101.reuse ;  /* 0x0000001a65667819 */ /* 0x140fe40000010e65 */
[C-C-:B------:R-:W-:Y:S02]  /*7750*/  SHF.L.W.U32.HI R105, R101.reuse, 0x15, R101.reuse ;  /* 0x0000001565697819 */ /* 0x140fe40000010e65 */
[----:B------:R-:W-:Y:S02]  /*7760*/  SHF.L.W.U32.HI R104, R101, 0x7, R101 ;  /* 0x0000000765687819 */ /* 0x000fe40000010e65 */
[----:B------:R-:W-:-:S02]  /*7770*/  PRMT R26, R27, 0x7772, RZ ;  /* 0x000077721b1a7816 */ /* 0x000fc400000000ff */
[----:B------:R-:W-:Y:S01]  /*7780*/  LOP3.LUT R104, R104, R102, R105, 0x96, !PT ;  /* 0x0000006668687212 */ /* 0x000fe200078e9669 */
[----:B------:R-:W-:Y:S01]  /*7790*/  IMAD R88, R88, 0x1000000, R103 ;  /* 0x0100000058587824 */ /* 0x000fe200078e0267 */
[----:B------:R-:W-:Y:S01]  /*77a0*/  PRMT R102, R27, 0x7773, RZ ;  /* 0x000077731b667816 */ /* 0x000fe200000000ff */
[----:B------:R-:W-:Y:S01]  /*77b0*/  IMAD.SHL.U32 R27, R26, 0x100, RZ ;  /* 0x000001001a1b7824 */ /* 0x000fe200078e00ff */
[----:B------:R-:W-:-:S04]  /*77c0*/  LOP3.LUT R26, R86, R101, R85, 0xe2, !PT ;  /* 0x00000065561a7212 */ /* 0x000fc800078ee255 */
[----:B------:R-:W-:Y:S02]  /*77d0*/  LOP3.LUT R27, R102, R88, R27, 0xfe, !PT ;  /* 0x00000058661b7212 */ /* 0x000fe400078efe1b */
[----:B------:R-:W-:Y:S02]  /*77e0*/  IADD3 R26, PT, PT, R26, R75, R104 ;  /* 0x0000004b1a1a7210 */ /* 0x000fe40007ffe068 */
[----:B------:R-:W3:Y:S02]  /*77f0*/  LDG.E.CONSTANT R75, desc[UR12][R82.64+0x30] ;  /* 0x0000300c524b7981 */ /* 0x000ee4000c1e9900 */
[----:B----4-:R-:W-:Y:S02]  /*7800*/  IADD3 R102, PT, PT, R27, R26, R68 ;  /* 0x0000001a1b667210 */ /* 0x010fe40007ffe044 */
[----:B------:R-:W-:-:S03]  /*7810*/  PRMT R26, R24, 0x7771, RZ ;  /* 0x00007771181a7816 */ /* 0x000fc600000000ff */
[----:B------:R-:W-:Y:S02]  /*7820*/  IMAD.IADD R104, R102, 0x1, R87 ;  /* 0x0000000166687824 */ /* 0x000fe400078e0257 */
[----:B------:R-:W-:Y:S01]  /*7830*/  IMAD.U32 R26, R26, 0x10000, RZ ;  /* 0x000100001a1a7824 */ /* 0x000fe200078e00ff */
[----:B------:R-:W-:Y:S02]  /*7840*/  PRMT R68, R24, 0x7770, RZ ;  /* 0x0000777018447816 */ /* 0x000fe400000000ff */
[--C-:B------:R-:W-:Y:S02]  /*7850*/  SHF.L.W.U32.HI R88, R104, 0x1a, R104.reuse ;  /* 0x0000001a68587819 */ /* 0x100fe40000010e68 */
[----:B------:R-:W-:Y:S02]  /*7860*/  LOP3.LUT R103, R26, 0xff0000, RZ, 0xc0, !PT ;  /* 0x00ff00001a677812 */ /* 0x000fe400078ec0ff */
[----:B------:R-:W-:Y:S02]  /*7870*/  PRMT R26, R24, 0x7772, RZ ;  /* 0x00007772181a7816 */ /* 0x000fe400000000ff */
        /* <DEDUP_REMOVED lines=9> */
[----:B------:R-:W-:Y:S02]  /*7910*/  PRMT R24, R25, 0x7771, RZ ;  /* 0x0000777119187816 */ /* 0x000fe400000000ff */
[----:B-----5:R-:W-:Y:S02]  /*7920*/  IADD3 R103, PT, PT, R26, R88, R69 ;  /* 0x000000581a677210 */ /* 0x020fe40007ffe045 */
[----:B------:R-:W4:Y:S01]  /*7930*/  LDL.64 R68, [R92+0x38] ;  /* 0x000038005c447983 */ /* 0x000f220000100a00 */
[----:B------:R-:W-:Y:S02]  /*7940*/  IMAD.U32 R24, R24, 0x10000, RZ ;  /* 0x0001000018187824 */ /* 0x000fe400078e00ff */
[----:B------:R-:W-:Y:S01]  /*7950*/  IMAD.IADD R105, R103, 0x1, R90 ;  /* 0x0000000167697824 */ /* 0x000fe200078e025a */
[----:B------:R-:W5:Y:S01]  /*7960*/  LDG.E.CONSTANT R88, desc[UR12][R82.64+0x34] ;  /* 0x0000340c52587981 */ /* 0x000f62000c1e9900 */
[----:B------:R-:W-:Y:S02]  /*7970*/  PRMT R85, R25, 0x7770, RZ ;  /* 0x0000777019557816 */ /* 0x000fe400000000ff */
[----:B------:R-:W-:-:S02]  /*7980*/  LOP3.LUT R106, R24, 0xff0000, RZ, 0xc0, !PT ;  /* 0x00ff0000186a7812 */ /* 0x000fc400078ec0ff */
        /* <DEDUP_REMOVED lines=10> */
[----:B------:R-:W-:Y:S02]  /*7a30*/  IADD3 R106, PT, PT, R106, R86, R107 ;  /* 0x000000566a6a7210 */ /* 0x000fe40007ffe06b */
[--C-:B------:R-:W-:Y:S02]  /*7a40*/  SHF.L.W.U32.HI R85, R89, 0x13, R89.reuse ;  /* 0x0000001359557819 */ /* 0x100fe40000010e59 */
[----:B------:R-:W-:Y:S02]  /*7a50*/  IADD3 R100, PT, PT, R25, R106, R100 ;  /* 0x0000006a19647210 */ /* 0x000fe40007ffe064 */
[----:B------:R-:W-:-:S02]  /*7a60*/  SHF.L.W.U32.HI R24, R89, 0x1e, R89 ;  /* 0x0000001e59187819 */ /* 0x000fc40000010e59 */
[----:B------:R-:W-:-:S04]  /*7a70*/  SHF.L.W.U32.HI R106, R89, 0xa, R89 ;  /* 0x0000000a596a7819 */ /* 0x000fc80000010e59 */
[----:B------:R-:W-:Y:S02]  /*7a80*/  LOP3.LUT R106, R106, R24, R85, 0x96, !PT ;  /* 0x000000186a6a7212 */ /* 0x000fe400078e9655 */
[----:B------:R-:W5:Y:S01]  /*7a90*/  LDG.E.CONSTANT R85, desc[UR12][R82.64+0x38] ;  /* 0x0000380c52557981 */ /* 0x000f62000c1e9900 */
[----:B------:R-:W-:-:S05]  /*7aa0*/  PRMT R107, R22, 0x7771, RZ ;  /* 0x00007771166b7816 */ /* 0x000fca00000000ff */
[----:B------:R-:W-:Y:S01]  /*7ab0*/  IMAD.U32 R107, R107, 0x10000, RZ ;  /* 0x000100006b6b7824 */ /* 0x000fe200078e00ff */
[----:B------:R-:W-:Y:S01]  /*7ac0*/  PRMT R108, R22, 0x7770, RZ ;  /* 0x00007770166c7816 */ /* 0x000fe200000000ff */
[----:B------:R1:W5:Y:S03]  /*7ad0*/  LDG.E.CONSTANT R82, desc[UR12][R82.64+0x3c] ;  /* 0x00003c0c52527981 */ /* 0x000366000c1e9900 */
[----:B------:R-:W-:Y:S01]  /*7ae0*/  LOP3.LUT R107, R107, 0xff0000, RZ, 0xc0, !PT ;  /* 0x00ff00006b6b7812 */ /* 0x000fe200078ec0ff */
[----:B------:R-:W-:-:S04]  /*7af0*/  IMAD.IADD R86, R100, 0x1, R89 ;  /* 0x0000000164567824 */ /* 0x000fc800078e0259 */
[----:B------:R-:W-:Y:S01]  /*7b00*/  IMAD R108, R108, 0x1000000, R107 ;  /* 0x010000006c6c7824 */ /* 0x000fe200078e026b */
[----:B------:R-:W-:Y:S02]  /*7b10*/  PRMT R107, R22, 0x7772, RZ ;  /* 0x00007772166b7816 */ /* 0x000fe400000000ff */
[C-C-:B------:R-:W-:Y:S02]  /*7b20*/  SHF.L.W.U32.HI R109, R86.reuse, 0x1a, R86.reuse ;  /* 0x0000001a566d7819 */ /* 0x140fe40000010e56 */
[C-C-:B------:R-:W-:Y:S02]  /*7b30*/  SHF.L.W.U32.HI R110, R86.reuse, 0x15, R86.reuse ;  /* 0x00000015566e7819 */ /* 0x140fe40000010e56 */
[----:B------:R-:W-:Y:S02]  /*7b40*/  SHF.L.W.U32.HI R111, R86, 0x7, R86 ;  /* 0x00000007566f7819 */ /* 0x000fe40000010e56 */
[----:B------:R-:W-:Y:S01]  /*7b50*/  PRMT R24, R23, 0x7771, RZ ;  /* 0x0000777117187816 */ /* 0x000fe200000000ff */
[----:B------:R-:W-:Y:S01]  /*7b60*/  IMAD.SHL.U32 R107, R107, 0x100, RZ ;  /* 0x000001006b6b7824 */ /* 0x000fe200078e00ff */
[----:B------:R-:W-:-:S02]  /*7b70*/  LOP3.LUT R110, R111, R109, R110, 0x96, !PT ;  /* 0x0000006d6f6e7212 */ /* 0x000fc400078e966e */
[----:B------:R-:W-:Y:S02]  /*7b80*/  PRMT R109, R22, 0x7773, RZ ;  /* 0x00007773166d7816 */ /* 0x000fe400000000ff */
[----:B------:R-:W-:Y:S02]  /*7b90*/  LOP3.LUT R111, R105, R86, R104, 0xe2, !PT ;  /* 0x00000056696f7212 */ /* 0x000fe400078ee268 */
[----:B------:R-:W-:Y:S01]  /*7ba0*/  LOP3.LUT R22, R90, R87, R89, 0xe8, !PT ;  /* 0x000000575a167212 */ /* 0x000fe200078ee859 */
[----:B------:R-:W-:Y:S01]  /*7bb0*/  IMAD.U32 R87, R24, 0x10000, RZ ;  /* 0x0001000018577824 */ /* 0x000fe200078e00ff */
[----:B------:R-:W-:Y:S02]  /*7bc0*/  IADD3 R110, PT, PT, R111, R101, R110 ;  /* 0x000000656f6e7210 */ /* 0x000fe40007ffe06e */
[----:B------:R-:W-:Y:S02]  /*7bd0*/  LOP3.LUT R24, R109, R108, R107, 0xfe, !PT ;  /* 0x0000006c6d187212 */ /* 0x000fe400078efe6b */
[----:B------:R-:W-:-:S02]  /*7be0*/  IADD3 R106, PT, PT, R22, R106, R99 ;  /* 0x0000006a166a7210 */ /* 0x000fc40007ffe063 */
[----:B------:R-:W-:Y:S02]  /*7bf0*/  PRMT R22, R23, 0x7770, RZ ;  /* 0x0000777017167816 */ /* 0x000fe400000000ff */
[----:B------:R-:W-:Y:S02]  /*7c00*/  LOP3.LUT R87, R87, 0xff0000, RZ, 0xc0, !PT ;  /* 0x00ff000057577812 */ /* 0x000fe400078ec0ff */
[----:B------:R-:W-:-:S03]  /*7c10*/  IADD3 R97, PT, PT, R24, R110, R97 ;  /* 0x0000006e18617210 */ /* 0x000fc60007ffe061 */
[----:B------:R-:W-:Y:S02]  /*7c20*/  IMAD R107, R22, 0x1000000, R87 ;  /* 0x01000000166b7824 */ /* 0x000fe400078e0257 */
[C---:B------:R-:W-:Y:S01]  /*7c30*/  IMAD.IADD R87, R106.reuse, 0x1, R97 ;  /* 0x000000016a577824 */ /* 0x040fe200078e0261 */
[C---:B------:R-:W-:Y:S02]  /*7c40*/  PRMT R101, R23.reuse, 0x7772, RZ ;  /* 0x0000777217657816 */ /* 0x040fe400000000ff */
[----:B------:R-:W-:Y:S02]  /*7c50*/  PRMT R109, R23, 0x7773, RZ ;  /* 0x00007773176d7816 */ /* 0x000fe400000000ff */
[C-C-:B------:R-:W-:Y:S02]  /*7c60*/  SHF.L.W.U32.HI R110, R87.reuse, 0x1a, R87.reuse ;  /* 0x0000001a576e7819 */ /* 0x140fe40000010e57 */
[C-C-:B------:R-:W-:Y:S02]  /*7c70*/  SHF.L.W.U32.HI R111, R87.reuse, 0x15, R87.reuse ;  /* 0x00000015576f7819 */ /* 0x140fe40000010e57 */
[----:B------:R-:W-:Y:S01]  /*7c80*/  SHF.L.W.U32.HI R112, R87, 0x7, R87 ;  /* 0x0000000757707819 */ /* 0x000fe20000010e57 */
[----:B------:R-:W-:Y:S01]  /*7c90*/  IMAD.SHL.U32 R108, R101, 0x100, RZ ;  /* 0x00000100656c7824 */ /* 0x000fe200078e00ff */
[----:B------:R-:W-:-:S02]  /*7ca0*/  SHF.L.W.U32.HI R22, R106, 0x1e, R106 ;  /* 0x0000001e6a167819 */ /* 0x000fc40000010e6a */
[C-C-:B------:R-:W-:Y:S02]  /*7cb0*/  SHF.L.W.U32.HI R23, R106.reuse, 0x13, R106.reuse ;  /* 0x000000136a177819 */ /* 0x140fe40000010e6a */
[----:B------:R-:W-:Y:S02]  /*7cc0*/  SHF.L.W.U32.HI R99, R106, 0xa, R106 ;  /* 0x0000000a6a637819 */ /* 0x000fe40000010e6a */
[----:B------:R-:W-:Y:S02]  /*7cd0*/  LOP3.LUT R111, R112, R110, R111, 0x96, !PT ;  /* 0x0000006e706f7212 */ /* 0x000fe400078e966f */
[----:B-1----:R-:W-:Y:S02]  /*7ce0*/  LOP3.LUT R83, R86, R87, R105, 0xe2, !PT ;  /* 0x0000005756537212 */ /* 0x002fe400078ee269 */
[----:B------:R-:W-:Y:S02]  /*7cf0*/  LOP3.LUT R99, R99, R22, R23, 0x96, !PT ;  /* 0x0000001663637212 */ /* 0x000fe400078e9617 */
[----:B------:R-:W-:-:S02]  /*7d00*/  LOP3.LUT R23, R109, R107, R108, 0xfe, !PT ;  /* 0x0000006b6d177212 */ /* 0x000fc400078efe6c */
[----:B------:R-:W-:Y:S02]  /*7d10*/  LOP3.LUT R22, R89, R90, R106, 0xe8, !PT ;  /* 0x0000005a59167212 */ /* 0x000fe400078ee86a */
[----:B------:R-:W-:Y:S02]  /*7d20*/  IADD3 R83, PT, PT, R83, R104, R111 ;  /* 0x0000006853537210 */ /* 0x000fe40007ffe06f */
[----:B------:R-:W-:Y:S02]  /*7d30*/  IADD3 R99, PT, PT, R22, R99, R102 ;  /* 0x0000006316637210 */ /* 0x000fe40007ffe066 */
[----:B------:R-:W-:Y:S02]  /*7d40*/  IADD3 R98, PT, PT, R23, R83, R98 ;  /* 0x0000005317627210 */ /* 0x000fe40007ffe062 */
        /* <DEDUP_REMOVED lines=30> */
[----:B------:R-:W-:Y:S02]  /*7f30*/  LOP3.LUT R105, R103, R101, R108, 0x96, !PT ;  /* 0x0000006567697212 */ /* 0x000fe400078e966c */
[----:B------:R-:W-:-:S02]  /*7f40*/  LOP3.LUT R89, R89, 0xff0000, RZ, 0xc0, !PT ;  /* 0x00ff000059597812 */ /* 0x000fc400078ec0ff */
[----:B------:R-:W-:Y:S02]  /*7f50*/  PRMT R103, R21, 0x7772, RZ ;  /* 0x0000777215677816 */ /* 0x000fe400000000ff */
[--C-:B------:R-:W-:Y:S01]  /*7f60*/  SHF.L.W.U32.HI R101, R102, 0xa, R102.reuse ;  /* 0x0000000a66657819 */ /* 0x100fe20000010e66 */
[----:B------:R-:W-:Y:S01]  /*7f70*/  IMAD R104, R20, 0x1000000, R89 ;  /* 0x0100000014687824 */ /* 0x000fe200078e0259 */
[C-C-:B------:R-:W-:Y:S01]  /*7f80*/  SHF.L.W.U32.HI R20, R102.reuse, 0x1e, R102.reuse ;  /* 0x0000001e66147819 */ /* 0x140fe20000010e66 */
        /* <DEDUP_REMOVED lines=8> */
[----:B------:R-:W-:Y:S02]  /*8010*/  IADD3 R89, PT, PT, R106, R89, R100 ;  /* 0x000000596a597210 */ /* 0x000fe40007ffe064 */
[----:B------:R-:W-:-:S02]  /*8020*/  IADD3 R96, PT, PT, R21, R105, R96 ;  /* 0x0000006915607210 */ /* 0x000fc40007ffe060 */
[----:B------:R-:W-:-:S03]  /*8030*/  PRMT R20, R18, 0x7771, RZ ;  /* 0x0000777112147816 */ /* 0x000fc600000000ff */
[C---:B------:R-:W-:Y:S01]  /*8040*/  IMAD.IADD R86, R89.reuse, 0x1, R96 ;  /* 0x0000000159567824 */ /* 0x040fe200078e0260 */
[C-C-:B------:R-:W-:Y:S01]  /*8050*/  SHF.L.W.U32.HI R101, R89.reuse, 0x13, R89.reuse ;  /* 0x0000001359657819 */ /* 0x140fe20000010e59 */
[----:B------:R-:W-:Y:S01]  /*8060*/  IMAD.U32 R104, R20, 0x10000, RZ ;  /* 0x0001000014687824 */ /* 0x000fe200078e00ff */
[C-C-:B------:R-:W-:Y:S02]  /*8070*/  SHF.L.W.U32.HI R20, R89.reuse, 0x1e, R89.reuse ;  /* 0x0000001e59147819 */ /* 0x140fe40000010e59 */
[----:B------:R-:W-:Y:S02]  /*8080*/  SHF.L.W.U32.HI R100, R89, 0xa, R89 ;  /* 0x0000000a59647819 */ /* 0x000fe40000010e59 */
[C-C-:B------:R-:W-:Y:S02]  /*8090*/  SHF.L.W.U32.HI R105, R86.reuse, 0x1a, R86.reuse ;  /* 0x0000001a56697819 */ /* 0x140fe40000010e56 */
[C-C-:B------:R-:W-:Y:S02]  /*80a0*/  SHF.L.W.U32.HI R106, R86.reuse, 0x15, R86.reuse ;  /* 0x00000015566a7819 */ /* 0x140fe40000010e56 */
[----:B------:R-:W-:-:S02]  /*80b0*/  SHF.L.W.U32.HI R107, R86, 0x7, R86 ;  /* 0x00000007566b7819 */ /* 0x000fc40000010e56 */
[----:B------:R-:W-:Y:S02]  /*80c0*/  LOP3.LUT R20, R100, R20, R101, 0x96, !PT ;  /* 0x0000001464147212 */ /* 0x000fe400078e9665 */
[----:B------:R-:W-:Y:S02]  /*80d0*/  PRMT R103, R18, 0x7770, RZ ;  /* 0x0000777012677816 */ /* 0x000fe400000000ff */
[----:B------:R-:W-:Y:S02]  /*80e0*/  LOP3.LUT R104, R104, 0xff0000, RZ, 0xc0, !PT ;  /* 0x00ff000068687812 */ /* 0x000fe400078ec0ff */
[C---:B------:R-:W-:Y:S02]  /*80f0*/  PRMT R100, R18.reuse, 0x7772, RZ ;  /* 0x0000777212647816 */ /* 0x040fe400000000ff */
[----:B------:R-:W-:Y:S02]  /*8100*/  PRMT R101, R18, 0x7773, RZ ;  /* 0x0000777312657816 */ /* 0x000fe400000000ff */
[----:B------:R-:W-:-:S02]  /*8110*/  LOP3.LUT R18, R102, R99, R89, 0xe8, !PT ;  /* 0x0000006366127212 */ /* 0x000fc400078ee859 */
[----:B------:R-:W-:Y:S02]  /*8120*/  LOP3.LUT R106, R107, R105, R106, 0x96, !PT ;  /* 0x000000696b6a7212 */ /* 0x000fe400078e966a */
[----:B------:R-:W-:Y:S01]  /*8130*/  LOP3.LUT R99, R83, R86, R90, 0xe2, !PT ;  /* 0x0000005653637212 */ /* 0x000fe200078ee25a */
[----:B------:R-:W-:Y:S02]  /*8140*/  IMAD R103, R103, 0x1000000, R104 ;  /* 0x0100000067677824 */ /* 0x000fe400078e0268 */
[----:B------:R-:W-:Y:S01]  /*8150*/  IMAD.SHL.U32 R100, R100, 0x100, RZ ;  /* 0x0000010064647824 */ /* 0x000fe200078e00ff */
[----:B------:R-:W-:Y:S02]  /*8160*/  IADD3 R106, PT, PT, R99, R87, R106 ;  /* 0x00000057636a7210 */ /* 0x000fe40007ffe06a */
[----:B------:R-:W-:Y:S02]  /*8170*/  PRMT R99, R19, 0x7771, RZ ;  /* 0x0000777113637816 */ /* 0x000fe400000000ff */
[----:B------:R-:W-:-:S02]  /*8180*/  IADD3 R18, PT, PT, R18, R20, R97 ;  /* 0x0000001412127210 */ /* 0x000fc40007ffe061 */
[----:B------:R-:W-:Y:S01]  /*8190*/  LOP3.LUT R20, R101, R103, R100, 0xfe, !PT ;  /* 0x0000006765147212 */ /* 0x000fe200078efe64 */
[----:B------:R-:W-:Y:S01]  /*81a0*/  IMAD.U32 R101, R99, 0x10000, RZ ;  /* 0x0001000063657824 */ /* 0x000fe200078e00ff */
[C-C-:B------:R-:W-:Y:S02]  /*81b0*/  SHF.L.W.U32.HI R87, R18.reuse, 0x1e, R18.reuse ;  /* 0x0000001e12577819 */ /* 0x140fe40000010e12 */
[C-C-:B------:R-:W-:Y:S02]  /*81c0*/  SHF.L.W.U32.HI R100, R18.reuse, 0x13, R18.reuse ;  /* 0x0000001312647819 */ /* 0x140fe40000010e12 */
[----:B------:R-:W-:Y:S02]  /*81d0*/  SHF.L.W.U32.HI R97, R18, 0xa, R18 ;  /* 0x0000000a12617819 */ /* 0x000fe40000010e12 */
[----:B------:R-:W-:Y:S02]  /*81e0*/  IADD3 R93, PT, PT, R20, R106, R93 ;  /* 0x0000006a145d7210 */ /* 0x000fe40007ffe05d */
[----:B------:R-:W-:-:S02]  /*81f0*/  LOP3.LUT R97, R97, R87, R100, 0x96, !PT ;  /* 0x0000005761617212 */ /* 0x000fc400078e9664 */
[----:B------:R-:W-:Y:S02]  /*8200*/  PRMT R99, R19, 0x7770, RZ ;  /* 0x0000777013637816 */ /* 0x000fe400000000ff */
[----:B------:R-:W-:Y:S01]  /*8210*/  LOP3.LUT R100, R101, 0xff0000, RZ, 0xc0, !PT ;  /* 0x00ff000065647812 */ /* 0x000fe200078ec0ff */
[----:B------:R-:W-:Y:S01]  /*8220*/  IMAD.IADD R87, R18, 0x1, R93 ;  /* 0x0000000112577824 */ /* 0x000fe200078e025d */
[----:B------:R-:W-:-:S03]  /*8230*/  LOP3.LUT R102, R89, R102, R18, 0xe8, !PT ;  /* 0x0000006659667212 */ /* 0x000fc600078ee812 */
[----:B------:R-:W-:Y:S01]  /*8240*/  IMAD R101, R99, 0x1000000, R100 ;  /* 0x0100000063657824 */ /* 0x000fe200078e0264 */
[----:B------:R-:W-:Y:S02]  /*8250*/  PRMT R100, R19, 0x7772, RZ ;  /* 0x0000777213647816 */ /* 0x000fe400000000ff */
[C-C-:B------:R-:W-:Y:S02]  /*8260*/  SHF.L.W.U32.HI R103, R87.reuse, 0x1a, R87.reuse ;  /* 0x0000001a57677819 */ /* 0x140fe40000010e57 */
[C-C-:B------:R-:W-:Y:S02]  /*8270*/  SHF.L.W.U32.HI R104, R87.reuse, 0x15, R87.reuse ;  /* 0x0000001557687819 */ /* 0x140fe40000010e57 */
[----:B------:R-:W-:Y:S02]  /*8280*/  SHF.L.W.U32.HI R105, R87, 0x7, R87 ;  /* 0x0000000757697819 */ /* 0x000fe40000010e57 */
[----:B------:R-:W-:Y:S01]  /*8290*/  IADD3 R97, PT, PT, R102, R97, R98 ;  /* 0x0000006166617210 */ /* 0x000fe20007ffe062 */
[----:B------:R-:W-:Y:S01]  /*82a0*/  IMAD.SHL.U32 R100, R100, 0x100, RZ ;  /* 0x0000010064647824 */ /* 0x000fe200078e00ff */
[----:B------:R-:W-:-:S02]  /*82b0*/  PRMT R102, R19, 0x7773, RZ ;  /* 0x0000777313667816 */ /* 0x000fc400000000ff */
[----:B------:R-:W-:Y:S02]  /*82c0*/  LOP3.LUT R103, R105, R103, R104, 0x96, !PT ;  /* 0x0000006769677212 */ /* 0x000fe400078e9668 */
        /* <DEDUP_REMOVED lines=31> */
[----:B------:R-:W-:-:S04]  /*84c0*/  LOP3.LUT R18, R100, R99, R16, 0xfe, !PT ;  /* 0x0000006364127212 */ /* 0x000fc800078efe10 */
[----:B------:R-:W-:Y:S02]  /*84d0*/  IADD3 R83, PT, PT, R18, R83, R13 ;  /* 0x0000005312537210 */ /* 0x000fe40007ffe00d */
[----:B------:R-:W-:Y:S02]  /*84e0*/  PRMT R99, R17, 0x7771, RZ ;  /* 0x0000777111637816 */ /* 0x000fe400000000ff */
[C---:B------:R-:W-:Y:S01]  /*84f0*/  SHF.L.W.U32.HI R16, R89.reuse, 0x1e, R89 ;  /* 0x0000001e59107819 */ /* 0x040fe20000010e59 */
[----:B------:R-:W-:Y:S01]  /*8500*/  IMAD.IADD R13, R98, 0x1, R83 ;  /* 0x00000001620d7824 */ /* 0x000fe200078e0253 */
[C-C-:B------:R-:W-:Y:S02]  /*8510*/  SHF.L.W.U32.HI R95, R89.reuse, 0x13, R89.reuse ;  /* 0x00000013595f7819 */ /* 0x140fe40000010e59 */
[----:B------:R-:W-:Y:S01]  /*8520*/  SHF.L.W.U32.HI R96, R89, 0xa, R89 ;  /* 0x0000000a59607819 */ /* 0x000fe20000010e59 */
[----:B------:R-:W-:Y:S01]  /*8530*/  IMAD.U32 R99, R99, 0x10000, RZ ;  /* 0x0001000063637824 */ /* 0x000fe200078e00ff */
[----:B------:R-:W-:-:S02]  /*8540*/  SHF.L.W.U32.HI R100, R13, 0x15, R13 ;  /* 0x000000150d647819 */ /* 0x000fc40000010e0d */
[----:B------:R-:W-:Y:S02]  /*8550*/  LOP3.LUT R96, R96, R16, R95, 0x96, !PT ;  /* 0x0000001060607212 */ /* 0x000fe400078e965f */
[C-C-:B------:R-:W-:Y:S02]  /*8560*/  SHF.L.W.U32.HI R95, R13.reuse, 0x1a, R13.reuse ;  /* 0x0000001a0d5f7819 */ /* 0x140fe40000010e0d */
[----:B------:R-:W-:Y:S02]  /*8570*/  SHF.L.W.U32.HI R101, R13, 0x7, R13 ;  /* 0x000000070d657819 */ /* 0x000fe40000010e0d */
[----:B------:R-:W-:Y:S02]  /*8580*/  LOP3.LUT R97, R98, R97, R89, 0xe8, !PT ;  /* 0x0000006162617212 */ /* 0x000fe400078ee859 */
[----:B------:R-:W-:Y:S02]  /*8590*/  PRMT R16, R17, 0x7770, RZ ;  /* 0x0000777011107816 */ /* 0x000fe400000000ff */
[----:B------:R-:W-:-:S02]  /*85a0*/  LOP3.LUT R99, R99, 0xff0000, RZ, 0xc0, !PT ;  /* 0x00ff000063637812 */ /* 0x000fc400078ec0ff */
[----:B------:R-:W-:Y:S02]  /*85b0*/  LOP3.LUT R101, R101, R95, R100, 0x96, !PT ;  /* 0x0000005f65657212 */ /* 0x000fe400078e9664 */
[----:B------:R-:W-:Y:S02]  /*85c0*/  IADD3 R96, PT, PT, R97, R96, R93 ;  /* 0x0000006061607210 */ /* 0x000fe40007ffe05d */
[C---:B------:R-:W-:Y:S01]  /*85d0*/  PRMT R95, R17.reuse, 0x7772, RZ ;  /* 0x00007772115f7816 */ /* 0x040fe200000000ff */
[----:B------:R-:W-:Y:S01]  /*85e0*/  IMAD R99, R16, 0x1000000, R99 ;  /* 0x0100000010637824 */ /* 0x000fe200078e0263 */
[----:B------:R-:W-:Y:S02]  /*85f0*/  PRMT R97, R17, 0x7773, RZ ;  /* 0x0000777311617816 */ /* 0x000fe400000000ff */
[C-C-:B------:R-:W-:Y:S01]  /*8600*/  SHF.L.W.U32.HI R16, R96.reuse, 0x1e, R96.reuse ;  /* 0x0000001e60107819 */ /* 0x140fe20000010e60 */
[----:B------:R-:W-:Y:S01]  /*8610*/  IMAD.SHL.U32 R100, R95, 0x100, RZ ;  /* 0x000001005f647824 */ /* 0x000fe200078e00ff */
[----:B------:R-:W-:-:S02]  /*8620*/  SHF.L.W.U32.HI R17, R96, 0x13, R96 ;  /* 0x0000001360117819 */ /* 0x000fc40000010e60 */
[--C-:B------:R-:W-:Y:S02]  /*8630*/  SHF.L.W.U32.HI R93, R96, 0xa, R96.reuse ;  /* 0x0000000a605d7819 */ /* 0x100fe40000010e60 */
[----:B------:R-:W-:Y:S02]  /*8640*/  LOP3.LUT R95, R90, R13, R87, 0xe2, !PT ;  /* 0x0000000d5a5f7212 */ /* 0x000fe400078ee257 */
[----:B------:R-:W-:Y:S02]  /*8650*/  LOP3.LUT R93, R93, R16, R17, 0x96, !PT ;  /* 0x000000105d5d7212 */ /* 0x000fe400078e9611 */
[----:B------:R-:W-:Y:S02]  /*8660*/  LOP3.LUT R16, R89, R98, R96, 0xe8, !PT ;  /* 0x0000006259107212 */ /* 0x000fe400078ee860 */
[----:B------:R-:W-:Y:S02]  /*8670*/  LOP3.LUT R17, R97, R99, R100, 0xfe, !PT ;  /* 0x0000006361117212 */ /* 0x000fe400078efe64 */
[----:B------:R-:W-:-:S02]  /*8680*/  IADD3 R95, PT, PT, R95, R86, R101 ;  /* 0x000000565f5f7210 */ /* 0x000fc40007ffe065 */
[----:B--2---:R-:W-:Y:S02]  /*8690*/  PRMT R86, R14, 0x7771, RZ ;  /* 0x000077710e567816 */ /* 0x004fe400000000ff */
[----:B------:R-:W-:Y:S02]  /*86a0*/  IADD3 R93, PT, PT, R16, R93, R94 ;  /* 0x0000005d105d7210 */ /* 0x000fe40007ffe05e */
[----:B------:R-:W-:Y:S01]  /*86b0*/  IADD3 R98, PT, PT, R17, R95, R84 ;  /* 0x0000005f11627210 */ /* 0x000fe20007ffe054 */
[----:B------:R-:W-:Y:S01]  /*86c0*/  IMAD.U32 R97, R86, 0x10000, RZ ;  /* 0x0001000056617824 */ /* 0x000fe200078e00ff */
[C-C-:B------:R-:W-:Y:S02]  /*86d0*/  SHF.L.W.U32.HI R16, R93.reuse, 0x1e, R93.reuse ;  /* 0x0000001e5d107819 */ /* 0x140fe40000010e5d */
[C-C-:B------:R-:W-:Y:S02]  /*86e0*/  SHF.L.W.U32.HI R95, R93.reuse, 0x13, R93.reuse ;  /* 0x000000135d5f7819 */ /* 0x140fe40000010e5d */
[----:B------:R-:W-:Y:S01]  /*86f0*/  SHF.L.W.U32.HI R84, R93, 0xa, R93 ;  /* 0x0000000a5d547819 */ /* 0x000fe20000010e5d */
[----:B------:R-:W-:Y:S01]  /*8700*/  IMAD.IADD R86, R89, 0x1, R98 ;  /* 0x0000000159567824 */ /* 0x000fe200078e0262 */
[----:B------:R-:W-:-:S02]  /*8710*/  PRMT R94, R14, 0x7770, RZ ;  /* 0x000077700e5e7816 */ /* 0x000fc400000000ff */
[----:B------:R-:W-:Y:S02]  /*8720*/  LOP3.LUT R16, R84, R16, R95, 0x96, !PT ;  /* 0x0000001054107212 */ /* 0x000fe400078e965f */
        /* <DEDUP_REMOVED lines=19> */
[----:B---3--:R-:W-:Y:S02]  /*8860*/  IADD3 R75, PT, PT, R16, R97, R75 ;  /* 0x00000061104b7210 */ /* 0x008fe40007ffe04b */
        /* <DEDUP_REMOVED lines=22> */
[----:B----4-:R-:W-:Y:S02]  /*89d0*/  PRMT R87, R68, 0x7771, RZ ;  /* 0x0000777144577816 */ /* 0x010fe400000000ff */
[----:B-----5:R-:W-:-:S02]  /*89e0*/  IADD3 R96, PT, PT, R15, R96, R88 ;  /* 0x000000600f607210 */ /* 0x020fc40007ffe058 */
[----:B------:R-:W-:Y:S01]  /*89f0*/  IADD3 R88, PT, PT, R14, R94, R75 ;  /* 0x0000005e0e587210 */ /* 0x000fe20007ffe04b */
[----:B------:R-:W-:Y:S02]  /*8a00*/  IMAD.U32 R94, R87, 0x10000, RZ ;  /* 0x00010000575e7824 */ /* 0x000fe400078e00ff */
[----:B------:R-:W-:Y:S01]  /*8a10*/  IMAD.IADD R75, R93, 0x1, R96 ;  /* 0x000000015d4b7824 */ /* 0x000fe200078e0260 */
[C-C-:B------:R-:W-:Y:S02]  /*8a20*/  SHF.L.W.U32.HI R14, R88.reuse, 0x1e, R88.reuse ;  /* 0x0000001e580e7819 */ /* 0x140fe40000010e58 */
[C-C-:B------:R-:W-:Y:S02]  /*8a30*/  SHF.L.W.U32.HI R87, R88.reuse, 0x13, R88.reuse ;  /* 0x0000001358577819 */ /* 0x140fe40000010e58 */
[----:B------:R-:W-:Y:S02]  /*8a40*/  SHF.L.W.U32.HI R89, R88, 0xa, R88 ;  /* 0x0000000a58597819 */ /* 0x000fe40000010e58 */
[----:B------:R-:W-:-:S02]  /*8a50*/  PRMT R90, R68, 0x7770, RZ ;  /* 0x00007770445a7816 */ /* 0x000fc400000000ff */
[----:B------:R-:W-:Y:S02]  /*8a60*/  LOP3.LUT R93, R94, 0xff0000, RZ, 0xc0, !PT ;  /* 0x00ff00005e5d7812 */ /* 0x000fe400078ec0ff */
[----:B------:R-:W-:Y:S02]  /*8a70*/  LOP3.LUT R87, R89, R14, R87, 0x96, !PT ;  /* 0x0000000e59577212 */ /* 0x000fe400078e9657 */
        /* <DEDUP_REMOVED lines=8> */
[----:B------:R-:W-:Y:S02]  /*8b00*/  LOP3.LUT R93, R84, R75, R86, 0xe2, !PT ;  /* 0x0000004b545d7212 */ /* 0x000fe400078ee256 */
[----:B------:R-:W-:Y:S02]  /*8b10*/  PRMT R68, R68, 0x7773, RZ ;  /* 0x0000777344447816 */ /* 0x000fe400000000ff */
[----:B------:R-:W-:Y:S02]  /*8b20*/  IADD3 R87, PT, PT, R14, R87, R96 ;  /* 0x000000570e577210 */ /* 0x000fe40007ffe060 */
[----:B------:R-:W-:Y:S02]  /*8b30*/  IADD3 R93, PT, PT, R93, R13, R100 ;  /* 0x0000000d5d5d7210 */ /* 0x000fe40007ffe064 */
[----:B------:R-:W-:Y:S02]  /*8b40*/  LOP3.LUT R14, R68, R90, R89, 0xfe, !PT ;  /* 0x0000005a440e7212 */ /* 0x000fe400078efe59 */
[----:B------:R-:W-:-:S02]  /*8b50*/  PRMT R13, R69, 0x7771, RZ ;  /* 0x00007771450d7816 */ /* 0x000fc400000000ff */
[----:B------:R-:W-:Y:S02]  /*8b60*/  IADD3 R90, PT, PT, R14, R93, R85 ;  /* 0x0000005d0e5a7210 */ /* 0x000fe40007ffe055 */
[--C-:B------:R-:W-:Y:S01]  /*8b70*/  SHF.L.W.U32.HI R68, R87, 0x1e, R87.reuse ;  /* 0x0000001e57447819 */ /* 0x100fe20000010e57 */
[----:B------:R-:W-:Y:S01]  /*8b80*/  IMAD.U32 R93, R13, 0x10000, RZ ;  /* 0x000100000d5d7824 */ /* 0x000fe200078e00ff */
[C-C-:B------:R-:W-:Y:S02]  /*8b90*/  SHF.L.W.U32.HI R89, R87.reuse, 0x13, R87.reuse ;  /* 0x0000001357597819 */ /* 0x140fe40000010e57 */
[----:B------:R-:W-:Y:S02]  /*8ba0*/  SHF.L.W.U32.HI R94, R87, 0xa, R87 ;  /* 0x0000000a575e7819 */ /* 0x000fe40000010e57 */
[----:B------:R-:W-:Y:S02]  /*8bb0*/  PRMT R13, R69, 0x7770, RZ ;  /* 0x00007770450d7816 */ /* 0x000fe400000000ff */
[----:B------:R-:W-:-:S02]  /*8bc0*/  LOP3.LUT R89, R94, R68, R89, 0x96, !PT ;  /* 0x000000445e597212 */ /* 0x000fc400078e9659 */
[----:B------:R-:W-:Y:S01]  /*8bd0*/  LOP3.LUT R94, R93, 0xff0000, RZ, 0xc0, !PT ;  /* 0x00ff00005d5e7812 */ /* 0x000fe200078ec0ff */
[----:B------:R-:W-:Y:S01]  /*8be0*/  IMAD.IADD R85, R83, 0x1, R90 ;  /* 0x0000000153557824 */ /* 0x000fe200078e025a */
[----:B------:R-:W-:-:S03]  /*8bf0*/  LOP3.LUT R68, R88, R98, R87, 0xe8, !PT ;  /* 0x0000006258447212 */ /* 0x000fc600078ee857 */
[----:B------:R-:W-:Y:S01]  /*8c00*/  IMAD R94, R13, 0x1000000, R94 ;  /* 0x010000000d5e7824 */ /* 0x000fe200078e025e */
[----:B------:R-:W-:Y:S02]  /*8c10*/  PRMT R13, R69, 0x7772, RZ ;  /* 0x00007772450d7816 */ /* 0x000fe400000000ff */
[C-C-:B------:R-:W-:Y:S02]  /*8c20*/  SHF.L.W.U32.HI R83, R85.reuse, 0x1a, R85.reuse ;  /* 0x0000001a55537819 */ /* 0x140fe40000010e55 */
[C-C-:B------:R-:W-:Y:S02]  /*8c30*/  SHF.L.W.U32.HI R96, R85.reuse, 0x15, R85.reuse ;  /* 0x0000001555607819 */ /* 0x140fe40000010e55 */
[----:B------:R-:W-:Y:S01]  /*8c40*/  SHF.L.W.U32.HI R93, R85, 0x7, R85 ;  /* 0x00000007555d7819 */ /* 0x000fe20000010e55 */
[----:B------:R-:W-:Y:S01]  /*8c50*/  IMAD.SHL.U32 R13, R13, 0x100, RZ ;  /* 0x000001000d0d7824 */ /* 0x000fe200078e00ff */
[----:B------:R-:W-:Y:S02]  /*8c60*/  IADD3 R90, PT, PT, R68, R89, R90 ;  /* 0x00000059445a7210 */ /* 0x000fe40007ffe05a */
[----:B------:R-:W-:-:S02]  /*8c70*/  LOP3.LUT R83, R93, R83, R96, 0x96, !PT ;  /* 0x000000535d537212 */ /* 0x000fc400078e9660 */
[----:B------:R-:W-:Y:S02]  /*8c80*/  PRMT R69, R69, 0x7773, RZ ;  /* 0x0000777345457816 */ /* 0x000fe400000000ff */
[----:B------:R-:W-:Y:S02]  /*8c90*/  LOP3.LUT R68, R75, R85, R84, 0xe2, !PT ;  /* 0x000000554b447212 */ /* 0x000fe400078ee254 */
[C-C-:B------:R-:W-:Y:S02]  /*8ca0*/  SHF.L.W.U32.HI R89, R90.reuse, 0x1e, R90.reuse ;  /* 0x0000001e5a597819 */ /* 0x140fe40000010e5a */
[C-C-:B------:R-:W-:Y:S02]  /*8cb0*/  SHF.L.W.U32.HI R96, R90.reuse, 0x13, R90.reuse ;  /* 0x000000135a607819 */ /* 0x140fe40000010e5a */
[----:B------:R-:W-:Y:S02]  /*8cc0*/  SHF.L.W.U32.HI R93, R90, 0xa, R90 ;  /* 0x0000000a5a5d7819 */ /* 0x000fe40000010e5a */
[----:B------:R-:W-:-:S02]  /*8cd0*/  LOP3.LUT R13, R69, R94, R13, 0xfe, !PT ;  /* 0x0000005e450d7212 */ /* 0x000fc400078efe0d */
[----:B------:R-:W-:Y:S02]  /*8ce0*/  IADD3 R68, PT, PT, R68, R86, R83 ;  /* 0x0000005644447210 */ /* 0x000fe40007ffe053 */
[----:B------:R-:W-:Y:S02]  /*8cf0*/  LOP3.LUT R96, R93, R89, R96, 0x96, !PT ;  /* 0x000000595d607212 */ /* 0x000fe400078e9660 */
[----:B------:R-:W-:Y:S02]  /*8d00*/  IADD3 R69, PT, PT, R13, R68, R82 ;  /* 0x000000440d457210 */ /* 0x000fe40007ffe052 */
[----:B------:R-:W-:Y:S01]  /*8d10*/  LOP3.LUT R89, R87, R88, R90, 0xe8, !PT ;  /* 0x0000005857597212 */ /* 0x000fe200078ee85a */
[----:B------:R-:W-:Y:S02]  /*8d20*/  VIADD R92, R92, 0x40 ;  /* 0x000000405c5c7836 */ /* 0x000fe40000000000 */
[--C-:B------:R-:W-:Y:S01]  /*8d30*/  IMAD.IADD R86, R98, 0x1, R69.reuse ;  /* 0x0000000162567824 */ /* 0x100fe200078e0245 */
[----:B------:R-:W-:Y:S01]  /*8d40*/  IADD3 R89, PT, PT, R89, R96, R69 ;  /* 0x0000006059597210 */ /* 0x000fe20007ffe045 */
[----:B------:R-:W-:Y:S06]  /*8d50*/  BRA `(.L_x_26) ;  /* 0x00000018004c7947 */ /* 0x000fec0003800000 */
.L_x_25:
        /* <DEDUP_REMOVED lines=18> */
[--C-:B------:R-:W-:Y:S02]  /*8e80*/  SHF.L.W.U32.HI R105, R68, 0xd, R68.reuse ;  /* 0x0000000d44697819 */ /* 0x100fe40000010e44 */
[----:B------:R-:W-:Y:S02]  /*8e90*/  SHF.R.U32.HI R106, RZ, 0xa, R68 ;  /* 0x0000000aff6a7819 */ /* 0x000fe40000011644 */
[----:B------:R-:W-:-:S02]  /*8ea0*/  LOP3.LUT R82, R103, R82, R101, 0x96, !PT ;  /* 0x0000005267527212 */ /* 0x000fc400078e9665 */
[C-C-:B------:R-:W-:Y:S02]  /*8eb0*/  SHF.L.W.U32.HI R108, R86.reuse, 0x1a, R86.reuse ;  /* 0x0000001a566c7819 */ /* 0x140fe40000010e56 */
[C-C-:B------:R-:W-:Y:S02]  /*8ec0*/  SHF.L.W.U32.HI R109, R86.reuse, 0x15, R86.reuse ;  /* 0x00000015566d7819 */ /* 0x140fe40000010e56 */
[----:B------:R-:W-:Y:S02]  /*8ed0*/  SHF.L.W.U32.HI R110, R86, 0x7, R86 ;  /* 0x00000007566e7819 */ /* 0x000fe40000010e56 */
[----:B------:R-:W-:Y:S02]  /*8ee0*/  LOP3.LUT R104, R106, R104, R105, 0x96, !PT ;  /* 0x000000686a687212 */ /* 0x000fe400078e9669 */
[----:B------:R-:W-:Y:S02]  /*8ef0*/  IADD3 R101, PT, PT, R19, R82, R28 ;  /* 0x0000005213657210 */ /* 0x000fe40007ffe01c */
[----:B------:R-:W-:Y:S01]  /*8f00*/  LOP3.LUT R109, R110, R108, R109, 0x96, !PT ;  /* 0x0000006c6e6d7212 */ /* 0x000fe200078e966d */
[----:B------:R-:W5:Y:S01]  /*8f10*/  LDG.E.CONSTANT R82, desc[UR12][R14.64+0x2c] ;  /* 0x00002c0c0e527981 */ /* 0x000f62000c1e9900 */
[----:B------:R-:W-:Y:S01]  /*8f20*/  LOP3.LUT R103, R85, R86, R75, 0xe2, !PT ;  /* 0x0000005655677212 */ /* 0x000fe200078ee24b */
[----:B------:R-:W-:-:S03]  /*8f30*/  IMAD.IADD R28, R104, 0x1, R101 ;  /* 0x00000001681c7824 */ /* 0x000fc600078e0265 */
[----:B------:R-:W-:Y:S02]  /*8f40*/  IADD3 R109, PT, PT, R103, R84, R109 ;  /* 0x00000054676d7210 */ /* 0x000fe40007ffe06d */
[C-C-:B------:R-:W-:Y:S02]  /*8f50*/  SHF.L.W.U32.HI R84, R26.reuse, 0x19, R26.reuse ;  /* 0x000000191a547819 */ /* 0x140fe40000010e1a */
[--C-:B------:R-:W-:Y:S02]  /*8f60*/  SHF.L.W.U32.HI R103, R26, 0xe, R26.reuse ;  /* 0x0000000e1a677819 */ /* 0x100fe40000010e1a */
[----:B------:R-:W-:-:S04]  /*8f70*/  SHF.R.U32.HI R104, RZ, 0x3, R26 ;  /* 0x00000003ff687819 */ /* 0x000fc8000001161a */
[----:B------:R-:W-:Y:S02]  /*8f80*/  LOP3.LUT R84, R104, R84, R103, 0x96, !PT ;  /* 0x0000005468547212 */ /* 0x000fe400078e9667 */
[--C-:B------:R-:W-:Y:S02]  /*8f90*/  SHF.L.W.U32.HI R105, R13, 0xd, R13.reuse ;  /* 0x0000000d0d697819 */ /* 0x100fe40000010e0d */
[----:B------:R-:W-:Y:S02]  /*8fa0*/  SHF.R.U32.HI R104, RZ, 0xa, R13 ;  /* 0x0000000aff687819 */ /* 0x000fe4000001160d */
[----:B------:R-:W-:Y:S02]  /*8fb0*/  IADD3 R27, PT, PT, R18, R84, R27 ;  /* 0x00000054121b7210 */ /* 0x000fe40007ffe01b */
[----:B--2---:R-:W-:-:S05]  /*8fc0*/  IADD3 R101, PT, PT, R28, R109, R107 ;  /* 0x0000006d1c657210 */ /* 0x004fca0007ffe06b */
        /* <DEDUP_REMOVED lines=10> */
[C-C-:B------:R-:W-:Y:S01]  /*9070*/  SHF.L.W.U32.HI R88, R25.reuse, 0x19, R25.reuse ;  /* 0x0000001919587819 */ /* 0x140fe20000010e19 */
[----:B------:R-:W2:Y:S01]  /*9080*/  LDG.E.CONSTANT R75, desc[UR12][R14.64+0x30] ;  /* 0x0000300c0e4b7981 */ /* 0x000ea2000c1e9900 */
[--C-:B------:R-:W-:Y:S02]  /*9090*/  SHF.L.W.U32.HI R105, R25, 0xe, R25.reuse ;  /* 0x0000000e19697819 */ /* 0x100fe40000010e19 */
[----:B------:R-:W-:Y:S02]  /*90a0*/  SHF.R.U32.HI R104, RZ, 0x3, R25 ;  /* 0x00000003ff687819 */ /* 0x000fe40000011619 */
[----:B---3--:R-:W-:Y:S02]  /*90b0*/  IADD3 R84, PT, PT, R27, R84, R96 ;  /* 0x000000541b547210 */ /* 0x008fe40007ffe060 */
[----:B------:R-:W-:-:S03]  /*90c0*/  LOP3.LUT R104, R104, R88, R105, 0x96, !PT ;  /* 0x0000005868687212 */ /* 0x000fc600078e9669 */
[----:B------:R-:W-:Y:S01]  /*90d0*/  IMAD.IADD R88, R84, 0x1, R87 ;  /* 0x0000000154587824 */ /* 0x000fe200078e0257 */
        /* <DEDUP_REMOVED lines=11> */
[----:B------:R-:W3:Y:S01]  /*9190*/  LDG.E.CONSTANT R96, desc[UR12][R14.64+0x34] ;  /* 0x0000340c0e607981 */ /* 0x000ee2000c1e9900 */
[----:B------:R-:W-:-:S04]  /*91a0*/  IADD3 R104, PT, PT, R104, R85, R108 ;  /* 0x0000005568687210 */ /* 0x000fc80007ffe06c */
[----:B----4-:R-:W-:Y:S02]  /*91b0*/  IADD3 R105, PT, PT, R26, R104, R99 ;  /* 0x000000681a697210 */ /* 0x010fe40007ffe063 */
[C-C-:B------:R-:W-:Y:S02]  /*91c0*/  SHF.L.W.U32.HI R85, R24.reuse, 0x19, R24.reuse ;  /* 0x0000001918557819 */ /* 0x140fe40000010e18 */
[----:B------:R-:W-:Y:S01]  /*91d0*/  SHF.L.W.U32.HI R106, R24, 0xe, R24 ;  /* 0x0000000e186a7819 */ /* 0x000fe20000010e18 */
[----:B------:R-:W-:Y:S01]  /*91e0*/  IMAD.IADD R104, R105, 0x1, R90 ;  /* 0x0000000169687824 */ /* 0x000fe200078e025a */
[----:B------:R-:W-:Y:S02]  /*91f0*/  SHF.R.U32.HI R107, RZ, 0x3, R24 ;  /* 0x00000003ff6b7819 */ /* 0x000fe40000011618 */
[----:B------:R-:W-:Y:S02]  /*9200*/  SHF.L.W.U32.HI R99, R27, 0xf, R27 ;  /* 0x0000000f1b637819 */ /* 0x000fe40000010e1b */
[----:B------:R-:W-:-:S02]  /*9210*/  LOP3.LUT R85, R107, R85, R106, 0x96, !PT ;  /* 0x000000556b557212 */ /* 0x000fc400078e966a */
[--C-:B------:R-:W-:Y:S02]  /*9220*/  SHF.L.W.U32.HI R106, R27, 0xd, R27.reuse ;  /* 0x0000000d1b6a7819 */ /* 0x100fe40000010e1b */
[----:B------:R-:W-:Y:S02]  /*9230*/  SHF.R.U32.HI R107, RZ, 0xa, R27 ;  /* 0x0000000aff6b7819 */ /* 0x000fe4000001161b */
[C-C-:B------:R-:W-:Y:S02]  /*9240*/  SHF.L.W.U32.HI R109, R104.reuse, 0x1a, R104.reuse ;  /* 0x0000001a686d7819 */ /* 0x140fe40000010e68 */
[C-C-:B------:R-:W-:Y:S02]  /*9250*/  SHF.L.W.U32.HI R110, R104.reuse, 0x15, R104.reuse ;  /* 0x00000015686e7819 */ /* 0x140fe40000010e68 */
[----:B------:R-:W-:Y:S02]  /*9260*/  SHF.L.W.U32.HI R111, R104, 0x7, R104 ;  /* 0x00000007686f7819 */ /* 0x000fe40000010e68 */
[----:B------:R-:W-:-:S02]  /*9270*/  IADD3 R108, PT, PT, R16, R85, R25 ;  /* 0x00000055106c7210 */ /* 0x000fc40007ffe019 */
[----:B------:R-:W-:Y:S02]  /*9280*/  LOP3.LUT R99, R107, R99, R106, 0x96, !PT ;  /* 0x000000636b637212 */ /* 0x000fe400078e966a */
[----:B------:R-:W-:Y:S02]  /*9290*/  LOP3.LUT R109, R111, R109, R110, 0x96, !PT ;  /* 0x0000006d6f6d7212 */ /* 0x000fe400078e966e */
[----:B------:R-:W-:Y:S01]  /*92a0*/  LOP3.LUT R85, R88, R104, R103, 0xe2, !PT ;  /* 0x0000006858557212 */ /* 0x000fe200078ee267 */
[----:B------:R-:W-:-:S03]  /*92b0*/  IMAD.IADD R25, R99, 0x1, R108 ;  /* 0x0000000163197824 */ /* 0x000fc600078e026c */
[----:B------:R-:W-:-:S04]  /*92c0*/  IADD3 R85, PT, PT, R85, R86, R109 ;  /* 0x0000005655557210 */ /* 0x000fc80007ffe06d */
[----:B-----5:R-:W-:Y:S02]  /*92d0*/  IADD3 R102, PT, PT, R25, R85, R102 ;  /* 0x0000005519667210 */ /* 0x020fe40007ffe066 */
[----:B------:R-:W4:Y:S01]  /*92e0*/  LDG.E.CONSTANT R85, desc[UR12][R14.64+0x38] ;  /* 0x0000380c0e557981 */ /* 0x000f22000c1e9900 */
[C-C-:B------:R-:W-:Y:S02]  /*92f0*/  SHF.L.W.U32.HI R86, R23.reuse, 0x19, R23.reuse ;  /* 0x0000001917567819 */ /* 0x140fe40000010e17 */
[--C-:B------:R-:W-:Y:S02]  /*9300*/  SHF.L.W.U32.HI R99, R23, 0xe, R23.reuse ;  /* 0x0000000e17637819 */ /* 0x100fe40000010e17 */
[----:B------:R-:W-:Y:S02]  /*9310*/  SHF.R.U32.HI R106, RZ, 0x3, R23 ;  /* 0x00000003ff6a7819 */ /* 0x000fe40000011617 */
        /* <DEDUP_REMOVED lines=12> */
[----:B------:R-:W-:Y:S02]  /*93e0*/  LOP3.LUT R106, R109, R106, R107, 0x96, !PT ;  /* 0x0000006a6d6a7212 */ /* 0x000fe400078e966b */
[----:B------:R-:W-:Y:S02]  /*93f0*/  IADD3 R107, PT, PT, R69, R86, R24 ;  /* 0x00000056456b7210 */ /* 0x000fe40007ffe018 */
[----:B------:R-:W-:-:S02]  /*9400*/  LOP3.LUT R86, R104, R99, R88, 0xe2, !PT ;  /* 0x0000006368567212 */ /* 0x000fc400078ee258 */
[----:B------:R-:W-:-:S04]  /*9410*/  LOP3.LUT R110, R112, R110, R111, 0x96, !PT ;  /* 0x0000006e706e7212 */ /* 0x000fc800078e966f */
[----:B------:R-:W-:Y:S02]  /*9420*/  IADD3 R110, PT, PT, R86, R103, R110 ;  /* 0x00000067566e7210 */ /* 0x000fe40007ffe06e */
[----:B------:R1:W5:Y:S01]  /*9430*/  LDG.E.CONSTANT R86, desc[UR12][R14.64+0x3c] ;  /* 0x00003c0c0e567981 */ /* 0x000362000c1e9900 */
[----:B------:R-:W-:Y:S01]  /*9440*/  IMAD.IADD R24, R106, 0x1, R107 ;  /* 0x000000016a187824 */ /* 0x000fe200078e026b */
[----:B------:R-:W-:-:S04]  /*9450*/  LOP3.LUT R87, R90, R87, R89, 0xe8, !PT ;  /* 0x000000575a577212 */ /* 0x000fc800078ee859 */
[----:B------:R-:W-:Y:S02]  /*9460*/  IADD3 R108, PT, PT, R87, R108, R101 ;  /* 0x0000006c576c7210 */ /* 0x000fe40007ffe065 */
[----:B------:R-:W-:Y:S02]  /*9470*/  IADD3 R97, PT, PT, R24, R110, R97 ;  /* 0x0000006e18617210 */ /* 0x000fe40007ffe061 */
[C-C-:B------:R-:W-:Y:S02]  /*9480*/  SHF.L.W.U32.HI R109, R22.reuse, 0x19, R22.reuse ;  /* 0x00000019166d7819 */ /* 0x140fe40000010e16 */
[--C-:B------:R-:W-:Y:S02]  /*9490*/  SHF.L.W.U32.HI R112, R22, 0xe, R22.reuse ;  /* 0x0000000e16707819 */ /* 0x100fe40000010e16 */
[----:B------:R-:W-:Y:S01]  /*94a0*/  SHF.R.U32.HI R111, RZ, 0x3, R22 ;  /* 0x00000003ff6f7819 */ /* 0x000fe20000011616 */
[----:B------:R-:W-:-:S03]  /*94b0*/  IMAD.IADD R106, R108, 0x1, R97 ;  /* 0x000000016c6a7824 */ /* 0x000fc600078e0261 */
[----:B------:R-:W-:Y:S02]  /*94c0*/  LOP3.LUT R109, R111, R109, R112, 0x96, !PT ;  /* 0x0000006d6f6d7212 */ /* 0x000fe400078e9670 */
[C-C-:B------:R-:W-:Y:S02]  /*94d0*/  SHF.L.W.U32.HI R101, R25.reuse, 0xf, R25.reuse ;  /* 0x0000000f19657819 */ /* 0x140fe40000010e19 */
[--C-:B------:R-:W-:Y:S02]  /*94e0*/  SHF.L.W.U32.HI R112, R25, 0xd, R25.reuse ;  /* 0x0000000d19707819 */ /* 0x100fe40000010e19 */
[----:B------:R-:W-:Y:S02]  /*94f0*/  SHF.R.U32.HI R103, RZ, 0xa, R25 ;  /* 0x0000000aff677819 */ /* 0x000fe40000011619 */
[C-C-:B------:R-:W-:Y:S02]  /*9500*/  SHF.L.W.U32.HI R107, R106.reuse, 0x1a, R106.reuse ;  /* 0x0000001a6a6b7819 */ /* 0x140fe40000010e6a */
[----:B-1----:R-:W-:-:S02]  /*9510*/  SHF.L.W.U32.HI R14, R106, 0x15, R106 ;  /* 0x000000156a0e7819 */ /* 0x002fc40000010e6a */
[----:B------:R-:W-:Y:S02]  /*9520*/  SHF.L.W.U32.HI R15, R106, 0x7, R106 ;  /* 0x000000076a0f7819 */ /* 0x000fe40000010e6a */
[----:B------:R-:W-:Y:S02]  /*9530*/  IADD3 R114, PT, PT, R68, R109, R23 ;  /* 0x0000006d44727210 */ /* 0x000fe40007ffe017 */
[C-C-:B------:R-:W-:Y:S02]  /*9540*/  SHF.L.W.U32.HI R23, R108.reuse, 0x1e, R108.reuse ;  /* 0x0000001e6c177819 */ /* 0x140fe40000010e6c */
[C-C-:B------:R-:W-:Y:S02]  /*9550*/  SHF.L.W.U32.HI R110, R108.reuse, 0x13, R108.reuse ;  /* 0x000000136c6e7819 */ /* 0x140fe40000010e6c */
[----:B------:R-:W-:Y:S02]  /*9560*/  SHF.L.W.U32.HI R87, R108, 0xa, R108 ;  /* 0x0000000a6c577819 */ /* 0x000fe40000010e6c */
[----:B------:R-:W-:-:S02]  /*9570*/  LOP3.LUT R101, R103, R101, R112, 0x96, !PT ;  /* 0x0000006567657212 */ /* 0x000fc400078e9670 */
[----:B------:R-:W-:Y:S02]  /*9580*/  LOP3.LUT R15, R15, R107, R14, 0x96, !PT ;  /* 0x0000006b0f0f7212 */ /* 0x000fe400078e960e */
[----:B------:R-:W-:Y:S02]  /*9590*/  LOP3.LUT R14, R89, R90, R108, 0xe8, !PT ;  /* 0x0000005a590e7212 */ /* 0x000fe400078ee86c */
[----:B------:R-:W-:Y:S02]  /*95a0*/  LOP3.LUT R87, R87, R23, R110, 0x96, !PT ;  /* 0x0000001757577212 */ /* 0x000fe400078e966e */
[----:B------:R-:W-:Y:S01]  /*95b0*/  LOP3.LUT R90, R99, R106, R104, 0xe2, !PT ;  /* 0x0000006a635a7212 */ /* 0x000fe200078ee268 */
[----:B------:R-:W-:Y:S01]  /*95c0*/  IMAD.IADD R23, R101, 0x1, R114 ;  /* 0x0000000165177824 */ /* 0x000fe200078e0272 */
[----:B------:R-:W-:Y:S02]  /*95d0*/  IADD3 R87, PT, PT, R14, R87, R84 ;  /* 0x000000570e577210 */ /* 0x000fe40007ffe054 */
[----:B------:R-:W-:-:S02]  /*95e0*/  IADD3 R90, PT, PT, R90, R88, R15 ;  /* 0x000000585a5a7210 */ /* 0x000fc40007ffe00f */
[C-C-:B------:R-:W-:Y:S02]  /*95f0*/  SHF.L.W.U32.HI R14, R87.reuse, 0x1e, R87.reuse ;  /* 0x0000001e570e7819 */ /* 0x140fe40000010e57 */
[C-C-:B------:R-:W-:Y:S02]  /*9600*/  SHF.L.W.U32.HI R15, R87.reuse, 0x13, R87.reuse ;  /* 0x00000013570f7819 */ /* 0x140fe40000010e57 */
[----:B------:R-:W-:Y:S02]  /*9610*/  SHF.L.W.U32.HI R84, R87, 0xa, R87 ;  /* 0x0000000a57547819 */ /* 0x000fe40000010e57 */
[----:B------:R-:W-:Y:S02]  /*9620*/  IADD3 R100, PT, PT, R23, R90, R100 ;  /* 0x0000005a17647210 */ /* 0x000fe40007ffe064 */
[C-C-:B------:R-:W-:Y:S02]  /*9630*/  SHF.L.W.U32.HI R88, R21.reuse, 0x19, R21.reuse ;  /* 0x0000001915587819 */ /* 0x140fe40000010e15 */
[----:B------:R-:W-:-:S02]  /*9640*/  SHF.L.W.U32.HI R101, R21, 0xe, R21 ;  /* 0x0000000e15657819 */ /* 0x000fc40000010e15 */
[----:B------:R-:W-:Y:S02]  /*9650*/  SHF.R.U32.HI R103, RZ, 0x3, R21 ;  /* 0x00000003ff677819 */ /* 0x000fe40000011615 */
        /* <DEDUP_REMOVED lines=13> */
[C-C-:B------:R-:W-:Y:S02]  /*9730*/  SHF.L.W.U32.HI R22, R20.reuse, 0x19, R20.reuse ;  /* 0x0000001914167819 */ /* 0x140fe40000010e14 */
[--C-:B------:R-:W-:Y:S02]  /*9740*/  SHF.L.W.U32.HI R103, R20, 0xe, R20.reuse ;  /* 0x0000000e14677819 */ /* 0x100fe40000010e14 */
[----:B------:R-:W-:Y:S02]  /*9750*/  SHF.R.U32.HI R105, RZ, 0x3, R20 ;  /* 0x00000003ff697819 */ /* 0x000fe40000011614 */
        /* <DEDUP_REMOVED lines=58> */
[----:B------:R-:W-:Y:S02]  /*9b00*/  IADD3 R93, PT, PT, R20, R105, R93 ;  /* 0x00000069145d7210 */ /* 0x000fe40007ffe05d */
[----:B------:R-:W-:-:S02]  /*9b10*/  LOP3.LUT R90, R90, R14, R99, 0x96, !PT ;  /* 0x0000000e5a5a7212 */ /* 0x000fc400078e9663 */
[--C-:B------:R-:W-:Y:S01]  /*9b20*/  SHF.L.W.U32.HI R100, R18, 0x19, R18.reuse ;  /* 0x0000001912647819 */ /* 0x100fe20000010e12 */
[----:B------:R-:W-:Y:S01]  /*9b30*/  IMAD.IADD R14, R88, 0x1, R93 ;  /* 0x00000001580e7824 */ /* 0x000fe200078e025d */
[--C-:B------:R-:W-:Y:S02]  /*9b40*/  SHF.L.W.U32.HI R101, R18, 0xe, R18.reuse ;  /* 0x0000000e12657819 */ /* 0x100fe40000010e12 */
[----:B------:R-:W-:Y:S02]  /*9b50*/  SHF.R.U32.HI R102, RZ, 0x3, R18 ;  /* 0x00000003ff667819 */ /* 0x000fe40000011612 */
[C---:B------:R-:W-:Y:S02]  /*9b60*/  SHF.L.W.U32.HI R99, R21.reuse, 0xf, R21 ;  /* 0x0000000f15637819 */ /* 0x040fe40000010e15 */
[----:B------:R-:W-:Y:S02]  /*9b70*/  LOP3.LUT R100, R102, R100, R101, 0x96, !PT ;  /* 0x0000006466647212 */ /* 0x000fe400078e9665 */
[----:B------:R-:W-:-:S02]  /*9b80*/  SHF.L.W.U32.HI R102, R21, 0xd, R21 ;  /* 0x0000000d15667819 */ /* 0x000fc40000010e15 */
[----:B------:R-:W-:Y:S02]  /*9b90*/  SHF.R.U32.HI R101, RZ, 0xa, R21 ;  /* 0x0000000aff657819 */ /* 0x000fe40000011615 */
[C-C-:B------:R-:W-:Y:S02]  /*9ba0*/  SHF.L.W.U32.HI R103, R14.reuse, 0x1a, R14.reuse ;  /* 0x0000001a0e677819 */ /* 0x140fe40000010e0e */
[C-C-:B------:R-:W-:Y:S02]  /*9bb0*/  SHF.L.W.U32.HI R106, R14.reuse, 0x15, R14.reuse ;  /* 0x000000150e6a7819 */ /* 0x140fe40000010e0e */
[----:B------:R-:W-:Y:S02]  /*9bc0*/  SHF.L.W.U32.HI R105, R14, 0x7, R14 ;  /* 0x000000070e697819 */ /* 0x000fe40000010e0e */
[----:B------:R-:W-:Y:S02]  /*9bd0*/  LOP3.LUT R89, R88, R89, R97, 0xe8, !PT ;  /* 0x0000005958597212 */ /* 0x000fe400078ee861 */
[----:B------:R-:W-:-:S02]  /*9be0*/  IADD3 R104, PT, PT, R26, R100, R19 ;  /* 0x000000641a687210 */ /* 0x000fc40007ffe013 */
[----:B------:R-:W-:Y:S02]  /*9bf0*/  LOP3.LUT R99, R101, R99, R102, 0x96, !PT ;  /* 0x0000006365637212 */ /* 0x000fe400078e9666 */
[----:B------:R-:W-:Y:S02]  /*9c00*/  LOP3.LUT R106, R105, R103, R106, 0x96, !PT ;  /* 0x00000067696a7212 */ /* 0x000fe400078e966a */
[C-C-:B------:R-:W-:Y:S02]  /*9c10*/  SHF.L.W.U32.HI R19, R17.reuse, 0x19, R17.reuse ;  /* 0x0000001911137819 */ /* 0x140fe40000010e11 */
[--C-:B------:R-:W-:Y:S02]  /*9c20*/  SHF.L.W.U32.HI R102, R17, 0xe, R17.reuse ;  /* 0x0000000e11667819 */ /* 0x100fe40000010e11 */
[----:B------:R-:W-:Y:S02]  /*9c30*/  SHF.R.U32.HI R103, RZ, 0x3, R17 ;  /* 0x00000003ff677819 */ /* 0x000fe40000011611 */
[----:B------:R-:W-:-:S02]  /*9c40*/  IADD3 R90, PT, PT, R89, R90, R95 ;  /* 0x0000005a595a7210 */ /* 0x000fc40007ffe05f */
[----:B------:R-:W-:Y:S02]  /*9c50*/  LOP3.LUT R101, R87, R14, R84, 0xe2, !PT ;  /* 0x0000000e57657212 */ /* 0x000fe400078ee254 */
[----:B------:R-:W-:Y:S01]  /*9c60*/  LOP3.LUT R102, R103, R19, R102, 0x96, !PT ;  /* 0x0000001367667212 */ /* 0x000fe200078e9666 */
[----:B------:R-:W-:Y:S01]  /*9c70*/  IMAD.IADD R19, R99, 0x1, R104 ;  /* 0x0000000163137824 */ /* 0x000fe200078e0268 */
[C-C-:B------:R-:W-:Y:S02]  /*9c80*/  SHF.L.W.U32.HI R89, R90.reuse, 0x1e, R90.reuse ;  /* 0x0000001e5a597819 */ /* 0x140fe40000010e5a */
[C-C-:B------:R-:W-:Y:S02]  /*9c90*/  SHF.L.W.U32.HI R100, R90.reuse, 0x13, R90.reuse ;  /* 0x000000135a647819 */ /* 0x140fe40000010e5a */
[----:B------:R-:W-:Y:S02]  /*9ca0*/  SHF.L.W.U32.HI R95, R90, 0xa, R90 ;  /* 0x0000000a5a5f7819 */ /* 0x000fe40000010e5a */
[----:B------:R-:W-:-:S02]  /*9cb0*/  IADD3 R101, PT, PT, R101, R15, R106 ;  /* 0x0000000f65657210 */ /* 0x000fc40007ffe06a */
[----:B------:R-:W-:Y:S02]  /*9cc0*/  LOP3.LUT R89, R95, R89, R100, 0x96, !PT ;  /* 0x000000595f597212 */ /* 0x000fe400078e9664 */
        /* <DEDUP_REMOVED lines=8> */
[----:B------:R-:W-:Y:S02]  /*9d50*/  IADD3 R18, PT, PT, R25, R102, R18 ;  /* 0x0000006619127210 */ /* 0x000fe40007ffe012 */
[C-C-:B------:R-:W-:Y:S02]  /*9d60*/  SHF.L.W.U32.HI R88, R15.reuse, 0x1e, R15.reuse ;  /* 0x0000001e0f587819 */ /* 0x140fe40000010e0f */
[C-C-:B------:R-:W-:Y:S02]  /*9d70*/  SHF.L.W.U32.HI R95, R15.reuse, 0x13, R15.reuse ;  /* 0x000000130f5f7819 */ /* 0x140fe40000010e0f */
[----:B------:R-:W-:-:S02]  /*9d80*/  SHF.L.W.U32.HI R98, R15, 0xa, R15 ;  /* 0x0000000a0f627819 */ /* 0x000fc40000010e0f */
[C-C-:B------:R-:W-:Y:S02]  /*9d90*/  SHF.L.W.U32.HI R100, R89.reuse, 0x1a, R89.reuse ;  /* 0x0000001a59647819 */ /* 0x140fe40000010e59 */
[C-C-:B------:R-:W-:Y:S02]  /*9da0*/  SHF.L.W.U32.HI R101, R89.reuse, 0x15, R89.reuse ;  /* 0x0000001559657819 */ /* 0x140fe40000010e59 */
[----:B------:R-:W-:Y:S02]  /*9db0*/  SHF.L.W.U32.HI R102, R89, 0x7, R89 ;  /* 0x0000000759667819 */ /* 0x000fe40000010e59 */
[----:B------:R-:W-:Y:S02]  /*9dc0*/  LOP3.LUT R88, R98, R88, R95, 0x96, !PT ;  /* 0x0000005862587212 */ /* 0x000fe400078e965f */
[----:B------:R-:W-:Y:S02]  /*9dd0*/  LOP3.LUT R101, R102, R100, R101, 0x96, !PT ;  /* 0x0000006466657212 */ /* 0x000fe400078e9665 */
[----:B------:R-:W-:Y:S01]  /*9de0*/  LOP3.LUT R95, R14, R89, R87, 0xe2, !PT ;  /* 0x000000590e5f7212 */ /* 0x000fe200078ee257 */
[----:B------:R-:W-:Y:S01]  /*9df0*/  IMAD.IADD R18, R99, 0x1, R18 ;  /* 0x0000000163127824 */ /* 0x000fe200078e0212 */
[----:B------:R-:W-:-:S02]  /*9e00*/  LOP3.LUT R97, R90, R97, R15, 0xe8, !PT ;  /* 0x000000615a617212 */ /* 0x000fc400078ee80f */
[----:B------:R-:W-:Y:S02]  /*9e10*/  IADD3 R95, PT, PT, R95, R84, R101 ;  /* 0x000000545f5f7210 */ /* 0x000fe40007ffe065 */
[----:B------:R-:W-:Y:S02]  /*9e20*/  IADD3 R84, PT, PT, R97, R88, R93 ;  /* 0x0000005861547210 */ /* 0x000fe40007ffe05d */
[----:B------:R-:W-:Y:S02]  /*9e30*/  IADD3 R93, PT, PT, R18, R95, R83 ;  /* 0x0000005f125d7210 */ /* 0x000fe40007ffe053 */
[C-C-:B------:R-:W-:Y:S02]  /*9e40*/  SHF.L.W.U32.HI R98, R16.reuse, 0x19, R16.reuse ;  /* 0x0000001910627819 */ /* 0x140fe40000010e10 */
[--C-:B------:R-:W-:Y:S02]  /*9e50*/  SHF.L.W.U32.HI R99, R16, 0xe, R16.reuse ;  /* 0x0000000e10637819 */ /* 0x100fe40000010e10 */
[----:B------:R-:W-:Y:S01]  /*9e60*/  SHF.R.U32.HI R100, RZ, 0x3, R16 ;  /* 0x00000003ff647819 */ /* 0x000fe20000011610 */
[----:B------:R-:W-:Y:S01]  /*9e70*/  IMAD.IADD R83, R90, 0x1, R93 ;  /* 0x000000015a537824 */ /* 0x000fe200078e025d */
[----:B------:R-:W-:-:S02]  /*9e80*/  SHF.R.U32.HI R101, RZ, 0xa, R19 ;  /* 0x0000000aff657819 */ /* 0x000fc40000011613 */
[----:B------:R-:W-:Y:S02]  /*9e90*/  LOP3.LUT R98, R100, R98, R99, 0x96, !PT ;  /* 0x0000006264627212 */ /* 0x000fe400078e9663 */
[C-C-:B------:R-:W-:Y:S02]  /*9ea0*/  SHF.L.W.U32.HI R99, R19.reuse, 0xf, R19.reuse ;  /* 0x0000000f13637819 */ /* 0x140fe40000010e13 */
[----:B------:R-:W-:Y:S02]  /*9eb0*/  SHF.L.W.U32.HI R100, R19, 0xd, R19 ;  /* 0x0000000d13647819 */ /* 0x000fe40000010e13 */
        /* <DEDUP_REMOVED lines=17> */
[--C-:B------:R-:W-:Y:S01]  /*9fd0*/  SHF.L.W.U32.HI R98, R69, 0xe, R69.reuse ;  /* 0x0000000e45627819 */ /* 0x100fe20000010e45 */
[----:B------:R-:W-:Y:S01]  /*9fe0*/  IMAD.IADD R82, R15, 0x1, R88 ;  /* 0x000000010f527824 */ /* 0x000fe200078e0258 */
[----:B------:R-:W-:Y:S02]  /*9ff0*/  SHF.R.U32.HI R99, RZ, 0x3, R69 ;  /* 0x00000003ff637819 */ /* 0x000fe40000011645 */
[C-C-:B------:R-:W-:Y:S02]  /*a000*/  SHF.L.W.U32.HI R87, R95.reuse, 0x1e, R95.reuse ;  /* 0x0000001e5f577819 */ /* 0x140fe40000010e5f */
[C-C-:B------:R-:W-:Y:S02]  /*a010*/  SHF.L.W.U32.HI R90, R95.reuse, 0x13, R95.reuse ;  /* 0x000000135f5a7819 */ /* 0x140fe40000010e5f */
[----:B------:R-:W-:-:S02]  /*a020*/  SHF.L.W.U32.HI R94, R95, 0xa, R95 ;  /* 0x0000000a5f5e7819 */ /* 0x000fc40000010e5f */
[----:B------:R-:W-:Y:S02]  /*a030*/  LOP3.LUT R97, R99, R97, R98, 0x96, !PT ;  /* 0x0000006163617212 */ /* 0x000fe400078e9662 */
[----:B------:R-:W-:Y:S02]  /*a040*/  LOP3.LUT R90, R94, R87, R90, 0x96, !PT ;  /* 0x000000575e5a7212 */ /* 0x000fe400078e965a */
[C-C-:B------:R-:W-:Y:S02]  /*a050*/  SHF.L.W.U32.HI R99, R82.reuse, 0x1a, R82.reuse ;  /* 0x0000001a52637819 */ /* 0x140fe40000010e52 */
[C-C-:B------:R-:W-:Y:S02]  /*a060*/  SHF.L.W.U32.HI R100, R82.reuse, 0x15, R82.reuse ;  /* 0x0000001552647819 */ /* 0x140fe40000010e52 */
[----:B------:R-:W-:Y:S02]  /*a070*/  SHF.L.W.U32.HI R101, R82, 0x7, R82 ;  /* 0x0000000752657819 */ /* 0x000fe40000010e52 */
[----:B------:R-:W-:-:S02]  /*a080*/  SHF.L.W.U32.HI R87, R18, 0xf, R18 ;  /* 0x0000000f12577819 */ /* 0x000fc40000010e12 */
[--C-:B------:R-:W-:Y:S02]  /*a090*/  SHF.L.W.U32.HI R94, R18, 0xd, R18.reuse ;  /* 0x0000000d125e7819 */ /* 0x100fe40000010e12 */
[----:B------:R-:W-:Y:S02]  /*a0a0*/  SHF.R.U32.HI R98, RZ, 0xa, R18 ;  /* 0x0000000aff627819 */ /* 0x000fe40000011612 */
[----:B------:R-:W-:Y:S02]  /*a0b0*/  LOP3.LUT R15, R84, R15, R95, 0xe8, !PT ;  /* 0x0000000f540f7212 */ /* 0x000fe400078ee85f */
[----:B------:R-:W-:Y:S02]  /*a0c0*/  IADD3 R97, PT, PT, R23, R97, R16 ;  /* 0x0000006117617210 */ /* 0x000fe40007ffe010 */
[----:B------:R-:W-:Y:S02]  /*a0d0*/  LOP3.LUT R99, R101, R99, R100, 0x96, !PT ;  /* 0x0000006365637212 */ /* 0x000fe400078e9664 */
[----:B------:R-:W-:-:S02]  /*a0e0*/  LOP3.LUT R94, R98, R87, R94, 0x96, !PT ;  /* 0x00000057625e7212 */ /* 0x000fc400078e965e */
[C-C-:B------:R-:W-:Y:S02]  /*a0f0*/  SHF.L.W.U32.HI R16, R68.reuse, 0x19, R68.reuse ;  /* 0x0000001944107819 */ /* 0x140fe40000010e44 */
[--C-:B------:R-:W-:Y:S02]  /*a100*/  SHF.L.W.U32.HI R101, R68, 0xe, R68.reuse ;  /* 0x0000000e44657819 */ /* 0x100fe40000010e44 */
[----:B------:R-:W-:Y:S02]  /*a110*/  SHF.R.U32.HI R100, RZ, 0x3, R68 ;  /* 0x00000003ff647819 */ /* 0x000fe40000011644 */
[----:B------:R-:W-:Y:S02]  /*a120*/  LOP3.LUT R98, R83, R82, R89, 0xe2, !PT ;  /* 0x0000005253627212 */ /* 0x000fe400078ee259 */
[----:B------:R-:W-:Y:S02]  /*a130*/  IADD3 R93, PT, PT, R15, R90, R93 ;  /* 0x0000005a0f5d7210 */ /* 0x000fe40007ffe05d */
[----:B------:R-:W-:Y:S01]  /*a140*/  LOP3.LUT R100, R100, R16, R101, 0x96, !PT ;  /* 0x0000001064647212 */ /* 0x000fe200078e9665 */
[----:B------:R-:W-:Y:S01]  /*a150*/  IMAD.IADD R16, R94, 0x1, R97 ;  /* 0x000000015e107824 */ /* 0x000fe200078e0261 */
[----:B------:R-:W-:-:S02]  /*a160*/  IADD3 R98, PT, PT, R98, R14, R99 ;  /* 0x0000000e62627210 */ /* 0x000fc40007ffe063 */
[C-C-:B------:R-:W-:Y:S02]  /*a170*/  SHF.L.W.U32.HI R15, R93.reuse, 0x1e, R93.reuse ;  /* 0x0000001e5d0f7819 */ /* 0x140fe40000010e5d */
[C-C-:B------:R-:W-:Y:S02]  /*a180*/  SHF.L.W.U32.HI R90, R93.reuse, 0x13, R93.reuse ;  /* 0x000000135d5a7819 */ /* 0x140fe40000010e5d */
[----:B------:R-:W-:Y:S02]  /*a190*/  SHF.L.W.U32.HI R87, R93, 0xa, R93 ;  /* 0x0000000a5d577819 */ /* 0x000fe40000010e5d */
[----:B--2---:R-:W-:Y:S02]  /*a1a0*/  IADD3 R75, PT, PT, R16, R98, R75 ;  /* 0x00000062104b7210 */ /* 0x004fe40007ffe04b */
[----:B------:R-:W-:Y:S02]  /*a1b0*/  LOP3.LUT R15, R87, R15, R90, 0x96, !PT ;  /* 0x0000000f570f7212 */ /* 0x000fe400078e965a */
[----:B------:R-:W-:Y:S01]  /*a1c0*/  LOP3.LUT R94, R95, R84, R93, 0xe8, !PT ;  /* 0x000000545f5e7212 */ /* 0x000fe200078ee85d */
[----:B------:R-:W-:Y:S01]  /*a1d0*/  IMAD.IADD R84, R84, 0x1, R75 ;  /* 0x0000000154547824 */ /* 0x000fe200078e024b */
[----:B------:R-:W-:-:S02]  /*a1e0*/  SHF.L.W.U32.HI R14, R17, 0xf, R17 ;  /* 0x0000000f110e7819 */ /* 0x000fc40000010e11 */
[--C-:B------:R-:W-:Y:S02]  /*a1f0*/  SHF.L.W.U32.HI R87, R17, 0xd, R17.reuse ;  /* 0x0000000d11577819 */ /* 0x100fe40000010e11 */
[----:B------:R-:W-:Y:S02]  /*a200*/  SHF.R.U32.HI R90, RZ, 0xa, R17 ;  /* 0x0000000aff5a7819 */ /* 0x000fe40000011611 */
[----:B------:R-:W-:Y:S02]  /*a210*/  IADD3 R94, PT, PT, R94, R15, R88 ;  /* 0x0000000f5e5e7210 */ /* 0x000fe40007ffe058 */
[----:B------:R-:W-:Y:S02]  /*a220*/  IADD3 R15, PT, PT, R22, R100, R69 ;  /* 0x00000064160f7210 */ /* 0x000fe40007ffe045 */
[----:B------:R-:W-:Y:S02]  /*a230*/  LOP3.LUT R90, R90, R14, R87, 0x96, !PT ;  /* 0x0000000e5a5a7212 */ /* 0x000fe400078e9657 */
[----:B------:R-:W-:-:S02]  /*a240*/  SHF.L.W.U32.HI R14, R94, 0x1e, R94 ;  /* 0x0000001e5e0e7819 */ /* 0x000fc40000010e5e */
[C-C-:B------:R-:W-:Y:S02]  /*a250*/  SHF.L.W.U32.HI R69, R94.reuse, 0x13, R94.reuse ;  /* 0x000000135e457819 */ /* 0x140fe40000010e5e */
[----:B------:R-:W-:Y:S02]  /*a260*/  SHF.L.W.U32.HI R87, R94, 0xa, R94 ;  /* 0x0000000a5e577819 */ /* 0x000fe40000010e5e */
[C-C-:B------:R-:W-:Y:S02]  /*a270*/  SHF.L.W.U32.HI R88, R84.reuse, 0x1a, R84.reuse ;  /* 0x0000001a54587819 */ /* 0x140fe40000010e54 */
[C-C-:B------:R-:W-:Y:S02]  /*a280*/  SHF.L.W.U32.HI R97, R84.reuse, 0x15, R84.reuse ;  /* 0x0000001554617819 */ /* 0x140fe40000010e54 */
[----:B------:R-:W-:Y:S02]  /*a290*/  SHF.L.W.U32.HI R98, R84, 0x7, R84 ;  /* 0x0000000754627819 */ /* 0x000fe40000010e54 */
[----:B------:R-:W-:-:S02]  /*a2a0*/  LOP3.LUT R14, R87, R14, R69, 0x96, !PT ;  /* 0x0000000e570e7212 */ /* 0x000fc400078e9645 */
        /* <DEDUP_REMOVED lines=62> */
.L_x_26:
[----:B------:R-:W-:-:S05]  /*a690*/  VIADD R91, R91, 0x1 ;  /* 0x000000015b5b7836 */ /* 0x000fca0000000000 */
[----:B------:R-:W-:-:S13]  /*a6a0*/  ISETP.NE.AND P0, PT, R91, 0x4, PT ;  /* 0x000000045b00780c */ /* 0x000fda0003f05270 */
[----:B------:R-:W-:Y:S05]  /*a6b0*/  @P0 BRA `(.L_x_27) ;  /* 0xffffffcc00680947 */ /* 0x000fea000383ffff */
[----:B------:R-:W-:Y:S02]  /*a6c0*/  IMAD.IADD R2, R2, 0x1, R89 ;  /* 0x0000000102027824 */ /* 0x000fe400078e0259 */
[----:B------:R-:W-:Y:S02]  /*a6d0*/  IMAD.IADD R3, R3, 0x1, R90 ;  /* 0x0000000103037824 */ /* 0x000fe400078e025a */
[----:B------:R-:W-:Y:S02]  /*a6e0*/  IMAD.IADD R6, R6, 0x1, R87 ;  /* 0x0000000106067824 */ /* 0x000fe400078e0257 */
[----:B------:R-:W-:Y:S01]  /*a6f0*/  IMAD.IADD R7, R7, 0x1, R88 ;  /* 0x0000000107077824 */ /* 0x000fe200078e0258 */
[----:B------:R2:W-:Y:S01]  /*a700*/  STL.64 [R1+0x60], R2 ;  /* 0x0000600201007387 */ /* 0x0005e20000100a00 */
[----:B------:R-:W-:Y:S02]  /*a710*/  IMAD.IADD R8, R8, 0x1, R86 ;  /* 0x0000000108087824 */ /* 0x000fe400078e0256 */
        /* <DEDUP_REMOVED lines=8> */
[----:B------:R-:W-:Y:S02]  /*a7a0*/  IMAD.MOV.U32 R68, RZ, RZ, R80 ;  /* 0x000000ffff447224 */ /* 0x000fe400078e0050 */
[----:B------:R-:W-:-:S07]  /*a7b0*/  IMAD.MOV.U32 R69, RZ, RZ, R81 ;  /* 0x000000ffff457224 */ /* 0x000fce00078e0051 */
.L_x_19:
[----:B------:R-:W-:Y:S05]  /*a7c0*/  BSYNC.RECONVERGENT B0 ;  /* 0x0000000000007941 */ /* 0x000fea0003800200 */
.L_x_18:
[----:B------:R-:W-:Y:S01]  /*a7d0*/  ISETP.NE.U32.AND P0, PT, R75, 0x8, PT ;  /* 0x000000084b00780c */ /* 0x000fe20003f05070 */
[----:B------:R-:W-:Y:S03]  /*a7e0*/  BSSY.RECONVERGENT B0, `(.L_x_28) ;  /* 0x000000e000007945 */ /* 0x000fe60003800200 */
[----:B------:R-:W-:-:S13]  /*a7f0*/  ISETP.NE.AND.EX P0, PT, R84, RZ, PT, P0 ;  /* 0x000000ff5400720c */ /* 0x000fda0003f05300 */
[----:B------:R-:W-:Y:S05]  /*a800*/  @!P0 BRA `(.L_x_29) ;  /* 0x00000000002c8947 */ /* 0x000fea0003800000 */
[----:B--2---:R-:W-:Y:S02]  /*a810*/  IADD3 R6, P0, PT, R75, -0x8, RZ ;  /* 0xfffffff84b067810 */ /* 0x004fe40007f1e0ff */
[----:B-1----:R-:W-:Y:S02]  /*a820*/  CS2R R4, SRZ ;  /* 0x0000000000047805 */ /* 0x002fe4000001ff00 */
[----:B------:R-:W-:-:S09]  /*a830*/  IADD3.X R7, PT, PT, R84, -0x1, RZ, P0, !PT ;  /* 0xffffffff54077810 */ /* 0x000fd200007fe4ff */
.L_x_30:
[----:B------:R-:W-:Y:S02]  /*a840*/  IADD3 R2, P0, PT, R68, R5, RZ ;  /* 0x0000000544027210 */ /* 0x000fe40007f1e0ff */
[----:B------:R-:W-:-:S03]  /*a850*/  IADD3 R5, P1, PT, R5, 0x1, RZ ;  /* 0x0000000105057810 */ /* 0x000fc60007f3e0ff */
[--C-:B------:R-:W-:Y:S01]  /*a860*/  IMAD.X R3, R69, 0x1, R4.reuse, P0 ;  /* 0x0000000145037824 */ /* 0x100fe200000e0604 */
[----:B------:R-:W-:Y:S01]  /*a870*/  ISETP.GE.U32.AND P0, PT, R5, R6, PT ;  /* 0x000000060500720c */ /* 0x000fe20003f06070 */
[----:B------:R-:W-:-:S03]  /*a880*/  IMAD.X R4, RZ, RZ, R4, P1 ;  /* 0x000000ffff047224 */ /* 0x000fc600008e0604 */
[----:B------:R3:W-:Y:S02]  /*a890*/  ST.E.U8 desc[UR12][R2.64], RZ ;  /* 0x000000ff02007985 */ /* 0x0007e4000c10110c */
[----:B------:R-:W-:-:S13]  /*a8a0*/  ISETP.GE.U32.AND.EX P0, PT, R4, R7, PT, P0 ;  /* 0x000000070400720c */ /* 0x000fda0003f06100 */
[----:B---3--:R-:W-:Y:S05]  /*a8b0*/  @!P0 BRA `(.L_x_30) ;  /* 0xfffffffc00e08947 */ /* 0x008fea000383ffff */
.L_x_29:
[----:B------:R-:W-:Y:S05]  /*a8c0*/  BSYNC.RECONVERGENT B0 ;  /* 0x0000000000007941 */ /* 0x000fea0003800200 */
.L_x_28:
[----:B-12---:R-:W2:Y:S01]  /*a8d0*/  LDL.64 R2, [R1+0x58] ;  /* 0x0000580001027983 */ /* 0x006ea20000100a00 */
[----:B------:R-:W-:-:S05]  /*a8e0*/  IADD3 R68, P0, PT, R75, R68, RZ ;  /* 0x000000444b447210 */ /* 0x000fca0007f1e0ff */
[----:B------:R-:W-:Y:S02]  /*a8f0*/  IMAD.X R69, R84, 0x1, R69, P0 ;  /* 0x0000000154457824 */ /* 0x000fe400000e0645 */
[C---:B--2---:R-:W-:Y:S01]  /*a900*/  IMAD.SHL.U32 R5, R2.reuse, 0x8, RZ ;  /* 0x0000000802057824 */ /* 0x044fe200078e00ff */
[C-C-:B------:R-:W-:Y:S02]  /*a910*/  SHF.R.U64 R9, R2.reuse, 0x5, R3.reuse ;  /* 0x0000000502097819 */ /* 0x140fe40000001203 */
[C-C-:B------:R-:W-:Y:S02]  /*a920*/  SHF.R.U64 R7, R2.reuse, 0xd, R3.reuse ;  /* 0x0000000d02077819 */ /* 0x140fe40000001203 */
[C-C-:B------:R-:W-:Y:S01]  /*a930*/  SHF.R.U64 R83, R2.reuse, 0x15, R3.reuse ;  /* 0x0000001502537819 */ /* 0x140fe20000001203 */
[----:B------:R-:W-:Y:S01]  /*a940*/  ST.E.U8 desc[UR12][R68.64+-0x1], R5 ;  /* 0xffffff0544007985 */ /* 0x000fe2000c10110c */
[--C-:B------:R-:W-:Y:S02]  /*a950*/  SHF.R.U64 R75, R2, 0x1d, R3.reuse ;  /* 0x0000001d024b7819 */ /* 0x100fe40000001203 */
[--C-:B------:R-:W-:Y:S01]  /*a960*/  SHF.R.U32.HI R89, RZ, 0x5, R3.reuse ;  /* 0x00000005ff597819 */ /* 0x100fe20000011603 */
[----:B------:R1:W-:Y:S01]  /*a970*/  ST.E.U8 desc[UR12][R68.64+-0x2], R9 ;  /* 0xfffffe0944007985 */ /* 0x0003e2000c10110c */
[----:B------:R-:W-:-:S02]  /*a980*/  SHF.R.U32.HI R87, RZ, 0xd, R3 ;  /* 0x0000000dff577819 */ /* 0x000fc40000011603 */
[----:B------:R-:W-:Y:S01]  /*a990*/  SHF.R.U32.HI R85, RZ, 0x15, R3 ;  /* 0x00000015ff557819 */ /* 0x000fe20000011603 */
[----:B------:R2:W-:Y:S04]  /*a9a0*/  ST.E.U8 desc[UR12][R68.64+-0x3], R7 ;  /* 0xfffffd0744007985 */ /* 0x0005e8000c10110c */
[----:B------:R-:W-:Y:S04]  /*a9b0*/  ST.E.U8 desc[UR12][R68.64+-0x4], R83 ;  /* 0xfffffc5344007985 */ /* 0x000fe8000c10110c */
[----:B------:R-:W-:Y:S04]  /*a9c0*/  ST.E.U8 desc[UR12][R68.64+-0x5], R75 ;  /* 0xfffffb4b44007985 */ /* 0x000fe8000c10110c */
[----:B------:R3:W-:Y:S04]  /*a9d0*/  ST.E.U8 desc[UR12][R68.64+-0x6], R89 ;  /* 0xfffffa5944007985 */ /* 0x0007e8000c10110c */
[----:B------:R4:W-:Y:S04]  /*a9e0*/  ST.E.U8 desc[UR12][R68.64+-0x7], R87 ;  /* 0xfffff95744007985 */ /* 0x0009e8000c10110c */
[----:B------:R5:W-:Y:S04]  /*a9f0*/  ST.E.U8 desc[UR12][R68.64+-0x8], R85 ;  /* 0xfffff85544007985 */ /* 0x000be8000c10110c */
[----:B-1----:R-:W3:Y:S04]  /*aa00*/  LDL.64 R8, [R1+0x60] ;  /* 0x0000600001087983 */ /* 0x002ee80000100a00 */
[----:B--2---:R-:W2:Y:S04]  /*aa10*/  LDL.64 R6, [R1+0x68] ;  /* 0x0000680001067983 */ /* 0x004ea80000100a00 */
[----:B------:R-:W4:Y:S04]  /*aa20*/  LDL.64 R4, [R1+0x70] ;  /* 0x0000700001047983 */ /* 0x000f280000100a00 */
[----:B------:R-:W5:Y:S01]  /*aa30*/  LDL.64 R2, [R1+0x78] ;  /* 0x0000780001027983 */ /* 0x000f620000100a00 */
[----:B------:R-:W-:-:S02]  /*aa40*/  VIADD R93, R1, 0x8 ;  /* 0x00000008015d7836 */ /* 0x000fc40000000000 */
[----:B------:R-:W-:Y:S02]  /*aa50*/  IMAD.MOV.U32 R92, RZ, RZ, RZ ;  /* 0x000000ffff5c7224 */ /* 0x000fe400078e00ff */
[----:B---3--:R-:W-:Y:S02]  /*aa60*/  IMAD.MOV.U32 R90, RZ, RZ, R9 ;  /* 0x000000ffff5a7224 */ /* 0x008fe400078e0009 */
[----:B------:R-:W-:Y:S02]  /*aa70*/  IMAD.MOV.U32 R91, RZ, RZ, R8 ;  /* 0x000000ffff5b7224 */ /* 0x000fe400078e0008 */
[----:B--2---:R-:W-:Y:S02]  /*aa80*/  IMAD.MOV.U32 R88, RZ, RZ, R7 ;  /* 0x000000ffff587224 */ /* 0x004fe400078e0007 */
[----:B------:R-:W-:Y:S02]  /*aa90*/  IMAD.MOV.U32 R89, RZ, RZ, R6 ;  /* 0x000000ffff597224 */ /* 0x000fe400078e0006 */
[----:B----4-:R-:W-:-:S02]  /*aaa0*/  IMAD.MOV.U32 R87, RZ, RZ, R5 ;  /* 0x000000ffff577224 */ /* 0x010fc400078e0005 */
[----:B------:R-:W-:Y:S02]  /*aab0*/  IMAD.MOV.U32 R86, RZ, RZ, R4 ;  /* 0x000000ffff567224 */ /* 0x000fe400078e0004 */
[----:B-----5:R-:W-:Y:S02]  /*aac0*/  IMAD.MOV.U32 R84, RZ, RZ, R3 ;  /* 0x000000ffff547224 */ /* 0x020fe400078e0003 */
[----:B------:R-:W-:-:S07]  /*aad0*/  IMAD.MOV.U32 R85, RZ, RZ, R2 ;  /* 0x000000ffff557224 */ /* 0x000fce00078e0002 */
.L_x_33:
        /* <DEDUP_REMOVED lines=23> */
[C-C-:B------:R-:W-:Y:S01]  /*ac50*/  SHF.L.W.U32.HI R95, R86.reuse, 0x15, R86.reuse ;  /* 0x00000015565f7819 */ /* 0x140fe20000010e56 */
[----:B------:R-:W5:Y:S01]  /*ac60*/  LDG.E.CONSTANT R94, desc[UR12][R82.64+0x28] ;  /* 0x0000280c525e7981 */ /* 0x000f62000c1e9900 */
        /* <DEDUP_REMOVED lines=16> */
[----:B------:R-:W-:Y:S01]  /*ad70*/  IMAD.U32 R10, R10, 0x10000, RZ ;  /* 0x000100000a0a7824 */ /* 0x000fe200078e00ff */
[----:B------:R-:W-:Y:S01]  /*ad80*/  PRMT R72, R11, 0x7770, RZ ;  /* 0x000077700b487816 */ /* 0x000fe200000000ff */
[----:B------:R-:W3:Y:S01]  /*ad90*/  LDG.E.CONSTANT R95, desc[UR12][R82.64+0x2c] ;  /* 0x00002c0c525f7981 */ /* 0x000ee2000c1e9900 */
[----:B------:R-:W-:Y:S02]  /*ada0*/  IMAD.IADD R105, R103, 0x1, R88 ;  /* 0x0000000167697824 */ /* 0x000fe400078e0258 */
[----:B------:R-:W-:Y:S02]  /*adb0*/  LOP3.LUT R107, R10, 0xff0000, RZ, 0xc0, !PT ;  /* 0x00ff00000a6b7812 */ /* 0x000fe400078ec0ff */
[----:B------:R-:W-:Y:S02]  /*adc0*/  PRMT R10, R11, 0x7772, RZ ;  /* 0x000077720b0a7816 */ /* 0x000fe400000000ff */
[C-C-:B------:R-:W-:Y:S02]  /*add0*/  SHF.L.W.U32.HI R84, R105.reuse, 0x1a, R105.reuse ;  /* 0x0000001a69547819 */ /* 0x140fe40000010e69 */
[----:B------:R-:W-:-:S02]  /*ade0*/  SHF.L.W.U32.HI R109, R105, 0x15, R105 ;  /* 0x00000015696d7819 */ /* 0x000fc40000010e69 */
[----:B------:R-:W-:Y:S01]  /*adf0*/  SHF.L.W.U32.HI R88, R105, 0x7, R105 ;  /* 0x0000000769587819 */ /* 0x000fe20000010e69 */
[----:B------:R-:W-:-:S03]  /*ae00*/  IMAD R72, R72, 0x1000000, R107 ;  /* 0x0100000048487824 */ /* 0x000fc600078e026b */
[----:B------:R-:W-:Y:S02]  /*ae10*/  LOP3.LUT R88, R88, R84, R109, 0x96, !PT ;  /* 0x0000005458587212 */ /* 0x000fe400078e966d */
[----:B------:R-:W-:Y:S01]  /*ae20*/  PRMT R84, R11, 0x7773, RZ ;  /* 0x000077730b547816 */ /* 0x000fe200000000ff */
[----:B------:R-:W-:Y:S01]  /*ae30*/  IMAD.SHL.U32 R11, R10, 0x100, RZ ;  /* 0x000001000a0b7824 */ /* 0x000fe200078e00ff */
[----:B------:R-:W-:-:S04]  /*ae40*/  LOP3.LUT R10, R86, R105, R87, 0xe2, !PT ;  /* 0x00000069560a7212 */ /* 0x000fc800078ee257 */
[----:B------:R-:W-:Y:S02]  /*ae50*/  LOP3.LUT R11, R84, R72, R11, 0xfe, !PT ;  /* 0x00000048540b7212 */ /* 0x000fe400078efe0b */
[----:B------:R-:W-:Y:S02]  /*ae60*/  IADD3 R10, PT, PT, R10, R85, R88 ;  /* 0x000000550a0a7210 */ /* 0x000fe40007ffe058 */
[----:B------:R-:W3:Y:S02]  /*ae70*/  LDG.E.CONSTANT R85, desc[UR12][R82.64+0x30] ;  /* 0x0000300c52557981 */ /* 0x000ee4000c1e9900 */
[----:B----4-:R-:W-:Y:S02]  /*ae80*/  IADD3 R102, PT, PT, R11, R10, R0 ;  /* 0x0000000a0b667210 */ /* 0x010fe40007ffe000 */
[----:B------:R-:W-:Y:S01]  /*ae90*/  PRMT R0, R74, 0x7771, RZ ;  /* 0x000077714a007816 */ /* 0x000fe200000000ff */
[----:B------:R-:W4:Y:S02]  /*aea0*/  LDG.E.CONSTANT R88, desc[UR12][R82.64+0x34] ;  /* 0x0000340c52587981 */ /* 0x000f24000c1e9900 */
[----:B------:R-:W-:-:S02]  /*aeb0*/  IMAD.IADD R104, R102, 0x1, R89 ;  /* 0x0000000166687824 */ /* 0x000fc400078e0259 */
[----:B------:R-:W-:Y:S01]  /*aec0*/  IMAD.U32 R0, R0, 0x10000, RZ ;  /* 0x0001000000007824 */ /* 0x000fe200078e00ff */
[----:B------:R-:W-:Y:S02]  /*aed0*/  PRMT R10, R74, 0x7770, RZ ;  /* 0x000077704a0a7816 */ /* 0x000fe400000000ff */
[--C-:B------:R-:W-:Y:S02]  /*aee0*/  SHF.L.W.U32.HI R72, R104, 0x1a, R104.reuse ;  /* 0x0000001a68487819 */ /* 0x100fe40000010e68 */
[----:B------:R-:W-:Y:S02]  /*aef0*/  LOP3.LUT R107, R0, 0xff0000, RZ, 0xc0, !PT ;  /* 0x00ff0000006b7812 */ /* 0x000fe400078ec0ff */
[----:B------:R-:W-:Y:S02]  /*af00*/  PRMT R0, R74, 0x7772, RZ ;  /* 0x000077724a007816 */ /* 0x000fe400000000ff */
        /* <DEDUP_REMOVED lines=9> */
[----:B------:R-:W-:Y:S02]  /*afa0*/  PRMT R0, R75, 0x7771, RZ ;  /* 0x000077714b007816 */ /* 0x000fe400000000ff */
[----:B-----5:R-:W-:Y:S02]  /*afb0*/  IADD3 R87, PT, PT, R10, R72, R73 ;  /* 0x000000480a577210 */ /* 0x020fe40007ffe049 */
[----:B------:R-:W5:Y:S01]  /*afc0*/  LDL.64 R72, [R93+0x38] ;  /* 0x000038005d487983 */ /* 0x000f620000100a00 */
[----:B------:R-:W-:-:S02]  /*afd0*/  IMAD.U32 R0, R0, 0x10000, RZ ;  /* 0x0001000000007824 */ /* 0x000fc400078e00ff */
[----:B------:R-:W-:Y:S01]  /*afe0*/  IMAD.IADD R107, R87, 0x1, R90 ;  /* 0x00000001576b7824 */ /* 0x000fe200078e025a */
[----:B------:R-:W-:Y:S02]  /*aff0*/  PRMT R74, R75, 0x7770, RZ ;  /* 0x000077704b4a7816 */ /* 0x000fe400000000ff */
[----:B------:R-:W-:Y:S02]  /*b000*/  LOP3.LUT R109, R0, 0xff0000, RZ, 0xc0, !PT ;  /* 0x00ff0000006d7812 */ /* 0x000fe400078ec0ff */
        /* <DEDUP_REMOVED lines=11> */
[C---:B------:R-:W-:Y:S02]  /*b0c0*/  SHF.L.W.U32.HI R75, R91.reuse, 0xa, R91 ;  /* 0x0000000a5b4b7819 */ /* 0x040fe40000010e5b */
[----:B------:R-:W-:Y:S02]  /*b0d0*/  IADD3 R84, PT, PT, R0, R84, R61 ;  /* 0x0000005400547210 */ /* 0x000fe40007ffe03d */
[C-C-:B------:R-:W-:Y:S02]  /*b0e0*/  SHF.L.W.U32.HI R61, R91.reuse, 0x1e, R91.reuse ;  /* 0x0000001e5b3d7819 */ /* 0x140fe40000010e5b */
[----:B------:R-:W-:-:S04]  /*b0f0*/  SHF.L.W.U32.HI R86, R91, 0x13, R91 ;  /* 0x000000135b567819 */ /* 0x000fc80000010e5b */
[----:B------:R-:W-:Y:S02]  /*b100*/  LOP3.LUT R86, R75, R61, R86, 0x96, !PT ;  /* 0x0000003d4b567212 */ /* 0x000fe400078e9656 */
[----:B------:R-:W4:Y:S01]  /*b110*/  LDG.E.CONSTANT R75, desc[UR12][R82.64+0x38] ;  /* 0x0000380c524b7981 */ /* 0x000f22000c1e9900 */
[----:B------:R-:W-:Y:S01]  /*b120*/  PRMT R106, R62, 0x7771, RZ ;  /* 0x000077713e6a7816 */ /* 0x000fe200000000ff */
[----:B------:R-:W-:-:S04]  /*b130*/  IMAD.IADD R74, R84, 0x1, R91 ;  /* 0x00000001544a7824 */ /* 0x000fc800078e025b */
[----:B------:R-:W-:Y:S01]  /*b140*/  IMAD.U32 R106, R106, 0x10000, RZ ;  /* 0x000100006a6a7824 */ /* 0x000fe200078e00ff */
[----:B------:R1:W4:Y:S01]  /*b150*/  LDG.E.CONSTANT R82, desc[UR12][R82.64+0x3c] ;  /* 0x00003c0c52527981 */ /* 0x000322000c1e9900 */
[----:B------:R-:W-:-:S03]  /*b160*/  PRMT R108, R62, 0x7770, RZ ;  /* 0x000077703e6c7816 */ /* 0x000fc600000000ff */
        /* <DEDUP_REMOVED lines=20> */
[----:B------:R-:W-:Y:S01]  /*b2b0*/  IMAD.IADD R89, R103, 0x1, R100 ;  /* 0x0000000167597824 */ /* 0x000fe200078e0264 */
[----:B------:R-:W-:-:S04]  /*b2c0*/  PRMT R105, R63, 0x7772, RZ ;  /* 0x000077723f697816 */ /* 0x000fc800000000ff */
[C-C-:B------:R-:W-:Y:S02]  /*b2d0*/  SHF.L.W.U32.HI R109, R89.reuse, 0x1a, R89.reuse ;  /* 0x0000001a596d7819 */ /* 0x140fe40000010e59 */
[C-C-:B------:R-:W-:Y:S02]  /*b2e0*/  SHF.L.W.U32.HI R110, R89.reuse, 0x15, R89.reuse ;  /* 0x00000015596e7819 */ /* 0x140fe40000010e59 */
[----:B------:R-:W-:Y:S01]  /*b2f0*/  SHF.L.W.U32.HI R111, R89, 0x7, R89 ;  /* 0x00000007596f7819 */ /* 0x000fe20000010e59 */
[----:B------:R-:W-:Y:S01]  /*b300*/  IMAD.SHL.U32 R105, R105, 0x100, RZ ;  /* 0x0000010069697824 */ /* 0x000fe200078e00ff */
[----:B------:R-:W-:Y:S02]  /*b310*/  PRMT R108, R63, 0x7773, RZ ;  /* 0x000077733f6c7816 */ /* 0x000fe400000000ff */
[C-C-:B------:R-:W-:Y:S02]  /*b320*/  SHF.L.W.U32.HI R62, R103.reuse, 0x1e, R103.reuse ;  /* 0x0000001e673e7819 */ /* 0x140fe40000010e67 */
[----:B------:R-:W-:-:S02]  /*b330*/  SHF.L.W.U32.HI R63, R103, 0x13, R103 ;  /* 0x00000013673f7819 */ /* 0x000fc40000010e67 */
[----:B------:R-:W-:Y:S02]  /*b340*/  SHF.L.W.U32.HI R86, R103, 0xa, R103 ;  /* 0x0000000a67567819 */ /* 0x000fe40000010e67 */
[----:B------:R-:W-:Y:S02]  /*b350*/  LOP3.LUT R109, R111, R109, R110, 0x96, !PT ;  /* 0x0000006d6f6d7212 */ /* 0x000fe400078e966e */
[----:B------:R-:W-:Y:S02]  /*b360*/  LOP3.LUT R110, R74, R89, R107, 0xe2, !PT ;  /* 0x000000594a6e7212 */ /* 0x000fe400078ee26b */
[----:B------:R-:W-:Y:S02]  /*b370*/  LOP3.LUT R63, R86, R62, R63, 0x96, !PT ;  /* 0x0000003e563f7212 */ /* 0x000fe400078e963f */
[----:B------:R-:W-:Y:S02]  /*b380*/  LOP3.LUT R62, R108, R106, R105, 0xfe, !PT ;  /* 0x0000006a6c3e7212 */ /* 0x000fe400078efe69 */
[----:B-1----:R-:W-:-:S02]  /*b390*/  LOP3.LUT R83, R91, R90, R103, 0xe8, !PT ;  /* 0x0000005a5b537212 */ /* 0x002fc400078ee867 */
        /* <DEDUP_REMOVED lines=25> */
[----:B------:R-:W-:-:S02]  /*b530*/  PRMT R64, R65, 0x7771, RZ ;  /* 0x0000777141407816 */ /* 0x000fc400000000ff */
[----:B------:R-:W-:-:S03]  /*b540*/  IADD3 R98, PT, PT, R63, R108, R98 ;  /* 0x0000006c3f627210 */ /* 0x000fc60007ffe062 */
[----:B------:R-:W-:Y:S02]  /*b550*/  IMAD.U32 R90, R64, 0x10000, RZ ;  /* 0x00010000405a7824 */ /* 0x000fe400078e00ff */
[----:B------:R-:W-:-:S03]  /*b560*/  IMAD.IADD R83, R87, 0x1, R98 ;  /* 0x0000000157537824 */ /* 0x000fc600078e0262 */
[----:B------:R-:W-:Y:S02]  /*b570*/  LOP3.LUT R91, R90, 0xff0000, RZ, 0xc0, !PT ;  /* 0x00ff00005a5b7812 */ /* 0x000fe400078ec0ff */
[C-C-:B------:R-:W-:Y:S02]  /*b580*/  SHF.L.W.U32.HI R90, R83.reuse, 0x1a, R83.reuse ;  /* 0x0000001a535a7819 */ /* 0x140fe40000010e53 */
[C-C-:B------:R-:W-:Y:S02]  /*b590*/  SHF.L.W.U32.HI R107, R83.reuse, 0x15, R83.reuse ;  /* 0x00000015536b7819 */ /* 0x140fe40000010e53 */
[----:B------:R-:W-:Y:S02]  /*b5a0*/  SHF.L.W.U32.HI R104, R83, 0x7, R83 ;  /* 0x0000000753687819 */ /* 0x000fe40000010e53 */
[----:B------:R-:W-:Y:S02]  /*b5b0*/  PRMT R64, R65, 0x7770, RZ ;  /* 0x0000777041407816 */ /* 0x000fe400000000ff */
        /* <DEDUP_REMOVED lines=35> */
[----:B------:R-:W-:Y:S02]  /*b7f0*/  IADD3 R104, PT, PT, R104, R89, R106 ;  /* 0x0000005968687210 */ /* 0x000fe40007ffe06a */
[----:B------:R-:W-:Y:S02]  /*b800*/  LOP3.LUT R65, R90, R103, R66, 0xfe, !PT ;  /* 0x000000675a417212 */ /* 0x000fe400078efe42 */
[----:B------:R-:W-:-:S02]  /*b810*/  PRMT R100, R67, 0x7771, RZ ;  /* 0x0000777143647816 */ /* 0x000fc400000000ff */
[C-C-:B------:R-:W-:Y:S02]  /*b820*/  SHF.L.W.U32.HI R66, R91.reuse, 0x1e, R91.reuse ;  /* 0x0000001e5b427819 */ /* 0x140fe40000010e5b */
[C-C-:B------:R-:W-:Y:S02]  /*b830*/  SHF.L.W.U32.HI R89, R91.reuse, 0x13, R91.reuse ;  /* 0x000000135b597819 */ /* 0x140fe40000010e5b */
[----:B------:R-:W-:Y:S02]  /*b840*/  SHF.L.W.U32.HI R90, R91, 0xa, R91 ;  /* 0x0000000a5b5a7819 */ /* 0x000fe40000010e5b */
[----:B------:R-:W-:Y:S01]  /*b850*/  IADD3 R96, PT, PT, R65, R104, R96 ;  /* 0x0000006841607210 */ /* 0x000fe20007ffe060 */
[----:B------:R-:W-:Y:S01]  /*b860*/  IMAD.U32 R100, R100, 0x10000, RZ ;  /* 0x0001000064647824 */ /* 0x000fe200078e00ff */
[----:B------:R-:W-:-:S03]  /*b870*/  LOP3.LUT R90, R90, R66, R89, 0x96, !PT ;  /* 0x000000425a5a7212 */ /* 0x000fc600078e9659 */
[----:B------:R-:W-:Y:S01]  /*b880*/  IMAD.IADD R89, R91, 0x1, R96 ;  /* 0x000000015b597824 */ /* 0x000fe200078e0260 */
[----:B------:R-:W-:Y:S02]  /*b890*/  LOP3.LUT R103, R100, 0xff0000, RZ, 0xc0, !PT ;  /* 0x00ff000064677812 */ /* 0x000fe400078ec0ff */
[----:B------:R-:W-:Y:S02]  /*b8a0*/  LOP3.LUT R87, R74, R87, R91, 0xe8, !PT ;  /* 0x000000574a577212 */ /* 0x000fe400078ee85b */
[C-C-:B------:R-:W-:Y:S02]  /*b8b0*/  SHF.L.W.U32.HI R100, R89.reuse, 0x1a, R89.reuse ;  /* 0x0000001a59647819 */ /* 0x140fe40000010e59 */
[C-C-:B------:R-:W-:Y:S02]  /*b8c0*/  SHF.L.W.U32.HI R105, R89.reuse, 0x15, R89.reuse ;  /* 0x0000001559697819 */ /* 0x140fe40000010e59 */
[----:B------:R-:W-:Y:S02]  /*b8d0*/  SHF.L.W.U32.HI R102, R89, 0x7, R89 ;  /* 0x0000000759667819 */ /* 0x000fe40000010e59 */
[----:B------:R-:W-:-:S02]  /*b8e0*/  PRMT R66, R67, 0x7770, RZ ;  /* 0x0000777043427816 */ /* 0x000fc400000000ff */
[----:B------:R-:W-:Y:S02]  /*b8f0*/  LOP3.LUT R105, R102, R100, R105, 0x96, !PT ;  /* 0x0000006466697212 */ /* 0x000fe400078e9669 */
[----:B------:R-:W-:Y:S02]  /*b900*/  PRMT R100, R67, 0x7772, RZ ;  /* 0x0000777243647816 */ /* 0x000fe400000000ff */
[----:B------:R-:W-:Y:S01]  /*b910*/  IADD3 R90, PT, PT, R87, R90, R101 ;  /* 0x0000005a575a7210 */ /* 0x000fe20007ffe065 */
[----:B------:R-:W-:Y:S01]  /*b920*/  IMAD R103, R66, 0x1000000, R103 ;  /* 0x0100000042677824 */ /* 0x000fe200078e0267 */
[----:B------:R-:W-:Y:S01]  /*b930*/  PRMT R101, R67, 0x7773, RZ ;  /* 0x0000777343657816 */ /* 0x000fe200000000ff */
[----:B------:R-:W-:Y:S01]  /*b940*/  IMAD.SHL.U32 R100, R100, 0x100, RZ ;  /* 0x0000010064647824 */ /* 0x000fe200078e00ff */
[C-C-:B------:R-:W-:Y:S02]  /*b950*/  SHF.L.W.U32.HI R66, R90.reuse, 0x1e, R90.reuse ;  /* 0x0000001e5a427819 */ /* 0x140fe40000010e5a */
[----:B------:R-:W-:-:S02]  /*b960*/  SHF.L.W.U32.HI R67, R90, 0x13, R90 ;  /* 0x000000135a437819 */ /* 0x000fc40000010e5a */
[--C-:B------:R-:W-:Y:S02]  /*b970*/  SHF.L.W.U32.HI R87, R90, 0xa, R90.reuse ;  /* 0x0000000a5a577819 */ /* 0x100fe40000010e5a */
[----:B------:R-:W-:Y:S02]  /*b980*/  LOP3.LUT R102, R84, R89, R83, 0xe2, !PT ;  /* 0x0000005954667212 */ /* 0x000fe400078ee253 */
[----:B------:R-:W-:Y:S02]  /*b990*/  LOP3.LUT R87, R87, R66, R67, 0x96, !PT ;  /* 0x0000004257577212 */ /* 0x000fe400078e9643 */
[----:B------:R-:W-:Y:S02]  /*b9a0*/  LOP3.LUT R74, R91, R74, R90, 0xe8, !PT ;  /* 0x0000004a5b4a7212 */ /* 0x000fe400078ee85a */
[----:B------:R-:W-:Y:S02]  /*b9b0*/  LOP3.LUT R66, R101, R103, R100, 0xfe, !PT ;  /* 0x0000006765427212 */ /* 0x000fe400078efe64 */
[----:B------:R-:W-:-:S02]  /*b9c0*/  IADD3 R102, PT, PT, R102, R86, R105 ;  /* 0x0000005666667210 */ /* 0x000fc40007ffe069 */
[----:B------:R-:W-:Y:S02]  /*b9d0*/  PRMT R67, R68, 0x7771, RZ ;  /* 0x0000777144437816 */ /* 0x000fe400000000ff */
        /* <DEDUP_REMOVED lines=29> */
[----:B------:R-:W-:Y:S02]  /*bbb0*/  LOP3.LUT R91, R91, R74, R83, 0x96, !PT ;  /* 0x0000004a5b5b7212 */ /* 0x000fe400078e9653 */
[C---:B------:R-:W-:Y:S01]  /*bbc0*/  LOP3.LUT R90, R87.reuse, R90, R68, 0xe8, !PT ;  /* 0x0000005a575a7212 */ /* 0x040fe200078ee844 */
[----:B------:R-:W-:Y:S01]  /*bbd0*/  IMAD.IADD R83, R87, 0x1, R94 ;  /* 0x0000000157537824 */ /* 0x000fe200078e025e */
[----:B------:R-:W-:-:S02]  /*bbe0*/  LOP3.LUT R99, R98, 0xff0000, RZ, 0xc0, !PT ;  /* 0x00ff000062637812 */ /* 0x000fc400078ec0ff */
[----:B------:R-:W-:Y:S02]  /*bbf0*/  PRMT R74, R69, 0x7770, RZ ;  /* 0x00007770454a7816 */ /* 0x000fe400000000ff */
        /* <DEDUP_REMOVED lines=17> */
[----:B--2---:R-:W-:Y:S02]  /*bd10*/  PRMT R69, R70, 0x7771, RZ ;  /* 0x0000777146457816 */ /* 0x004fe400000000ff */
[----:B------:R-:W-:Y:S02]  /*bd20*/  IADD3 R90, PT, PT, R87, R90, R97 ;  /* 0x0000005a575a7210 */ /* 0x000fe40007ffe061 */
[----:B---3--:R-:W-:Y:S01]  /*bd30*/  IADD3 R95, PT, PT, R74, R100, R95 ;  /* 0x000000644a5f7210 */ /* 0x008fe20007ffe05f */
[----:B------:R-:W-:Y:S01]  /*bd40*/  IMAD.U32 R98, R69, 0x10000, RZ ;  /* 0x0001000045627824 */ /* 0x000fe200078e00ff */
[----:B------:R-:W-:-:S02]  /*bd50*/  SHF.L.W.U32.HI R84, R90, 0x1e, R90 ;  /* 0x0000001e5a547819 */ /* 0x000fc40000010e5a */
[C-C-:B------:R-:W-:Y:S02]  /*bd60*/  SHF.L.W.U32.HI R87, R90.reuse, 0x13, R90.reuse ;  /* 0x000000135a577819 */ /* 0x140fe40000010e5a */
[----:B------:R-:W-:Y:S01]  /*bd70*/  SHF.L.W.U32.HI R96, R90, 0xa, R90 ;  /* 0x0000000a5a607819 */ /* 0x000fe20000010e5a */
[----:B------:R-:W-:Y:S01]  /*bd80*/  IMAD.IADD R69, R68, 0x1, R95 ;  /* 0x0000000144457824 */ /* 0x000fe200078e025f */
[----:B------:R-:W-:Y:S02]  /*bd90*/  PRMT R97, R70, 0x7770, RZ ;  /* 0x0000777046617816 */ /* 0x000fe400000000ff */
        /* <DEDUP_REMOVED lines=21> */
[----:B------:R-:W-:-:S03]  /*bef0*/  LOP3.LUT R68, R84, R68, R89, 0x96, !PT ;  /* 0x0000004454447212 */ /* 0x000fc600078e9659 */
[----:B------:R-:W-:Y:S01]  /*bf00*/  IMAD.IADD R84, R91, 0x1, R96 ;  /* 0x000000015b547824 */ /* 0x000fe200078e0260 */
[----:B------:R-:W-:Y:S02]  /*bf10*/  LOP3.LUT R91, R90, R91, R87, 0xe8, !PT ;  /* 0x0000005b5a5b7212 */ /* 0x000fe400078ee857 */
[----:B------:R-:W-:Y:S02]  /*bf20*/  PRMT R85, R71, 0x7770, RZ ;  /* 0x0000777047557816 */ /* 0x000fe400000000ff */
[----:B------:R-:W-:Y:S02]  /*bf30*/  LOP3.LUT R94, R94, 0xff0000, RZ, 0xc0, !PT ;  /* 0x00ff00005e5e7812 */ /* 0x000fe400078ec0ff */
[----:B------:R-:W-:Y:S02]  /*bf40*/  IADD3 R95, PT, PT, R91, R68, R95 ;  /* 0x000000445b5f7210 */ /* 0x000fe40007ffe05f */
[----:B------:R-:W-:Y:S02]  /*bf50*/  PRMT R68, R71, 0x7772, RZ ;  /* 0x0000777247447816 */ /* 0x000fe400000000ff */
[----:B------:R-:W-:-:S02]  /*bf60*/  SHF.L.W.U32.HI R97, R84, 0x1a, R84 ;  /* 0x0000001a54617819 */ /* 0x000fc40000010e54 */
[C-C-:B------:R-:W-:Y:S02]  /*bf70*/  SHF.L.W.U32.HI R98, R84.reuse, 0x15, R84.reuse ;  /* 0x0000001554627819 */ /* 0x140fe40000010e54 */
[----:B------:R-:W-:Y:S01]  /*bf80*/  SHF.L.W.U32.HI R99, R84, 0x7, R84 ;  /* 0x0000000754637819 */ /* 0x000fe20000010e54 */
[----:B------:R-:W-:Y:S01]  /*bf90*/  IMAD R89, R85, 0x1000000, R94 ;  /* 0x0100000055597824 */ /* 0x000fe200078e025e */
[----:B------:R-:W-:Y:S01]  /*bfa0*/  PRMT R91, R71, 0x7773, RZ ;  /* 0x00007773475b7816 */ /* 0x000fe200000000ff */
[----:B------:R-:W-:Y:S01]  /*bfb0*/  IMAD.SHL.U32 R68, R68, 0x100, RZ ;  /* 0x0000010044447824 */ /* 0x000fe200078e00ff */
[----:B------:R-:W-:Y:S02]  /*bfc0*/  LOP3.LUT R97, R99, R97, R98, 0x96, !PT ;  /* 0x0000006163617212 */ /* 0x000fe400078e9662 */
[C-C-:B------:R-:W-:Y:S02]  /*bfd0*/  SHF.L.W.U32.HI R71, R95.reuse, 0x1e, R95.reuse ;  /* 0x0000001e5f477819 */ /* 0x140fe40000010e5f */
[----:B------:R-:W-:-:S02]  /*bfe0*/  SHF.L.W.U32.HI R94, R95, 0x13, R95 ;  /* 0x000000135f5e7819 */ /* 0x000fc40000010e5f */
[----:B------:R-:W-:Y:S02]  /*bff0*/  SHF.L.W.U32.HI R85, R95, 0xa, R95 ;  /* 0x0000000a5f557819 */ /* 0x000fe40000010e5f */
[----:B------:R-:W-:Y:S02]  /*c000*/  LOP3.LUT R98, R69, R84, R83, 0xe2, !PT ;  /* 0x0000005445627212 */ /* 0x000fe400078ee253 */
[----:B------:R-:W-:Y:S02]  /*c010*/  LOP3.LUT R85, R85, R71, R94, 0x96, !PT ;  /* 0x0000004755557212 */ /* 0x000fe400078e965e */
[----:B------:R-:W-:Y:S02]  /*c020*/  LOP3.LUT R71, R91, R89, R68, 0xfe, !PT ;  /* 0x000000595b477212 */ /* 0x000fe400078efe44 */
[----:B------:R-:W-:Y:S02]  /*c030*/  IADD3 R97, PT, PT, R98, R86, R97 ;  /* 0x0000005662617210 */ /* 0x000fe40007ffe061 */
[----:B------:R-:W-:-:S02]  /*c040*/  LOP3.LUT R68, R87, R90, R95, 0xe8, !PT ;  /* 0x0000005a57447212 */ /* 0x000fc400078ee85f */
[----:B-----5:R-:W-:Y:S02]  /*c050*/  PRMT R86, R72, 0x7771, RZ ;  /* 0x0000777148567816 */ /* 0x020fe400000000ff */
[----:B----4-:R-:W-:Y:S02]  /*c060*/  IADD3 R97, PT, PT, R71, R97, R88 ;  /* 0x0000006147617210 */ /* 0x010fe40007ffe058 */
[----:B------:R-:W-:Y:S01]  /*c070*/  IADD3 R88, PT, PT, R68, R85, R96 ;  /* 0x0000005544587210 */ /* 0x000fe20007ffe060 */
[----:B------:R-:W-:-:S03]  /*c080*/  IMAD.U32 R94, R86, 0x10000, RZ ;  /* 0x00010000565e7824 */ /* 0x000fc600078e00ff */
[C-C-:B------:R-:W-:Y:S02]  /*c090*/  SHF.L.W.U32.HI R68, R88.reuse, 0x1e, R88.reuse ;  /* 0x0000001e58447819 */ /* 0x140fe40000010e58 */
[C-C-:B------:R-:W-:Y:S02]  /*c0a0*/  SHF.L.W.U32.HI R89, R88.reuse, 0x13, R88.reuse ;  /* 0x0000001358597819 */ /* 0x140fe40000010e58 */
[----:B------:R-:W-:Y:S01]  /*c0b0*/  SHF.L.W.U32.HI R86, R88, 0xa, R88 ;  /* 0x0000000a58567819 */ /* 0x000fe20000010e58 */
[----:B------:R-:W-:Y:S01]  /*c0c0*/  IMAD.IADD R85, R90, 0x1, R97 ;  /* 0x000000015a557824 */ /* 0x000fe200078e0261 */
[----:B------:R-:W-:Y:S02]  /*c0d0*/  PRMT R91, R72, 0x7770, RZ ;  /* 0x00007770485b7816 */ /* 0x000fe400000000ff */
[----:B------:R-:W-:Y:S02]  /*c0e0*/  LOP3.LUT R68, R86, R68, R89, 0x96, !PT ;  /* 0x0000004456447212 */ /* 0x000fe400078e9659 */
[----:B------:R-:W-:-:S02]  /*c0f0*/  LOP3.LUT R94, R94, 0xff0000, RZ, 0xc0, !PT ;  /* 0x00ff00005e5e7812 */ /* 0x000fc400078ec0ff */
        /* <DEDUP_REMOVED lines=11> */
[----:B------:R-:W-:Y:S02]  /*c1b0*/  IADD3 R90, PT, PT, R94, R83, R90 ;  /* 0x000000535e5a7210 */ /* 0x000fe40007ffe05a */
[----:B------:R-:W-:Y:S02]  /*c1c0*/  LOP3.LUT R72, R72, R91, R86, 0xfe, !PT ;  /* 0x0000005b48487212 */ /* 0x000fe400078efe56 */
[----:B------:R-:W-:-:S02]  /*c1d0*/  PRMT R68, R73, 0x7771, RZ ;  /* 0x0000777149447816 */ /* 0x000fc400000000ff */
[----:B------:R-:W-:Y:S02]  /*c1e0*/  IADD3 R90, PT, PT, R72, R90, R75 ;  /* 0x0000005a485a7210 */ /* 0x000fe40007ffe04b */
[C-C-:B------:R-:W-:Y:S01]  /*c1f0*/  SHF.L.W.U32.HI R83, R89.reuse, 0x1e, R89.reuse ;  /* 0x0000001e59537819 */ /* 0x140fe20000010e59 */
        /* <DEDUP_REMOVED lines=26> */
[----:B------:R-:W-:Y:S02]  /*c3a0*/  VIADD R93, R93, 0x40 ;  /* 0x000000405d5d7836 */ /* 0x000fe40000000000 */
[--C-:B------:R-:W-:Y:S01]  /*c3b0*/  IMAD.IADD R86, R95, 0x1, R82.reuse ;  /* 0x000000015f567824 */ /* 0x100fe200078e0252 */
[----:B------:R-:W-:Y:S01]  /*c3c0*/  IADD3 R91, PT, PT, R91, R83, R82 ;  /* 0x000000535b5b7210 */ /* 0x000fe20007ffe052 */
[----:B------:R-:W-:Y:S06]  /*c3d0*/  BRA `(.L_x_32) ;  /* 0x00000018004c7947 */ /* 0x000fec0003800000 */
.L_x_31:
        /* <DEDUP_REMOVED lines=19> */
[--C-:B------:R-:W-:Y:S02]  /*c510*/  SHF.L.W.U32.HI R106, R72, 0xd, R72.reuse ;  /* 0x0000000d486a7819 */ /* 0x100fe40000010e48 */
[----:B------:R-:W-:-:S02]  /*c520*/  SHF.R.U32.HI R105, RZ, 0xa, R72 ;  /* 0x0000000aff697819 */ /* 0x000fc40000011648 */
[C-C-:B------:R-:W-:Y:S02]  /*c530*/  SHF.L.W.U32.HI R108, R86.reuse, 0x1a, R86.reuse ;  /* 0x0000001a566c7819 */ /* 0x140fe40000010e56 */
[C-C-:B------:R-:W-:Y:S02]  /*c540*/  SHF.L.W.U32.HI R109, R86.reuse, 0x15, R86.reuse ;  /* 0x00000015566d7819 */ /* 0x140fe40000010e56 */
[----:B------:R-:W-:Y:S02]  /*c550*/  SHF.L.W.U32.HI R110, R86, 0x7, R86 ;  /* 0x00000007566e7819 */ /* 0x000fe40000010e56 */
[----:B------:R-:W-:Y:S02]  /*c560*/  LOP3.LUT R103, R105, R103, R106, 0x96, !PT ;  /* 0x0000006769677212 */ /* 0x000fe400078e966a */
[----:B------:R-:W-:Y:S02]  /*c570*/  IADD3 R12, PT, PT, R66, R69, R12 ;  /* 0x00000045420c7210 */ /* 0x000fe40007ffe00c */
[----:B------:R-:W5:Y:S01]  /*c580*/  LDG.E.CONSTANT R69, desc[UR12][R62.64+0x2c] ;  /* 0x00002c0c3e457981 */ /* 0x000f62000c1e9900 */
        /* <DEDUP_REMOVED lines=11> */
[----:B------:R-:W-:Y:S02]  /*c640*/  SHF.L.W.U32.HI R111, R91, 0x13, R91 ;  /* 0x000000135b6f7819 */ /* 0x000fe40000010e5b */
[----:B--2---:R-:W-:-:S05]  /*c650*/  IADD3 R103, PT, PT, R12, R109, R107 ;  /* 0x0000006d0c677210 */ /* 0x004fca0007ffe06b */
[----:B------:R-:W-:Y:S01]  /*c660*/  IMAD.IADD R105, R103, 0x1, R88 ;  /* 0x0000000167697824 */ /* 0x000fe200078e0258 */
[----:B------:R-:W-:-:S04]  /*c670*/  SHF.L.W.U32.HI R88, R73, 0xd, R73 ;  /* 0x0000000d49587819 */ /* 0x000fc80000010e49 */
[----:B------:R-:W-:Y:S02]  /*c680*/  LOP3.LUT R83, R104, R83, R88, 0x96, !PT ;  /* 0x0000005368537212 */ /* 0x000fe400078e9658 */
[C-C-:B------:R-:W-:Y:S02]  /*c690*/  SHF.L.W.U32.HI R106, R105.reuse, 0x1a, R105.reuse ;  /* 0x0000001a696a7819 */ /* 0x140fe40000010e69 */
[--C-:B------:R-:W-:Y:S01]  /*c6a0*/  SHF.L.W.U32.HI R107, R105, 0x15, R105.reuse ;  /* 0x00000015696b7819 */ /* 0x100fe20000010e69 */
[----:B------:R-:W-:Y:S01]  /*c6b0*/  IMAD.IADD R11, R83, 0x1, R84 ;  /* 0x00000001530b7824 */ /* 0x000fe200078e0254 */
[----:B------:R-:W-:Y:S01]  /*c6c0*/  SHF.L.W.U32.HI R108, R105, 0x7, R105 ;  /* 0x00000007696c7819 */ /* 0x000fe20000010e69 */
[----:B------:R-:W2:Y:S01]  /*c6d0*/  LDG.E.CONSTANT R83, desc[UR12][R62.64+0x30] ;  /* 0x0000300c3e537981 */ /* 0x000ea2000c1e9900 */
[----:B------:R-:W-:Y:S02]  /*c6e0*/  LOP3.LUT R88, R86, R105, R87, 0xe2, !PT ;  /* 0x0000006956587212 */ /* 0x000fe400078ee257 */
[----:B------:R-:W-:-:S02]  /*c6f0*/  LOP3.LUT R106, R108, R106, R107, 0x96, !PT ;  /* 0x0000006a6c6a7212 */ /* 0x000fc400078e966b */
[----:B------:R-:W-:Y:S02]  /*c700*/  SHF.R.U32.HI R104, RZ, 0x3, R0 ;  /* 0x00000003ff687819 */ /* 0x000fe40000011600 */
[----:B------:R-:W-:Y:S02]  /*c710*/  IADD3 R84, PT, PT, R88, R85, R106 ;  /* 0x0000005558547210 */ /* 0x000fe40007ffe06a */
[C-C-:B------:R-:W-:Y:S02]  /*c720*/  SHF.L.W.U32.HI R85, R0.reuse, 0x19, R0.reuse ;  /* 0x0000001900557819 */ /* 0x140fe40000010e00 */
[----:B------:R-:W-:Y:S02]  /*c730*/  SHF.L.W.U32.HI R88, R0, 0xe, R0 ;  /* 0x0000000e00587819 */ /* 0x000fe40000010e00 */
[----:B---3--:R-:W-:Y:S02]  /*c740*/  IADD3 R84, PT, PT, R11, R84, R98 ;  /* 0x000000540b547210 */ /* 0x008fe40007ffe062 */
[----:B------:R-:W-:-:S02]  /*c750*/  LOP3.LUT R85, R104, R85, R88, 0x96, !PT ;  /* 0x0000005568557212 */ /* 0x000fc400078e9658 */
[C-C-:B------:R-:W-:Y:S02]  /*c760*/  SHF.L.W.U32.HI R98, R12.reuse, 0xf, R12.reuse ;  /* 0x0000000f0c627819 */ /* 0x140fe40000010e0c */
[--C-:B------:R-:W-:Y:S02]  /*c770*/  SHF.L.W.U32.HI R107, R12, 0xd, R12.reuse ;  /* 0x0000000d0c6b7819 */ /* 0x100fe40000010e0c */
[----:B------:R-:W-:Y:S01]  /*c780*/  SHF.R.U32.HI R104, RZ, 0xa, R12 ;  /* 0x0000000aff687819 */ /* 0x000fe2000001160c */
[----:B------:R-:W-:Y:S01]  /*c790*/  IMAD.IADD R88, R84, 0x1, R89 ;  /* 0x0000000154587824 */ /* 0x000fe200078e0259 */
[----:B------:R-:W-:Y:S02]  /*c7a0*/  IADD3 R85, PT, PT, R74, R85, R10 ;  /* 0x000000554a557210 */ /* 0x000fe40007ffe00a */
[----:B------:R-:W-:Y:S02]  /*c7b0*/  LOP3.LUT R98, R104, R98, R107, 0x96, !PT ;  /* 0x0000006268627212 */ /* 0x000fe400078e966b */
[----:B------:R-:W-:-:S02]  /*c7c0*/  SHF.L.W.U32.HI R106, R88, 0x1a, R88 ;  /* 0x0000001a586a7819 */ /* 0x000fc40000010e58 */
[--C-:B------:R-:W-:Y:S01]  /*c7d0*/  SHF.L.W.U32.HI R109, R88, 0x15, R88.reuse ;  /* 0x00000015586d7819 */ /* 0x100fe20000010e58 */
[----:B------:R-:W-:Y:S01]  /*c7e0*/  IMAD.IADD R10, R98, 0x1, R85 ;  /* 0x00000001620a7824 */ /* 0x000fe200078e0255 */
[----:B------:R-:W-:Y:S01]  /*c7f0*/  SHF.L.W.U32.HI R108, R88, 0x7, R88 ;  /* 0x00000007586c7819 */ /* 0x000fe20000010e58 */
[----:B------:R-:W3:Y:S01]  /*c800*/  LDG.E.CONSTANT R98, desc[UR12][R62.64+0x34] ;  /* 0x0000340c3e627981 */ /* 0x000ee2000c1e9900 */
[----:B------:R-:W-:Y:S02]  /*c810*/  LOP3.LUT R104, R105, R88, R86, 0xe2, !PT ;  /* 0x0000005869687212 */ /* 0x000fe400078ee256 */
[----:B------:R-:W-:Y:S02]  /*c820*/  LOP3.LUT R106, R108, R106, R109, 0x96, !PT ;  /* 0x0000006a6c6a7212 */ /* 0x000fe400078e966d */
[----:B------:R-:W-:Y:S02]  /*c830*/  SHF.L.W.U32.HI R85, R61, 0x19, R61 ;  /* 0x000000193d557819 */ /* 0x000fe40000010e3d */
[----:B------:R-:W-:-:S02]  /*c840*/  IADD3 R104, PT, PT, R104, R87, R106 ;  /* 0x0000005768687210 */ /* 0x000fc40007ffe06a */
[--C-:B------:R-:W-:Y:S02]  /*c850*/  SHF.L.W.U32.HI R106, R61, 0xe, R61.reuse ;  /* 0x0000000e3d6a7819 */ /* 0x100fe40000010e3d */
[----:B------:R-:W-:Y:S02]  /*c860*/  SHF.R.U32.HI R87, RZ, 0x3, R61 ;  /* 0x00000003ff577819 */ /* 0x000fe4000001163d */
[--C-:B------:R-:W-:Y:S02]  /*c870*/  SHF.R.U32.HI R107, RZ, 0xa, R11.reuse ;  /* 0x0000000aff6b7819 */ /* 0x100fe4000001160b */
[----:B------:R-:W-:Y:S02]  /*c880*/  LOP3.LUT R85, R87, R85, R106, 0x96, !PT ;  /* 0x0000005557557212 */ /* 0x000fe400078e966a */
[C-C-:B------:R-:W-:Y:S02]  /*c890*/  SHF.L.W.U32.HI R87, R11.reuse, 0xf, R11.reuse ;  /* 0x0000000f0b577819 */ /* 0x140fe40000010e0b */
[----:B------:R-:W-:-:S02]  /*c8a0*/  SHF.L.W.U32.HI R106, R11, 0xd, R11 ;  /* 0x0000000d0b6a7819 */ /* 0x000fc40000010e0b */
[----:B----4-:R-:W-:Y:S02]  /*c8b0*/  IADD3 R101, PT, PT, R10, R104, R101 ;  /* 0x000000680a657210 */ /* 0x010fe40007ffe065 */
[----:B------:R-:W-:Y:S02]  /*c8c0*/  IADD3 R0, PT, PT, R70, R85, R0 ;  /* 0x0000005546007210 */ /* 0x000fe40007ffe000 */
[----:B------:R-:W-:Y:S01]  /*c8d0*/  LOP3.LUT R87, R107, R87, R106, 0x96, !PT ;  /* 0x000000576b577212 */ /* 0x000fe200078e966a */
[----:B------:R-:W-:-:S04]  /*c8e0*/  IMAD.IADD R104, R101, 0x1, R90 ;  /* 0x0000000165687824 */ /* 0x000fc800078e025a */
[----:B------:R-:W-:Y:S02]  /*c8f0*/  IMAD.IADD R0, R87, 0x1, R0 ;  /* 0x0000000157007824 */ /* 0x000fe400078e0200 */
[----:B------:R-:W4:Y:S01]  /*c900*/  LDG.E.CONSTANT R87, desc[UR12][R62.64+0x38] ;  /* 0x0000380c3e577981 */ /* 0x000f22000c1e9900 */
[C-C-:B------:R-:W-:Y:S02]  /*c910*/  SHF.L.W.U32.HI R108, R104.reuse, 0x1a, R104.reuse ;  /* 0x0000001a686c7819 */ /* 0x140fe40000010e68 */
[C-C-:B------:R-:W-:Y:S02]  /*c920*/  SHF.L.W.U32.HI R109, R104.reuse, 0x15, R104.reuse ;  /* 0x00000015686d7819 */ /* 0x140fe40000010e68 */
[----:B------:R-:W-:Y:S02]  /*c930*/  SHF.L.W.U32.HI R110, R104, 0x7, R104 ;  /* 0x00000007686e7819 */ /* 0x000fe40000010e68 */
[----:B------:R-:W-:Y:S02]  /*c940*/  LOP3.LUT R85, R88, R104, R105, 0xe2, !PT ;  /* 0x0000006858557212 */ /* 0x000fe400078ee269 */
[----:B------:R-:W-:-:S02]  /*c950*/  LOP3.LUT R109, R110, R108, R109, 0x96, !PT ;  /* 0x0000006c6e6d7212 */ /* 0x000fc400078e966d */
[----:B------:R-:W-:Y:S02]  /*c960*/  SHF.L.W.U32.HI R110, R91, 0xa, R91 ;  /* 0x0000000a5b6e7819 */ /* 0x000fe40000010e5b */
[----:B------:R-:W-:Y:S02]  /*c970*/  IADD3 R85, PT, PT, R85, R86, R109 ;  /* 0x0000005655557210 */ /* 0x000fe40007ffe06d */
[--C-:B------:R-:W-:Y:S02]  /*c980*/  SHF.L.W.U32.HI R86, R91, 0x1e, R91.reuse ;  /* 0x0000001e5b567819 */ /* 0x100fe40000010e5b */
[----:B------:R-:W-:Y:S02]  /*c990*/  LOP3.LUT R89, R90, R89, R91, 0xe8, !PT ;  /* 0x000000595a597212 */ /* 0x000fe400078ee85b */
[----:B------:R-:W-:-:S04]  /*c9a0*/  LOP3.LUT R86, R110, R86, R111, 0x96, !PT ;  /* 0x000000566e567212 */ /* 0x000fc800078e966f */
[----:B------:R-:W-:Y:S02]  /*c9b0*/  IADD3 R103, PT, PT, R89, R86, R103 ;  /* 0x0000005659677210 */ /* 0x000fe40007ffe067 */
[----:B------:R1:W4:Y:S01]  /*c9c0*/  LDG.E.CONSTANT R86, desc[UR12][R62.64+0x3c] ;  /* 0x00003c0c3e567981 */ /* 0x000322000c1e9900 */
[----:B-----5:R-:W-:Y:S02]  /*c9d0*/  IADD3 R106, PT, PT, R0, R85, R99 ;  /* 0x00000055006a7210 */ /* 0x020fe40007ffe063 */
[C-C-:B------:R-:W-:Y:S02]  /*c9e0*/  SHF.L.W.U32.HI R107, R68.reuse, 0x19, R68.reuse ;  /* 0x00000019446b7819 */ /* 0x140fe40000010e44 */
[--C-:B------:R-:W-:Y:S02]  /*c9f0*/  SHF.L.W.U32.HI R108, R68, 0xe, R68.reuse ;  /* 0x0000000e446c7819 */ /* 0x100fe40000010e44 */
[----:B------:R-:W-:Y:S01]  /*ca00*/  SHF.R.U32.HI R109, RZ, 0x3, R68 ;  /* 0x00000003ff6d7819 */ /* 0x000fe20000011644 */
[----:B------:R-:W-:Y:S01]  /*ca10*/  IMAD.IADD R85, R106, 0x1, R91 ;  /* 0x000000016a557824 */ /* 0x000fe200078e025b */
[----:B------:R-:W-:-:S02]  /*ca20*/  SHF.L.W.U32.HI R99, R10, 0xf, R10 ;  /* 0x0000000f0a637819 */ /* 0x000fc40000010e0a */
[----:B------:R-:W-:Y:S02]  /*ca30*/  LOP3.LUT R108, R109, R107, R108, 0x96, !PT ;  /* 0x0000006b6d6c7212 */ /* 0x000fe400078e966c */
[--C-:B------:R-:W-:Y:S02]  /*ca40*/  SHF.L.W.U32.HI R110, R10, 0xd, R10.reuse ;  /* 0x0000000d0a6e7819 */ /* 0x100fe40000010e0a */
[----:B------:R-:W-:Y:S02]  /*ca50*/  SHF.R.U32.HI R107, RZ, 0xa, R10 ;  /* 0x0000000aff6b7819 */ /* 0x000fe4000001160a */
[C-C-:B------:R-:W-:Y:S02]  /*ca60*/  SHF.L.W.U32.HI R109, R85.reuse, 0x1a, R85.reuse ;  /* 0x0000001a556d7819 */ /* 0x140fe40000010e55 */
[C-C-:B------:R-:W-:Y:S02]  /*ca70*/  SHF.L.W.U32.HI R112, R85.reuse, 0x15, R85.reuse ;  /* 0x0000001555707819 */ /* 0x140fe40000010e55 */
[----:B------:R-:W-:-:S02]  /*ca80*/  SHF.L.W.U32.HI R111, R85, 0x7, R85 ;  /* 0x00000007556f7819 */ /* 0x000fc40000010e55 */
[----:B------:R-:W-:Y:S02]  /*ca90*/  LOP3.LUT R99, R107, R99, R110, 0x96, !PT ;  /* 0x000000636b637212 */ /* 0x000fe400078e966e */
[----:B------:R-:W-:Y:S02]  /*caa0*/  IADD3 R108, PT, PT, R71, R108, R61 ;  /* 0x0000006c476c7210 */ /* 0x000fe40007ffe03d */
[----:B------:R-:W-:Y:S02]  /*cab0*/  LOP3.LUT R112, R111, R109, R112, 0x96, !PT ;  /* 0x0000006d6f707212 */ /* 0x000fe400078e9670 */
[----:B------:R-:W-:Y:S01]  /*cac0*/  LOP3.LUT R107, R104, R85, R88, 0xe2, !PT ;  /* 0x00000055686b7212 */ /* 0x000fe200078ee258 */
[----:B------:R-:W-:Y:S01]  /*cad0*/  IMAD.IADD R61, R99, 0x1, R108 ;  /* 0x00000001633d7824 */ /* 0x000fe200078e026c */
[C-C-:B------:R-:W-:Y:S02]  /*cae0*/  SHF.L.W.U32.HI R109, R82.reuse, 0x19, R82.reuse ;  /* 0x00000019526d7819 */ /* 0x140fe40000010e52 */
[----:B------:R-:W-:-:S02]  /*caf0*/  SHF.L.W.U32.HI R110, R82, 0xe, R82 ;  /* 0x0000000e526e7819 */ /* 0x000fc40000010e52 */
[----:B------:R-:W-:Y:S02]  /*cb00*/  SHF.R.U32.HI R111, RZ, 0x3, R82 ;  /* 0x00000003ff6f7819 */ /* 0x000fe40000011652 */
[----:B------:R-:W-:Y:S02]  /*cb10*/  IADD3 R107, PT, PT, R107, R105, R112 ;  /* 0x000000696b6b7210 */ /* 0x000fe40007ffe070 */
[----:B------:R-:W-:Y:S02]  /*cb20*/  LOP3.LUT R109, R111, R109, R110, 0x96, !PT ;  /* 0x0000006d6f6d7212 */ /* 0x000fe400078e966e */
[----:B------:R-:W-:Y:S02]  /*cb30*/  IADD3 R102, PT, PT, R61, R107, R102 ;  /* 0x0000006b3d667210 */ /* 0x000fe40007ffe066 */
[----:B------:R-:W-:-:S03]  /*cb40*/  IADD3 R112, PT, PT, R72, R109, R68 ;  /* 0x0000006d48707210 */ /* 0x000fc60007ffe044 */
[----:B------:R-:W-:Y:S01]  /*cb50*/  IMAD.IADD R68, R103, 0x1, R102 ;  /* 0x0000000167447824 */ /* 0x000fe200078e0266 */
[C-C-:B------:R-:W-:Y:S02]  /*cb60*/  SHF.L.W.U32.HI R105, R0.reuse, 0xf, R0.reuse ;  /* 0x0000000f00697819 */ /* 0x140fe40000010e00 */
[--C-:B------:R-:W-:Y:S02]  /*cb70*/  SHF.L.W.U32.HI R110, R0, 0xd, R0.reuse ;  /* 0x0000000d006e7819 */ /* 0x100fe40000010e00 */
[----:B------:R-:W-:Y:S02]  /*cb80*/  SHF.R.U32.HI R107, RZ, 0xa, R0 ;  /* 0x0000000aff6b7819 */ /* 0x000fe40000011600 */
[C-C-:B------:R-:W-:Y:S02]  /*cb90*/  SHF.L.W.U32.HI R109, R68.reuse, 0x1a, R68.reuse ;  /* 0x0000001a446d7819 */ /* 0x140fe40000010e44 */
[C-C-:B-1----:R-:W-:Y:S02]  /*cba0*/  SHF.L.W.U32.HI R62, R68.reuse, 0x15, R68.reuse ;  /* 0x00000015443e7819 */ /* 0x142fe40000010e44 */
[----:B------:R-:W-:-:S02]  /*cbb0*/  SHF.L.W.U32.HI R63, R68, 0x7, R68 ;  /* 0x00000007443f7819 */ /* 0x000fc40000010e44 */
[C-C-:B------:R-:W-:Y:S02]  /*cbc0*/  SHF.L.W.U32.HI R89, R103.reuse, 0x1e, R103.reuse ;  /* 0x0000001e67597819 */ /* 0x140fe40000010e67 */
[C-C-:B------:R-:W-:Y:S02]  /*cbd0*/  SHF.L.W.U32.HI R108, R103.reuse, 0x13, R103.reuse ;  /* 0x00000013676c7819 */ /* 0x140fe40000010e67 */
[--C-:B------:R-:W-:Y:S02]  /*cbe0*/  SHF.L.W.U32.HI R99, R103, 0xa, R103.reuse ;  /* 0x0000000a67637819 */ /* 0x100fe40000010e67 */
[----:B------:R-:W-:Y:S02]  /*cbf0*/  LOP3.LUT R105, R107, R105, R110, 0x96, !PT ;  /* 0x000000696b697212 */ /* 0x000fe400078e966e */
[----:B------:R-:W-:Y:S02]  /*cc00*/  LOP3.LUT R109, R63, R109, R62, 0x96, !PT ;  /* 0x0000006d3f6d7212 */ /* 0x000fe400078e963e */
[----:B------:R-:W-:-:S02]  /*cc10*/  LOP3.LUT R63, R91, R90, R103, 0xe8, !PT ;  /* 0x0000005a5b3f7212 */ /* 0x000fc400078ee867 */
[----:B------:R-:W-:Y:S02]  /*cc20*/  LOP3.LUT R89, R99, R89, R108, 0x96, !PT ;  /* 0x0000005963597212 */ /* 0x000fe400078e966c */
[----:B------:R-:W-:Y:S01]  /*cc30*/  LOP3.LUT R90, R85, R68, R104, 0xe2, !PT ;  /* 0x00000044555a7212 */ /* 0x000fe200078ee268 */
[----:B------:R-:W-:Y:S01]  /*cc40*/  IMAD.IADD R62, R105, 0x1, R112 ;  /* 0x00000001693e7824 */ /* 0x000fe200078e0270 */
[----:B------:R-:W-:Y:S02]  /*cc50*/  IADD3 R84, PT, PT, R63, R89, R84 ;  /* 0x000000593f547210 */ /* 0x000fe40007ffe054 */
[----:B------:R-:W-:Y:S02]  /*cc60*/  IADD3 R90, PT, PT, R90, R88, R109 ;  /* 0x000000585a5a7210 */ /* 0x000fe40007ffe06d */
[C-C-:B------:R-:W-:Y:S02]  /*cc70*/  SHF.L.W.U32.HI R63, R84.reuse, 0x1e, R84.reuse ;  /* 0x0000001e543f7819 */ /* 0x140fe40000010e54 */
[----:B------:R-:W-:-:S02]  /*cc80*/  SHF.L.W.U32.HI R88, R84, 0x13, R84 ;  /* 0x0000001354587819 */ /* 0x000fc40000010e54 */
[----:B------:R-:W-:Y:S02]  /*cc90*/  SHF.L.W.U32.HI R89, R84, 0xa, R84 ;  /* 0x0000000a54597819 */ /* 0x000fe40000010e54 */
        /* <DEDUP_REMOVED lines=8> */
[C-C-:B------:R-:W-:Y:S02]  /*cd20*/  SHF.L.W.U32.HI R90, R61.reuse, 0xf, R61.reuse ;  /* 0x0000000f3d5a7819 */ /* 0x140fe40000010e3d */
        /* <DEDUP_REMOVED lines=8> */
[----:B------:R-:W-:-:S02]  /*cdb0*/  IADD3 R99, PT, PT, R73, R99, R82 ;  /* 0x0000006349637210 */ /* 0x000fc40007ffe052 */
[C-C-:B------:R-:W-:Y:S02]  /*cdc0*/  SHF.L.W.U32.HI R63, R65.reuse, 0x19, R65.reuse ;  /* 0x00000019413f7819 */ /* 0x140fe40000010e41 */
[--C-:B------:R-:W-:Y:S02]  /*cdd0*/  SHF.L.W.U32.HI R108, R65, 0xe, R65.reuse ;  /* 0x0000000e416c7819 */ /* 0x100fe40000010e41 */
[----:B------:R-:W-:Y:S02]  /*cde0*/  SHF.R.U32.HI R107, RZ, 0x3, R65 ;  /* 0x00000003ff6b7819 */ /* 0x000fe40000011641 */
        /* <DEDUP_REMOVED lines=22> */
[----:B------:R-:W-:Y:S02]  /*cf50*/  IADD3 R64, PT, PT, R12, R107, R64 ;  /* 0x0000006b0c407210 */ /* 0x000fe40007ffe040 */
        /* <DEDUP_REMOVED lines=55> */
[----:B------:R-:W-:Y:S02]  /*d2d0*/  IADD3 R89, PT, PT, R100, R89, R102 ;  /* 0x0000005964597210 */ /* 0x000fe40007ffe066 */
[----:B------:R-:W-:-:S02]  /*d2e0*/  SHF.L.W.U32.HI R99, R97, 0x13, R97 ;  /* 0x0000001361637819 */ /* 0x000fc40000010e61 */
[----:B------:R-:W-:Y:S02]  /*d2f0*/  SHF.L.W.U32.HI R90, R97, 0xa, R97 ;  /* 0x0000000a615a7819 */ /* 0x000fe40000010e61 */
[----:B------:R-:W-:Y:S02]  /*d300*/  IADD3 R89, PT, PT, R66, R89, R75 ;  /* 0x0000005942597210 */ /* 0x000fe40007ffe04b */
[C-C-:B------:R-:W-:Y:S02]  /*d310*/  SHF.L.W.U32.HI R103, R74.reuse, 0x19, R74.reuse ;  /* 0x000000194a677819 */ /* 0x140fe40000010e4a */
[--C-:B------:R-:W-:Y:S02]  /*d320*/  SHF.L.W.U32.HI R104, R74, 0xe, R74.reuse ;  /* 0x0000000e4a687819 */ /* 0x100fe40000010e4a */
[----:B------:R-:W-:Y:S02]  /*d330*/  SHF.R.U32.HI R105, RZ, 0x3, R74 ;  /* 0x00000003ff697819 */ /* 0x000fe4000001164a */
[----:B------:R-:W-:-:S02]  /*d340*/  LOP3.LUT R88, R90, R88, R99, 0x96, !PT ;  /* 0x000000585a587212 */ /* 0x000fc400078e9663 */
[C---:B------:R-:W-:Y:S01]  /*d350*/  LOP3.LUT R91, R84.reuse, R91, R97, 0xe8, !PT ;  /* 0x0000005b545b7212 */ /* 0x040fe200078ee861 */
[----:B------:R-:W-:Y:S01]  /*d360*/  IMAD.IADD R75, R84, 0x1, R89 ;  /* 0x00000001544b7824 */ /* 0x000fe200078e0259 */
[C-C-:B------:R-:W-:Y:S02]  /*d370*/  SHF.L.W.U32.HI R90, R65.reuse, 0xf, R65.reuse ;  /* 0x0000000f415a7819 */ /* 0x140fe40000010e41 */
[--C-:B------:R-:W-:Y:S02]  /*d380*/  SHF.L.W.U32.HI R99, R65, 0xd, R65.reuse ;  /* 0x0000000d41637819 */ /* 0x100fe40000010e41 */
[----:B------:R-:W-:Y:S02]  /*d390*/  SHF.R.U32.HI R100, RZ, 0xa, R65 ;  /* 0x0000000aff647819 */ /* 0x000fe40000011641 */
[----:B------:R-:W-:Y:S02]  /*d3a0*/  LOP3.LUT R103, R105, R103, R104, 0x96, !PT ;  /* 0x0000006769677212 */ /* 0x000fe400078e9668 */
[----:B------:R-:W-:-:S02]  /*d3b0*/  IADD3 R88, PT, PT, R91, R88, R95 ;  /* 0x000000585b587210 */ /* 0x000fc40007ffe05f */
[----:B------:R-:W-:Y:S02]  /*d3c0*/  LOP3.LUT R99, R100, R90, R99, 0x96, !PT ;  /* 0x0000005a64637212 */ /* 0x000fe400078e9663 */
[----:B------:R-:W-:Y:S02]  /*d3d0*/  IADD3 R102, PT, PT, R0, R103, R67 ;  /* 0x0000006700667210 */ /* 0x000fe40007ffe043 */
[C-C-:B------:R-:W-:Y:S02]  /*d3e0*/  SHF.L.W.U32.HI R90, R88.reuse, 0x1e, R88.reuse ;  /* 0x0000001e585a7819 */ /* 0x140fe40000010e58 */
[C-C-:B------:R-:W-:Y:S02]  /*d3f0*/  SHF.L.W.U32.HI R91, R88.reuse, 0x13, R88.reuse ;  /* 0x00000013585b7819 */ /* 0x140fe40000010e58 */
[----:B------:R-:W-:Y:S02]  /*d400*/  SHF.L.W.U32.HI R95, R88, 0xa, R88 ;  /* 0x0000000a585f7819 */ /* 0x000fe40000010e58 */
[----:B------:R-:W-:-:S02]  /*d410*/  SHF.L.W.U32.HI R100, R75, 0x1a, R75 ;  /* 0x0000001a4b647819 */ /* 0x000fc40000010e4b */
[C-C-:B------:R-:W-:Y:S02]  /*d420*/  SHF.L.W.U32.HI R101, R75.reuse, 0x15, R75.reuse ;  /* 0x000000154b657819 */ /* 0x140fe40000010e4b */
        /* <DEDUP_REMOVED lines=32> */
[----:B------:R-:W-:Y:S02]  /*d630*/  IADD3 R85, PT, PT, R74, R85, R69 ;  /* 0x000000554a557210 */ /* 0x000fe40007ffe045 */
[C-C-:B------:R-:W-:Y:S02]  /*d640*/  SHF.L.W.U32.HI R96, R71.reuse, 0x19, R71.reuse ;  /* 0x0000001947607819 */ /* 0x140fe40000010e47 */
[----:B------:R-:W-:Y:S01]  /*d650*/  SHF.L.W.U32.HI R97, R71, 0xe, R71 ;  /* 0x0000000e47617819 */ /* 0x000fe20000010e47 */
[----:B------:R-:W-:Y:S01]  /*d660*/  IMAD.IADD R69, R88, 0x1, R85 ;  /* 0x0000000158457824 */ /* 0x000fe200078e0255 */
[----:B------:R-:W-:Y:S02]  /*d670*/  SHF.R.U32.HI R99, RZ, 0x3, R71 ;  /* 0x00000003ff637819 */ /* 0x000fe40000011647 */
[C-C-:B------:R-:W-:Y:S02]  /*d680*/  SHF.L.W.U32.HI R84, R90.reuse, 0x1e, R90.reuse ;  /* 0x0000001e5a547819 */ /* 0x140fe40000010e5a */
[----:B------:R-:W-:-:S02]  /*d690*/  SHF.L.W.U32.HI R89, R90, 0x13, R90 ;  /* 0x000000135a597819 */ /* 0x000fc40000010e5a */
[----:B------:R-:W-:Y:S02]  /*d6a0*/  SHF.L.W.U32.HI R95, R90, 0xa, R90 ;  /* 0x0000000a5a5f7819 */ /* 0x000fe40000010e5a */
[----:B------:R-:W-:Y:S02]  /*d6b0*/  LOP3.LUT R97, R99, R96, R97, 0x96, !PT ;  /* 0x0000006063617212 */ /* 0x000fe400078e9661 */
[----:B------:R-:W-:Y:S02]  /*d6c0*/  LOP3.LUT R95, R95, R84, R89, 0x96, !PT ;  /* 0x000000545f5f7212 */ /* 0x000fe400078e9659 */
[C-C-:B------:R-:W-:Y:S02]  /*d6d0*/  SHF.L.W.U32.HI R99, R69.reuse, 0x1a, R69.reuse ;  /* 0x0000001a45637819 */ /* 0x140fe40000010e45 */
[C-C-:B------:R-:W-:Y:S02]  /*d6e0*/  SHF.L.W.U32.HI R100, R69.reuse, 0x15, R69.reuse ;  /* 0x0000001545647819 */ /* 0x140fe40000010e45 */
[----:B------:R-:W-:-:S02]  /*d6f0*/  SHF.L.W.U32.HI R101, R69, 0x7, R69 ;  /* 0x0000000745657819 */ /* 0x000fc40000010e45 */
[C-C-:B------:R-:W-:Y:S02]  /*d700*/  SHF.L.W.U32.HI R84, R67.reuse, 0xf, R67.reuse ;  /* 0x0000000f43547819 */ /* 0x140fe40000010e43 */
[--C-:B------:R-:W-:Y:S02]  /*d710*/  SHF.L.W.U32.HI R89, R67, 0xd, R67.reuse ;  /* 0x0000000d43597819 */ /* 0x100fe40000010e43 */
[----:B------:R-:W-:Y:S02]  /*d720*/  SHF.R.U32.HI R96, RZ, 0xa, R67 ;  /* 0x0000000aff607819 */ /* 0x000fe40000011643 */
[----:B------:R-:W-:Y:S02]  /*d730*/  LOP3.LUT R88, R91, R88, R90, 0xe8, !PT ;  /* 0x000000585b587212 */ /* 0x000fe400078ee85a */
[----:B------:R-:W-:Y:S02]  /*d740*/  IADD3 R97, PT, PT, R62, R97, R70 ;  /* 0x000000613e617210 */ /* 0x000fe40007ffe046 */
[----:B------:R-:W-:-:S02]  /*d750*/  LOP3.LUT R99, R101, R99, R100, 0x96, !PT ;  /* 0x0000006365637212 */ /* 0x000fc400078e9664 */
[----:B------:R-:W-:Y:S02]  /*d760*/  LOP3.LUT R96, R96, R84, R89, 0x96, !PT ;  /* 0x0000005460607212 */ /* 0x000fe400078e9659 */
[C-C-:B------:R-:W-:Y:S02]  /*d770*/  SHF.L.W.U32.HI R70, R72.reuse, 0x19, R72.reuse ;  /* 0x0000001948467819 */ /* 0x140fe40000010e48 */
[--C-:B------:R-:W-:Y:S02]  /*d780*/  SHF.L.W.U32.HI R101, R72, 0xe, R72.reuse ;  /* 0x0000000e48657819 */ /* 0x100fe40000010e48 */
[----:B------:R-:W-:Y:S02]  /*d790*/  SHF.R.U32.HI R100, RZ, 0x3, R72 ;  /* 0x00000003ff647819 */ /* 0x000fe40000011648 */
        /* <DEDUP_REMOVED lines=33> */
[----:B---3--:R-:W-:Y:S02]  /*d9b0*/  IADD3 R89, PT, PT, R71, R85, R98 ;  /* 0x0000005547597210 */ /* 0x008fe40007ffe062 */
[----:B------:R-:W-:-:S03]  /*d9c0*/  LOP3.LUT R88, R95, R90, R68, 0xe8, !PT ;  /* 0x0000005a5f587212 */ /* 0x000fc600078ee844 */
[----:B------:R-:W-:Y:S01]  /*d9d0*/  IMAD.IADD R85, R90, 0x1, R89 ;  /* 0x000000015a557824 */ /* 0x000fe200078e0259 */
        /* <DEDUP_REMOVED lines=19> */
[----:B----4-:R-:W-:Y:S02]  /*db10*/  IADD3 R90, PT, PT, R72, R83, R87 ;  /* 0x00000053485a7210 */ /* 0x010fe40007ffe057 */
[C-C-:B------:R-:W-:Y:S02]  /*db20*/  SHF.L.W.U32.HI R94, R12.reuse, 0x19, R12.reuse ;  /* 0x000000190c5e7819 */ /* 0x140fe40000010e0c */
[--C-:B------:R-:W-:Y:S02]  /*db30*/  SHF.L.W.U32.HI R97, R12, 0xe, R12.reuse ;  /* 0x0000000e0c617819 */ /* 0x100fe40000010e0c */
[----:B------:R-:W-:Y:S02]  /*db40*/  SHF.R.U32.HI R96, RZ, 0x3, R12 ;  /* 0x00000003ff607819 */ /* 0x000fe4000001160c */
[C-C-:B------:R-:W-:Y:S02]  /*db50*/  SHF.L.W.U32.HI R75, R89.reuse, 0x1e, R89.reuse ;  /* 0x0000001e594b7819 */ /* 0x140fe40000010e59 */
[----:B------:R-:W-:-:S02]  /*db60*/  SHF.L.W.U32.HI R82, R89, 0x13, R89 ;  /* 0x0000001359527819 */ /* 0x000fc40000010e59 */
[----:B------:R-:W-:Y:S01]  /*db70*/  SHF.L.W.U32.HI R91, R89, 0xa, R89 ;  /* 0x0000000a595b7819 */ /* 0x000fe20000010e59 */
[----:B------:R-:W-:Y:S01]  /*db80*/  IMAD.IADD R87, R95, 0x1, R90 ;  /* 0x000000015f577824 */ /* 0x000fe200078e025a */
[----:B------:R-:W-:Y:S02]  /*db90*/  LOP3.LUT R94, R96, R94, R97, 0x96, !PT ;  /* 0x0000005e605e7212 */ /* 0x000fe400078e9661 */
        /* <DEDUP_REMOVED lines=19> */
[----:B------:R-:W-:Y:S02]  /*dcd0*/  IADD3 R75, PT, PT, R73, R75, R86 ;  /* 0x0000004b494b7210 */ /* 0x000fe40007ffe056 */
[----:B------:R-:W-:-:S03]  /*dce0*/  LOP3.LUT R91, R89, R88, R90, 0xe8, !PT ;  /* 0x00000058595b7212 */ /* 0x000fc600078ee85a */
[--C-:B------:R-:W-:Y:S01]  /*dcf0*/  IMAD.IADD R86, R68, 0x1, R75.reuse ;  /* 0x0000000144567824 */ /* 0x100fe200078e024b */
[----:B------:R-:W-:-:S07]  /*dd00*/  IADD3 R91, PT, PT, R91, R82, R75 ;  /* 0x000000525b5b7210 */ /* 0x000fce0007ffe04b */
.L_x_32:
[----:B------:R-:W-:-:S05]  /*dd10*/  VIADD R92, R92, 0x1 ;  /* 0x000000015c5c7836 */ /* 0x000fca0000000000 */
[----:B------:R-:W-:-:S13]  /*dd20*/  ISETP.NE.AND P0, PT, R92, 0x4, PT ;  /* 0x000000045c00780c */ /* 0x000fda0003f05270 */
[----:B------:R-:W-:Y:S05]  /*dd30*/  @P0 BRA `(.L_x_33) ;  /* 0xffffffcc00680947 */ /* 0x000fea000383ffff */
[----:B------:R-:W2:Y:S01]  /*dd40*/  LDL.64 R68, [R1] ;  /* 0x0000000001447983 */ /* 0x000ea20000100a00 */
[----:B------:R-:W-:Y:S02]  /*dd50*/  IMAD.IADD R8, R8, 0x1, R91 ;  /* 0x0000000108087824 */ /* 0x000fe400078e025b */
[----:B------:R-:W-:Y:S02]  /*dd60*/  IMAD.IADD R9, R9, 0x1, R90 ;  /* 0x0000000109097824 */ /* 0x000fe400078e025a */
[----:B------:R-:W-:Y:S01]  /*dd70*/  IMAD.IADD R6, R6, 0x1, R89 ;  /* 0x0000000106067824 */ /* 0x000fe200078e0259 */
[----:B------:R-:W-:Y:S01]  /*dd80*/  SHF.R.U32.HI R75, RZ, 0x18, R8 ;  /* 0x00000018ff4b7819 */ /* 0x000fe20000011608 */
[----:B------:R-:W-:Y:S01]  /*dd90*/  IMAD.IADD R7, R7, 0x1, R88 ;  /* 0x0000000107077824 */ /* 0x000fe200078e0258 */
[----:B------:R-:W-:Y:S01]  /*dda0*/  STL.64 [R1+0x60], R8 ;  /* 0x0000600801007387 */ /* 0x000fe20000100a00 */
[----:B------:R-:W-:Y:S02]  /*ddb0*/  IMAD.IADD R4, R4, 0x1, R86 ;  /* 0x0000000104047824 */ /* 0x000fe400078e0256 */
[----:B------:R-:W-:Y:S01]  /*ddc0*/  IMAD.IADD R5, R5, 0x1, R87 ;  /* 0x0000000105057824 */ /* 0x000fe200078e0257 */
[----:B------:R1:W-:Y:S01]  /*ddd0*/  STL.64 [R1+0x68], R6 ;  /* 0x0000680601007387 */ /* 0x0003e20000100a00 */
[----:B------:R-:W-:-:S02]  /*dde0*/  IMAD.IADD R2, R2, 0x1, R85 ;  /* 0x0000000102027824 */ /* 0x000fc400078e0255 */
[----:B------:R-:W-:Y:S01]  /*ddf0*/  IMAD.IADD R3, R3, 0x1, R84 ;  /* 0x0000000103037824 */ /* 0x000fe200078e0254 */
[----:B------:R-:W-:Y:S04]  /*de00*/  STL.64 [R1+0x70], R4 ;  /* 0x0000700401007387 */ /* 0x000fe80000100a00 */
[----:B------:R3:W-:Y:S04]  /*de10*/  STL.64 [R1+0x78], R2 ;  /* 0x0000780201007387 */ /* 0x0007e80000100a00 */
[----:B--2---:R2:W-:Y:S04]  /*de20*/  ST.E.U8 desc[UR12][R68.64], R75 ;  /* 0x0000004b44007985 */ /* 0x0045e8000c10110c */
[----:B------:R-:W4:Y:S04]  /*de30*/  LDL.U16 R83, [R1+0x62] ;  /* 0x0000620001537983 */ /* 0x000f280000100400 */
[----:B----4-:R4:W-:Y:S04]  /*de40*/  ST.E.U8 desc[UR12][R68.64+0x1], R83 ;  /* 0x0000015344007985 */ /* 0x0109e8000c10110c */
[----:B------:R-:W5:Y:S02]  /*de50*/  LDL R82, [R1+0x60] ;  /* 0x0000600001527983 */ /* 0x000f640000100800 */
[----:B-----5:R-:W-:-:S05]  /*de60*/  SHF.R.U32.HI R85, RZ, 0x8, R82 ;  /* 0x00000008ff557819 */ /* 0x020fca0000011652 */
[----:B------:R-:W-:Y:S04]  /*de70*/  ST.E.U8 desc[UR12][R68.64+0x2], R85 ;  /* 0x0000025544007985 */ /* 0x000fe8000c10110c */
[----:B------:R-:W5:Y:S04]  /*de80*/  LDL R87, [R1+0x60] ;  /* 0x0000600001577983 */ /* 0x000f680000100800 */
[----:B-----5:R-:W-:Y:S04]  /*de90*/  ST.E.U8 desc[UR12][R68.64+0x3], R87 ;  /* 0x0000035744007985 */ /* 0x020fe8000c10110c */
[----:B-1----:R-:W5:Y:S04]  /*dea0*/  LDL.U8 R7, [R1+0x67] ;  /* 0x0000670001077983 */ /* 0x002f680000100000 */
[----:B-----5:R-:W-:Y:S04]  /*deb0*/  ST.E.U8 desc[UR12][R68.64+0x4], R7 ;  /* 0x0000040744007985 */ /* 0x020fe8000c10110c */
[----:B---3--:R-:W3:Y:S04]  /*dec0*/  LDL.U16 R3, [R1+0x66] ;  /* 0x0000660001037983 */ /* 0x008ee80000100400 */
[----:B---3--:R1:W-:Y:S04]  /*ded0*/  ST.E.U8 desc[UR12][R68.64+0x5], R3 ;  /* 0x0000050344007985 */ /* 0x0083e8000c10110c */
[----:B------:R-:W3:Y:S02]  /*dee0*/  LDL R2, [R1+0x64] ;  /* 0x0000640001027983 */ /* 0x000ee40000100800 */
[----:B---3--:R-:W-:-:S05]  /*def0*/  SHF.R.U32.HI R5, RZ, 0x8, R2 ;  /* 0x00000008ff057819 */ /* 0x008fca0000011602 */
[----:B------:R3:W-:Y:S04]  /*df00*/  ST.E.U8 desc[UR12][R68.64+0x6], R5 ;  /* 0x0000060544007985 */ /* 0x0007e8000c10110c */
[----:B------:R-:W5:Y:S04]  /*df10*/  LDL R9, [R1+0x64] ;  /* 0x0000640001097983 */ /* 0x000f680000100800 */
[----:B-----5:R5:W-:Y:S04]  /*df20*/  ST.E.U8 desc[UR12][R68.64+0x7], R9 ;  /* 0x0000070944007985 */ /* 0x020be8000c10110c */
[----:B--2---:R-:W2:Y:S04]  /*df30*/  LDL.U8 R75, [R1+0x6b] ;  /* 0x00006b00014b7983 */ /* 0x004ea80000100000 */
[----:B--2---:R2:W-:Y:S04]  /*df40*/  ST.E.U8 desc[UR12][R68.64+0x8], R75 ;  /* 0x0000084b44007985 */ /* 0x0045e8000c10110c */
[----:B----4-:R-:W4:Y:S04]  /*df50*/  LDL.U16 R83, [R1+0x6a] ;  /* 0x00006a0001537983 */ /* 0x010f280000100400 */
[----:B----4-:R4:W-:Y:S04]  /*df60*/  ST.E.U8 desc[UR12][R68.64+0x9], R83 ;  /* 0x0000095344007985 */ /* 0x0109e8000c10110c */
[----:B------:R-:W1:Y:S02]  /*df70*/  LDL R2, [R1+0x68] ;  /* 0x0000680001027983 */ /* 0x000e640000100800 */
[----:B-1----:R-:W-:-:S05]  /*df80*/  SHF.R.U32.HI R3, RZ, 0x8, R2 ;  /* 0x00000008ff037819 */ /* 0x002fca0000011602 */
[----:B------:R1:W-:Y:S04]  /*df90*/  ST.E.U8 desc[UR12][R68.64+0xa], R3 ;  /* 0x00000a0344007985 */ /* 0x0003e8000c10110c */
[----:B------:R-:W3:Y:S04]  /*dfa0*/  LDL R7, [R1+0x68] ;  /* 0x0000680001077983 */ /* 0x000ee80000100800 */
[----:B---3--:R3:W-:Y:S04]  /*dfb0*/  ST.E.U8 desc[UR12][R68.64+0xb], R7 ;  /* 0x00000b0744007985 */ /* 0x0087e8000c10110c */
[----:B------:R-:W5:Y:S04]  /*dfc0*/  LDL.U8 R5, [R1+0x6f] ;  /* 0x00006f0001057983 */ /* 0x000f680000100000 */
[----:B-----5:R5:W-:Y:S04]  /*dfd0*/  ST.E.U8 desc[UR12][R68.64+0xc], R5 ;  /* 0x00000c0544007985 */ /* 0x020be8000c10110c */
[----:B------:R-:W2:Y:S04]  /*dfe0*/  LDL.U16 R9, [R1+0x6e] ;  /* 0x00006e0001097983 */ /* 0x000ea80000100400 */
[----:B--2---:R2:W-:Y:S04]  /*dff0*/  ST.E.U8 desc[UR12][R68.64+0xd], R9 ;  /* 0x00000d0944007985 */ /* 0x0045e8000c10110c */
[----:B------:R-:W4:Y:S02]  /*e000*/  LDL R2, [R1+0x6c] ;  /* 0x00006c0001027983 */ /* 0x000f240000100800 */
[----:B----4-:R-:W-:-:S05]  /*e010*/  SHF.R.U32.HI R75, RZ, 0x8, R2 ;  /* 0x00000008ff4b7819 */ /* 0x010fca0000011602 */
[----:B------:R4:W-:Y:S04]  /*e020*/  ST.E.U8 desc[UR12][R68.64+0xe], R75 ;  /* 0x00000e4b44007985 */ /* 0x0009e8000c10110c */
[----:B------:R-:W3:Y:S04]  /*e030*/  LDL R83, [R1+0x6c] ;  /* 0x00006c0001537983 */ /* 0x000ee80000100800 */
[----:B---3--:R3:W-:Y:S04]  /*e040*/  ST.E.U8 desc[UR12][R68.64+0xf], R83 ;  /* 0x00000f5344007985 */ /* 0x0087e8000c10110c */
[----:B-1----:R-:W5:Y:S04]  /*e050*/  LDL.U8 R3, [R1+0x73] ;  /* 0x0000730001037983 */ /* 0x002f680000100000 */
[----:B-----5:R1:W-:Y:S04]  /*e060*/  ST.E.U8 desc[UR12][R68.64+0x10], R3 ;  /* 0x0000100344007985 */ /* 0x0203e8000c10110c */
[----:B------:R-:W5:Y:S04]  /*e070*/  LDL.U16 R7, [R1+0x72] ;  /* 0x0000720001077983 */ /* 0x000f680000100400 */
[----:B-----5:R5:W-:Y:S04]  /*e080*/  ST.E.U8 desc[UR12][R68.64+0x11], R7 ;  /* 0x0000110744007985 */ /* 0x020be8000c10110c */
[----:B------:R-:W2:Y:S02]  /*e090*/  LDL R2, [R1+0x70] ;  /* 0x0000700001027983 */ /* 0x000ea40000100800 */
[----:B--2---:R-:W-:-:S05]  /*e0a0*/  SHF.R.U32.HI R5, RZ, 0x8, R2 ;  /* 0x00000008ff057819 */ /* 0x004fca0000011602 */
[----:B------:R2:W-:Y:S04]  /*e0b0*/  ST.E.U8 desc[UR12][R68.64+0x12], R5 ;  /* 0x0000120544007985 */ /* 0x0005e8000c10110c */
[----:B------:R-:W4:Y:S04]  /*e0c0*/  LDL R9, [R1+0x70] ;  /* 0x0000700001097983 */ /* 0x000f280000100800 */
[----:B----4-:R4:W-:Y:S04]  /*e0d0*/  ST.E.U8 desc[UR12][R68.64+0x13], R9 ;  /* 0x0000130944007985 */ /* 0x0109e8000c10110c */
[----:B------:R-:W3:Y:S04]  /*e0e0*/  LDL.U8 R75, [R1+0x77] ;  /* 0x00007700014b7983 */ /* 0x000ee80000100000 */
[----:B---3--:R3:W-:Y:S04]  /*e0f0*/  ST.E.U8 desc[UR12][R68.64+0x14], R75 ;  /* 0x0000144b44007985 */ /* 0x0087e8000c10110c */
[----:B------:R-:W5:Y:S04]  /*e100*/  LDL.U16 R83, [R1+0x76] ;  /* 0x0000760001537983 */ /* 0x000f680000100400 */
[----:B-----5:R5:W-:Y:S04]  /*e110*/  ST.E.U8 desc[UR12][R68.64+0x15], R83 ;  /* 0x0000155344007985 */ /* 0x020be8000c10110c */
[----:B------:R-:W1:Y:S02]  /*e120*/  LDL R2, [R1+0x74] ;  /* 0x0000740001027983 */ /* 0x000e640000100800 */
[----:B-1----:R-:W-:-:S05]  /*e130*/  SHF.R.U32.HI R3, RZ, 0x8, R2 ;  /* 0x00000008ff037819 */ /* 0x002fca0000011602 */
[----:B------:R-:W-:Y:S04]  /*e140*/  ST.E.U8 desc[UR12][R68.64+0x16], R3 ;  /* 0x0000160344007985 */ /* 0x000fe8000c10110c */
[----:B------:R-:W2:Y:S04]  /*e150*/  LDL R7, [R1+0x74] ;  /* 0x0000740001077983 */ /* 0x000ea80000100800 */
[----:B--2---:R1:W-:Y:S04]  /*e160*/  ST.E.U8 desc[UR12][R68.64+0x17], R7 ;  /* 0x0000170744007985 */ /* 0x0043e8000c10110c */
[----:B------:R-:W2:Y:S04]  /*e170*/  LDL.U8 R5, [R1+0x7b] ;  /* 0x00007b0001057983 */ /* 0x000ea80000100000 */
[----:B--2---:R2:W-:Y:S04]  /*e180*/  ST.E.U8 desc[UR12][R68.64+0x18], R5 ;  /* 0x0000180544007985 */ /* 0x0045e8000c10110c */
[----:B----4-:R-:W4:Y:S04]  /*e190*/  LDL.U16 R9, [R1+0x7a] ;  /* 0x00007a0001097983 */ /* 0x010f280000100400 */
[----:B----4-:R4:W-:Y:S04]  /*e1a0*/  ST.E.U8 desc[UR12][R68.64+0x19], R9 ;  /* 0x0000190944007985 */ /* 0x0109e8000c10110c */
[----:B------:R-:W3:Y:S02]  /*e1b0*/  LDL R2, [R1+0x78] ;  /* 0x0000780001027983 */ /* 0x000ee40000100800 */
[----:B---3--:R-:W-:-:S05]  /*e1c0*/  SHF.R.U32.HI R75, RZ, 0x8, R2 ;  /* 0x00000008ff4b7819 */ /* 0x008fca0000011602 */
[----:B------:R-:W-:Y:S04]  /*e1d0*/  ST.E.U8 desc[UR12][R68.64+0x1a], R75 ;  /* 0x00001a4b44007985 */ /* 0x000fe8000c10110c */
[----:B-----5:R-:W3:Y:S04]  /*e1e0*/  LDL R83, [R1+0x78] ;  /* 0x0000780001537983 */ /* 0x020ee80000100800 */
[----:B---3--:R3:W-:Y:S04]  /*e1f0*/  ST.E.U8 desc[UR12][R68.64+0x1b], R83 ;  /* 0x00001b5344007985 */ /* 0x0087e8000c10110c */
[----:B------:R-:W5:Y:S04]  /*e200*/  LDL.U8 R85, [R1+0x7f] ;  /* 0x00007f0001557983 */ /* 0x000f680000100000 */
[----:B-----5:R-:W-:Y:S04]  /*e210*/  ST.E.U8 desc[UR12][R68.64+0x1c], R85 ;  /* 0x00001c5544007985 */ /* 0x020fe8000c10110c */
[----:B-1----:R-:W5:Y:S04]  /*e220*/  LDL.U16 R7, [R1+0x7e] ;  /* 0x00007e0001077983 */ /* 0x002f680000100400 */
[----:B-----5:R1:W-:Y:S04]  /*e230*/  ST.E.U8 desc[UR12][R68.64+0x1d], R7 ;  /* 0x00001d0744007985 */ /* 0x0203e8000c10110c */
[----:B------:R-:W2:Y:S02]  /*e240*/  LDL R2, [R1+0x7c] ;  /* 0x00007c0001027983 */ /* 0x000ea40000100800 */
[----:B--2---:R-:W-:-:S05]  /*e250*/  SHF.R.U32.HI R5, RZ, 0x8, R2 ;  /* 0x00000008ff057819 */ /* 0x004fca0000011602 */
[----:B------:R2:W-:Y:S04]  /*e260*/  ST.E.U8 desc[UR12][R68.64+0x1e], R5 ;  /* 0x00001e0544007985 */ /* 0x0005e8000c10110c */
[----:B----4-:R-:W4:Y:S01]  /*e270*/  LDL R9, [R1+0x7c] ;  /* 0x00007c0001097983 */ /* 0x010f220000100800 */
[----:B------:R-:W3:Y:S03]  /*e280*/  LDC.64 R2, c[0x0][0x398] ;  /* 0x0000e600ff027b82 */ /* 0x000ee60000000a00 */
[----:B----4-:R4:W-:Y:S04]  /*e290*/  ST.E.U8 desc[UR12][R68.64+0x1f], R9 ;  /* 0x00001f0944007985 */ /* 0x0109e8000c10110c */
[----:B------:R-:W5:Y:S04]  /*e2a0*/  LDG.E.U8 R6, desc[UR12][R78.64+0x1] ;  /* 0x0000010c4e067981 */ /* 0x000f68000c1e1100 */
[----:B---3--:R-:W5:Y:S04]  /*e2b0*/  LDG.E.U8 R83, desc[UR12][R2.64+0x1] ;  /* 0x0000010c02537981 */ /* 0x008f68000c1e1100 */
[----:B------:R-:W3:Y:S04]  /*e2c0*/  LDG.E.U8 R4, desc[UR12][R78.64] ;  /* 0x0000000c4e047981 */ /* 0x000ee8000c1e1100 */
[----:B------:R-:W3:Y:S04]  /*e2d0*/  LDG.E.U8 R75, desc[UR12][R2.64] ;  /* 0x0000000c024b7981 */ /* 0x000ee8000c1e1100 */
[----:B-1----:R-:W3:Y:S04]  /*e2e0*/  LDG.E.U8 R7, desc[UR12][R78.64+0x2] ;  /* 0x0000020c4e077981 */ /* 0x002ee8000c1e1100 */
[----:B------:R-:W3:Y:S04]  /*e2f0*/  LDG.E.U8 R82, desc[UR12][R78.64+0x3] ;  /* 0x0000030c4e527981 */ /* 0x000ee8000c1e1100 */
[----:B------:R-:W3:Y:S04]  /*e300*/  LDG.E.U8 R8, desc[UR12][R2.64+0x2] ;  /* 0x0000020c02087981 */ /* 0x000ee8000c1e1100 */
[----:B--2---:R-:W2:Y:S04]  /*e310*/  LDG.E.U8 R5, desc[UR12][R2.64+0x3] ;  /* 0x0000030c02057981 */ /* 0x004ea8000c1e1100 */
[----:B------:R-:W2:Y:S04]  /*e320*/  LDG.E.U8 R107, desc[UR12][R78.64+0x4] ;  /* 0x0000040c4e6b7981 */ /* 0x000ea8000c1e1100 */
[----:B------:R-:W2:Y:S04]  /*e330*/  LDG.E.U8 R108, desc[UR12][R2.64+0x4] ;  /* 0x0000040c026c7981 */ /* 0x000ea8000c1e1100 */
[----:B------:R-:W2:Y:S04]  /*e340*/  LDG.E.U8 R112, desc[UR12][R78.64+0x5] ;  /* 0x0000050c4e707981 */ /* 0x000ea8000c1e1100 */
[----:B------:R-:W2:Y:S04]  /*e350*/  LDG.E.U8 R113, desc[UR12][R2.64+0x5] ;  /* 0x0000050c02717981 */ /* 0x000ea8000c1e1100 */
[----:B------:R-:W2:Y:S04]  /*e360*/  LDG.E.U8 R109, desc[UR12][R78.64+0x7] ;  /* 0x0000070c4e6d7981 */ /* 0x000ea8000c1e1100 */
[----:B------:R-:W2:Y:S04]  /*e370*/  LDG.E.U8 R110, desc[UR12][R2.64+0x7] ;  /* 0x0000070c026e7981 */ /* 0x000ea8000c1e1100 */
[----:B------:R-:W2:Y:S04]  /*e380*/  LDG.E.U8 R114, desc[UR12][R78.64+0x6] ;  /* 0x0000060c4e727981 */ /* 0x000ea8000c1e1100 */
[----:B------:R-:W2:Y:S04]  /*e390*/  LDG.E.U8 R115, desc[UR12][R2.64+0x6] ;  /* 0x0000060c02737981 */ /* 0x000ea8000c1e1100 */
[----:B----4-:R-:W4:Y:S04]  /*e3a0*/  LDG.E.U8 R68, desc[UR12][R78.64+0x8] ;  /* 0x0000080c4e447981 */ /* 0x010f28000c1e1100 */
[----:B------:R-:W4:Y:S04]  /*e3b0*/  LDG.E.U8 R9, desc[UR12][R2.64+0x8] ;  /* 0x0000080c02097981 */ /* 0x000f28000c1e1100 */
        /* <DEDUP_REMOVED lines=23> */
[----:B------:R-:W4:Y:S01]  /*e530*/  LDG.E.U8 R85, desc[UR12][R2.64+0x14] ;  /* 0x0000140c02557981 */ /* 0x000f22000c1e1100 */
[----:B------:R-:W-:-:S03]  /*e540*/  IMAD.MOV.U32 R111, RZ, RZ, 0x2 ;  /* 0x00000002ff6f7424 */ /* 0x000fc600078e00ff */
[----:B------:R-:W4:Y:S04]  /*e550*/  LDG.E.U8 R116, desc[UR12][R2.64+0x1d] ;  /* 0x00001d0c02747981 */ /* 0x000f28000c1e1100 */
[----:B------:R-:W4:Y:S04]  /*e560*/  LDG.E.U8 R118, desc[UR12][R2.64+0x1e] ;  /* 0x00001e0c02767981 */ /* 0x000f28000c1e1100 */
[----:B------:R-:W4:Y:S04]  /*e570*/  LDG.E.U8 R120, desc[UR12][R2.64+0x1f] ;  /* 0x00001f0c02787981 */ /* 0x000f28000c1e1100 */
[----:B------:R-:W4:Y:S01]  /*e580*/  LDG.E.U8 R119, desc[UR12][R78.64+0x1f] ;  /* 0x00001f0c4e777981 */ /* 0x000f22000c1e1100 */
[----:B-----5:R-:W-:-:S03]  /*e590*/  ISETP.NE.AND P5, PT, R6, R83, PT ;  /* 0x000000530600720c */ /* 0x020fc60003fa5270 */
[----:B------:R-:W5:Y:S04]  /*e5a0*/  LDG.E.U8 R6, desc[UR12][R78.64+0x15] ;  /* 0x0000150c4e067981 */ /* 0x000f68000c1e1100 */
[----:B------:R-:W5:Y:S01]  /*e5b0*/  LDG.E.U8 R83, desc[UR12][R2.64+0x15] ;  /* 0x0000150c02537981 */ /* 0x000f62000c1e1100 */
[----:B---3--:R-:W-:-:S03]  /*e5c0*/  ISETP.NE.AND P4, PT, R4, R75, PT ;  /* 0x0000004b0400720c */ /* 0x008fc60003f85270 */
[----:B------:R-:W3:Y:S04]  /*e5d0*/  LDG.E.U8 R4, desc[UR12][R78.64+0x16] ;  /* 0x0000160c4e047981 */ /* 0x000ee8000c1e1100 */
[----:B------:R-:W3:Y:S01]  /*e5e0*/  LDG.E.U8 R75, desc[UR12][R2.64+0x16] ;  /* 0x0000160c024b7981 */ /* 0x000ee2000c1e1100 */
[----:B------:R-:W-:-:S03]  /*e5f0*/  ISETP.NE.AND P3, PT, R7, R8, PT ;  /* 0x000000080700720c */ /* 0x000fc60003f65270 */
[----:B------:R-:W3:Y:S01]  /*e600*/  LDG.E.U8 R7, desc[UR12][R78.64+0x17] ;  /* 0x0000170c4e077981 */ /* 0x000ee2000c1e1100 */
[----:B--2---:R-:W-:-:S03]  /*e610*/  ISETP.NE.AND P0, PT, R82, R5, PT ;  /* 0x000000055200720c */ /* 0x004fc60003f05270 */
[----:B------:R-:W2:Y:S01]  /*e620*/  LDG.E.U8 R82, desc[UR12][R2.64+0x17] ;  /* 0x0000170c02527981 */ /* 0x000ea2000c1e1100 */
[----:B------:R-:W-:-:S03]  /*e630*/  @P5 IMAD.MOV R111, RZ, RZ, 0x1 ;  /* 0x00000001ff6f5424 */ /* 0x000fc600078e02ff */
[----:B------:R-:W2:Y:S01]  /*e640*/  LDG.E.U8 R5, desc[UR12][R78.64+0x18] ;  /* 0x0000180c4e057981 */ /* 0x000ea2000c1e1100 */
[----:B------:R-:W-:Y:S02]  /*e650*/  ISETP.NE.AND P2, PT, R107, R108, PT ;  /* 0x0000006c6b00720c */ /* 0x000fe40003f45270 */
[----:B------:R-:W-:Y:S01]  /*e660*/  SEL R107, RZ, 0x1, P5 ;  /* 0x00000001ff6b7807 */ /* 0x000fe20002800000 */
[----:B------:R-:W2:Y:S04]  /*e670*/  LDG.E.U8 R8, desc[UR12][R2.64+0x18] ;  /* 0x0000180c02087981 */ /* 0x000ea8000c1e1100 */
[----:B------:R-:W-:Y:S01]  /*e680*/  @P4 IMAD.MOV R111, RZ, RZ, R107 ;  /* 0x000000ffff6f4224 */ /* 0x000fe200078e026b */
[----:B------:R-:W2:Y:S04]  /*e690*/  LDG.E.U8 R108, desc[UR12][R2.64+0x19] ;  /* 0x0000190c026c7981 */ /* 0x000ea8000c1e1100 */
[----:B------:R-:W2:Y:S01]  /*e6a0*/  LDG.E.U8 R107, desc[UR12][R78.64+0x19] ;  /* 0x0000190c4e6b7981 */ /* 0x000ea2000c1e1100 */
[----:B------:R-:W-:Y:S01]  /*e6b0*/  ISETP.NE.AND P1, PT, R112, R113, PT ;  /* 0x000000717000720c */ /* 0x000fe20003f25270 */
[----:B------:R-:W-:-:S02]  /*e6c0*/  VIADD R112, R111, 0x1 ;  /* 0x000000016f707836 */ /* 0x000fc40000000000 */
[----:B------:R-:W-:Y:S01]  /*e6d0*/  @P3 IMAD.MOV R112, RZ, RZ, R111 ;  /* 0x000000ffff703224 */ /* 0x000fe200078e026f */
[----:B------:R-:W-:Y:S01]  /*e6e0*/  ISETP.NE.AND P3, PT, R109, R110, PT ;  /* 0x0000006e6d00720c */ /* 0x000fe20003f65270 */
[----:B------:R-:W2:Y:S04]  /*e6f0*/  LDG.E.U8 R111, desc[UR12][R78.64+0x1b] ;  /* 0x00001b0c4e6f7981 */ /* 0x000ea8000c1e1100 */
[----:B------:R-:W2:Y:S01]  /*e700*/  LDG.E.U8 R109, desc[UR12][R78.64+0x1a] ;  /* 0x00001a0c4e6d7981 */ /* 0x000ea2000c1e1100 */
[----:B------:R-:W-:-:S03]  /*e710*/  VIADD R113, R112, 0x1 ;  /* 0x0000000170717836 */ /* 0x000fc60000000000 */
[----:B------:R-:W2:Y:S01]  /*e720*/  LDG.E.U8 R110, desc[UR12][R2.64+0x1a] ;  /* 0x00001a0c026e7981 */ /* 0x000ea2000c1e1100 */
[----:B------:R-:W-:-:S03]  /*e730*/  @P0 IMAD.MOV R113, RZ, RZ, R112 ;  /* 0x000000ffff710224 */ /* 0x000fc600078e0270 */
[----:B------:R-:W2:Y:S01]  /*e740*/  LDG.E.U8 R112, desc[UR12][R2.64+0x1b] ;  /* 0x00001b0c02707981 */ /* 0x000ea2000c1e1100 */
[----:B------:R-:W-:Y:S01]  /*e750*/  ISETP.NE.AND P4, PT, R114, R115, PT ;  /* 0x000000737200720c */ /* 0x000fe20003f85270 */
[----:B------:R-:W-:Y:S02]  /*e760*/  VIADD R115, R113, 0x1 ;  /* 0x0000000171737836 */ /* 0x000fe40000000000 */
[----:B------:R-:W-:Y:S01]  /*e770*/  @P2 IMAD.MOV R115, RZ, RZ, R113 ;  /* 0x000000ffff732224 */ /* 0x000fe200078e0271 */
[----:B------:R1:W2:Y:S04]  /*e780*/  LDG.E.U8 R114, desc[UR12][R2.64+0x1c] ;  /* 0x00001c0c02727981 */ /* 0x0002a8000c1e1100 */
[----:B------:R-:W2:Y:S01]  /*e790*/  LDG.E.U8 R113, desc[UR12][R78.64+0x1c] ;  /* 0x00001c0c4e717981 */ /* 0x000ea2000c1e1100 */
[----:B------:R-:W-:-:S02]  /*e7a0*/  VIADD R117, R115, 0x1 ;  /* 0x0000000173757836 */ /* 0x000fc40000000000 */
[----:B------:R-:W-:Y:S02]  /*e7b0*/  @P1 IMAD.MOV R117, RZ, RZ, R115 ;  /* 0x000000ffff751224 */ /* 0x000fe400078e0273 */
[----:B------:R-:W2:Y:S02]  /*e7c0*/  LDG.E.U8 R115, desc[UR12][R78.64+0x1d] ;  /* 0x00001d0c4e737981 */ /* 0x000ea4000c1e1100 */
[----:B------:R-:W-:Y:S02]  /*e7d0*/  VIADD R121, R117, 0x1 ;  /* 0x0000000175797836 */ /* 0x000fe40000000000 */
[----:B------:R-:W-:Y:S02]  /*e7e0*/  @P4 IMAD.MOV R121, RZ, RZ, R117 ;  /* 0x000000ffff794224 */ /* 0x000fe400078e0275 */
[----:B------:R-:W2:Y:S01]  /*e7f0*/  LDG.E.U8 R117, desc[UR12][R78.64+0x1e] ;  /* 0x00001e0c4e757981 */ /* 0x000ea2000c1e1100 */
[----:B----4-:R-:W-:Y:S02]  /*e800*/  ISETP.NE.AND P0, PT, R68, R9, PT ;  /* 0x000000094400720c */ /* 0x010fe40003f05270 */
[----:B------:R-:W-:Y:S01]  /*e810*/  ISETP.NE.AND P1, PT, R106, R69, PT ;  /* 0x000000456a00720c */ /* 0x000fe20003f25270 */
[----:B------:R-:W-:-:S02]  /*e820*/  VIADD R9, R121, 0x1 ;  /* 0x0000000179097836 */ /* 0x000fc40000000000 */
[----:B------:R-:W-:-:S04]  /*e830*/  @P3 IMAD.MOV R9, RZ, RZ, R121 ;  /* 0x000000ffff093224 */ /* 0x000fc800078e0279 */
[----:B------:R-:W-:-:S04]  /*e840*/  VIADD R68, R9, 0x1 ;  /* 0x0000000109447836 */ /* 0x000fc80000000000 */
[----:B------:R-:W-:Y:S01]  /*e850*/  @P0 IMAD.MOV R68, RZ, RZ, R9 ;  /* 0x000000ffff440224 */ /* 0x000fe200078e0209 */
[----:B------:R-:W-:-:S03]  /*e860*/  ISETP.NE.AND P0, PT, R104, R105, PT ;  /* 0x000000696800720c */ /* 0x000fc60003f05270 */
[----:B------:R-:W-:Y:S02]  /*e870*/  VIADD R9, R68, 0x1 ;  /* 0x0000000144097836 */ /* 0x000fe40000000000 */
[----:B------:R-:W-:Y:S01]  /*e880*/  @P1 IMAD.MOV R9, RZ, RZ, R68 ;  /* 0x000000ffff091224 */ /* 0x000fe200078e0244 */
[----:B------:R-:W-:-:S03]  /*e890*/  ISETP.NE.AND P1, PT, R102, R103, PT ;  /* 0x000000676600720c */ /* 0x000fc60003f25270 */
[----:B-1----:R-:W-:-:S04]  /*e8a0*/  VIADD R2, R9, 0x1 ;  /* 0x0000000109027836 */ /* 0x002fc80000000000 */
[----:B------:R-:W-:Y:S01]  /*e8b0*/  @P0 IMAD.MOV R2, RZ, RZ, R9 ;  /* 0x000000ffff020224 */ /* 0x000fe200078e0209 */
[----:B------:R-:W-:-:S03]  /*e8c0*/  ISETP.NE.AND P0, PT, R100, R101, PT ;  /* 0x000000656400720c */ /* 0x000fc60003f05270 */
[----:B------:R-:W-:Y:S02]  /*e8d0*/  VIADD R3, R2, 0x1 ;  /* 0x0000000102037836 */ /* 0x000fe40000000000 */
[----:B------:R-:W-:Y:S01]  /*e8e0*/  @P1 IMAD.MOV R3, RZ, RZ, R2 ;  /* 0x000000ffff031224 */ /* 0x000fe200078e0202 */
[----:B------:R-:W-:-:S03]  /*e8f0*/  ISETP.NE.AND P1, PT, R98, R99, PT ;  /* 0x000000636200720c */ /* 0x000fc60003f25270 */
[----:B------:R-:W-:-:S04]  /*e900*/  VIADD R2, R3, 0x1 ;  /* 0x0000000103027836 */ /* 0x000fc80000000000 */
        /* <DEDUP_REMOVED lines=21> */
[----:B------:R-:W-:-:S04]  /*ea60*/  @P1 IMAD.MOV R3, RZ, RZ, R2 ;  /* 0x000000ffff031224 */ /* 0x000fc800078e0202 */
[----:B------:R-:W-:-:S04]  /*ea70*/  VIADD R2, R3, 0x1 ;  /* 0x0000000103027836 */ /* 0x000fc80000000000 */
[----:B------:R-:W-:-:S04]  /*ea80*/  @P0 IMAD.MOV R2, RZ, RZ, R3 ;  /* 0x000000ffff020224 */ /* 0x000fc800078e0203 */
[----:B------:R-:W-:Y:S01]  /*ea90*/  VIADD R3, R2, 0x1 ;  /* 0x0000000102037836 */ /* 0x000fe20000000000 */
[----:B-----5:R-:W-:Y:S02]  /*eaa0*/  ISETP.NE.AND P1, PT, R6, R83, PT ;  /* 0x000000530600720c */ /* 0x020fe40003f25270 */
[----:B---3--:R-:W-:-:S11]  /*eab0*/  ISETP.NE.AND P0, PT, R4, R75, PT ;  /* 0x0000004b0400720c */ /* 0x008fd60003f05270 */
[----:B------:R-:W-:Y:S01]  /*eac0*/  @P1 IMAD.MOV R3, RZ, RZ, R2 ;  /* 0x000000ffff031224 */ /* 0x000fe200078e0202 */
[----:B--2---:R-:W-:-:S03]  /*ead0*/  ISETP.NE.AND P1, PT, R7, R82, PT ;  /* 0x000000520700720c */ /* 0x004fc60003f25270 */
        /* <DEDUP_REMOVED lines=8> */
[----:B------:R-:W-:Y:S01]  /*eb60*/  VIADD R3, R2, 0x1 ;  /* 0x0000000102037836 */ /* 0x000fe20000000000 */
[----:B------:R-:W-:-:S03]  /*eb70*/  ISETP.NE.AND P0, PT, R109, R110, PT ;  /* 0x0000006e6d00720c */ /* 0x000fc60003f05270 */
[----:B------:R-:W-:Y:S01]  /*eb80*/  @P1 IMAD.MOV R3, RZ, RZ, R2 ;  /* 0x000000ffff031224 */ /* 0x000fe200078e0202 */
[----:B------:R-:W-:-:S03]  /*eb90*/  ISETP.NE.AND P1, PT, R111, R112, PT ;  /* 0x000000706f00720c */ /* 0x000fc60003f25270 */
[----:B------:R-:W-:-:S06]  /*eba0*/  VIADD R2, R3, 0x1 ;  /* 0x0000000103027836 */ /* 0x000fcc0000000000 */
        /* <DEDUP_REMOVED lines=12> */
[----:B------:R-:W-:-:S04]  /*ec70*/  @P0 IMAD.MOV R2, RZ, RZ, R3 ;  /* 0x000000ffff020224 */ /* 0x000fc800078e0203 */
[----:B------:R-:W-:Y:S02]  /*ec80*/  VIADD R3, R2, 0x1 ;  /* 0x0000000102037836 */ /* 0x000fe40000000000 */
[----:B------:R-:W-:-:S05]  /*ec90*/  @P1 IMAD.MOV R3, RZ, RZ, R2 ;  /* 0x000000ffff031224 */ /* 0x000fca00078e0202 */
[----:B------:R-:W-:-:S13]  /*eca0*/  ISETP.NE.AND P0, PT, R3, 0x20, PT ;  /* 0x000000200300780c */ /* 0x000fda0003f05270 */
[----:B------:R-:W1:Y:S01]  /*ecb0*/  @!P0 S2R R4, SR_CTAID.X ;  /* 0x0000000000048919 */ /* 0x000e620000002500 */
[----:B------:R-:W1:Y:S01]  /*ecc0*/  @!P0 S2R R6, SR_TID.X ;  /* 0x0000000000068919 */ /* 0x000e620000002100 */
[----:B------:R-:W1:Y:S08]  /*ecd0*/  @!P0 LDC R5, c[0x0][0x360] ;  /* 0x0000d800ff058b82 */ /* 0x000e700000000800 */
[----:B------:R-:W2:Y:S01]  /*ece0*/  @!P0 LDC.64 R2, c[0x0][0x3a0] ;  /* 0x0000e800ff028b82 */ /* 0x000ea20000000a00 */
[----:B------:R-:W-:-:S04]  /*ecf0*/  UIADD3 UR4, UPT, UPT, UR4, 0x1, URZ ;  /* 0x0000000104047890 */ /* 0x000fc8000fffe0ff */
[----:B------:R-:W-:Y:S01]  /*ed00*/  UISETP.NE.AND UP0, UPT, UR4, 0xa, UPT ;  /* 0x0000000a0400788c */ /* 0x000fe2000bf05270 */
[----:B-1----:R-:W-:-:S05]  /*ed10*/  @!P0 IMAD R5, R4, R5, R6 ;  /* 0x0000000504058224 */ /* 0x002fca00078e0206 */
[----:B--2---:R1:W-:Y:S03]  /*ed20*/  @!P0 STG.E desc[UR12][R2.64], R5 ;  /* 0x0000000502008986 */ /* 0x0043e6000c10190c */
[----:B------:R-:W-:Y:S05]  /*ed30*/  BRA.U UP0, `(.L_x_34) ;  /* 0xffffff1100f47547 */ /* 0x000fea000b83ffff */
[----:B------:R-:W-:Y:S05]  /*ed40*/  EXIT ;  /* 0x000000000000794d */ /* 0x000fea0003800000 */
.L_x_35:
        /* <DEDUP_REMOVED lines=11> */
.L_x_37:


//--------------------- .nv.global.init           --------------------------
	.section	.nv.global.init,"aw",@progbits
	.align	4
.nv.global.init:
	.type		_ZZN34_INTERNAL_3bcad728_4_k_cu_e33b5ac813consume_chunkEPjPKhE1k,@object
	.size		_ZZN34_INTERNAL_3bcad728_4_k_cu_e33b5ac813consume_chunkEPjPKhE1k,(.L_0 - _ZZN34_INTERNAL_3bcad728_4_k_cu_e33b5ac813consume_chunkEPjPKhE1k)
_ZZN34_INTERNAL_3bcad728_4_k_cu_e33b5ac813consume_chunkEPjPKhE1k:
        /*0000*/ 	.byte	0x98, 0x2f, 0x8a, 0x42, 0x91, 0x44, 0x37, 0x71, 0xcf, 0xfb, 0xc0, 0xb5, 0xa5, 0xdb, 0xb5, 0xe9
        /* <DEDUP_REMOVED lines=15> */
.L_0:


//--------------------- .nv.shared.reserved.0     --------------------------
	.section	.nv.shared.reserved.0,"aw",@nobits
	.weak		__nv_reservedSMEM_offset_0_alias
	.size		__nv_reservedSMEM_offset_0_alias, 0, 64
	.other		__nv_reservedSMEM_offset_0_alias,@"STO_CUDA_RESERVED_SHARED STV_DEFAULT"
__nv_reservedSMEM_offset_0_alias:
	.zero		0
	.zero		64


//--------------------- .nv.constant0._Z19crunsh_some_numbersPciS_ --------------------------
	.section	.nv.constant0._Z19crunsh_some_numbersPciS_,"a",@progbits
	.sectionflags	@""
	.align	4
.nv.constant0._Z19crunsh_some_numbersPciS_:
	.zero		920


//--------------------- .nv.constant0.calc_sha_256 --------------------------
	.section	.nv.constant0.calc_sha_256,"a",@progbits
	.sectionflags	@""
	.align	4
.nv.constant0.calc_sha_256:
	.zero		936


//--------------------- SYMBOLS --------------------------

	.type		.nv.reservedSmem.offset0,@object
	.size		.nv.reservedSmem.offset0,0x4
